//
// Generated by NVIDIA NVVM Compiler
//
// Compiler Build ID: CL-36424714
// Cuda compilation tools, release 13.0, V13.0.88
// Based on NVVM 20.0.0
//

.version 9.0
.target sm_100
.address_size 64

	// .globl	_Z7g_guessiPKiPii
.const .align 4 .u32 c_num_words;
.const .align 1 .b8 c_words[11545];

.visible .entry _Z7g_guessiPKiPii(
	.param .u32 _Z7g_guessiPKiPii_param_0,
	.param .u64 .ptr .align 1 _Z7g_guessiPKiPii_param_1,
	.param .u64 .ptr .align 1 _Z7g_guessiPKiPii_param_2,
	.param .u32 _Z7g_guessiPKiPii_param_3
)
{
	.local .align 4 .b8 	__local_depot0[372];
	.reg .b64 	%SP;
	.reg .b64 	%SPL;
	.reg .pred 	%p<384>;
	.reg .b16 	%rs<402>;
	.reg .b32 	%r<843>;
	.reg .b64 	%rd<65>;

	mov.u64 	%SPL, __local_depot0;
	ld.param.u32 	%r367, [_Z7g_guessiPKiPii_param_0];
	ld.param.u64 	%rd18, [_Z7g_guessiPKiPii_param_1];
	ld.param.u32 	%r366, [_Z7g_guessiPKiPii_param_3];
	mov.u32 	%r368, %ctaid.x;
	mov.u32 	%r369, %ntid.x;
	mov.u32 	%r370, %tid.x;
	mad.lo.s32 	%r1, %r368, %r369, %r370;
	setp.ge.s32 	%p1, %r1, %r367;
	@%p1 bra 	$L__BB0_313;
	cvta.to.global.u64 	%rd20, %rd18;
	mul.wide.s32 	%rd21, %r1, 4;
	add.s64 	%rd22, %rd20, %rd21;
	ld.global.u32 	%r2, [%rd22];
	add.u64 	%rd1, %SPL, 0;
	add.u64 	%rd2, %SPL, 292;
	add.u64 	%rd3, %SPL, 318;
	add.u64 	%rd4, %SPL, 344;
	mov.b32 	%r372, -1;
	st.local.u32 	[%rd1], %r372;
	st.local.u32 	[%rd1+4], %r372;
	st.local.u32 	[%rd1+8], %r372;
	st.local.u32 	[%rd1+12], %r372;
	st.local.u32 	[%rd1+16], %r372;
	st.local.u32 	[%rd1+20], %r372;
	st.local.u32 	[%rd1+24], %r372;
	st.local.u32 	[%rd1+28], %r372;
	st.local.u32 	[%rd1+32], %r372;
	st.local.u32 	[%rd1+36], %r372;
	st.local.u32 	[%rd1+40], %r372;
	st.local.u32 	[%rd1+44], %r372;
	st.local.u32 	[%rd1+48], %r372;
	st.local.u32 	[%rd1+52], %r372;
	st.local.u32 	[%rd1+56], %r372;
	st.local.u32 	[%rd1+60], %r372;
	st.local.u32 	[%rd1+64], %r372;
	st.local.u32 	[%rd1+68], %r372;
	st.local.u32 	[%rd1+72], %r372;
	st.local.u32 	[%rd1+76], %r372;
	st.local.u32 	[%rd1+80], %r372;
	st.local.u32 	[%rd1+84], %r372;
	st.local.u32 	[%rd1+88], %r372;
	st.local.u32 	[%rd1+92], %r372;
	st.local.u32 	[%rd1+96], %r372;
	st.local.u32 	[%rd1+100], %r372;
	st.local.u32 	[%rd1+104], %r372;
	st.local.u32 	[%rd1+108], %r372;
	st.local.u32 	[%rd1+112], %r372;
	st.local.u32 	[%rd1+116], %r372;
	st.local.u32 	[%rd1+120], %r372;
	st.local.u32 	[%rd1+124], %r372;
	st.local.u32 	[%rd1+128], %r372;
	st.local.u32 	[%rd1+132], %r372;
	st.local.u32 	[%rd1+136], %r372;
	st.local.u32 	[%rd1+140], %r372;
	st.local.u32 	[%rd1+144], %r372;
	st.local.u32 	[%rd1+148], %r372;
	st.local.u32 	[%rd1+152], %r372;
	st.local.u32 	[%rd1+156], %r372;
	st.local.u32 	[%rd1+160], %r372;
	st.local.u32 	[%rd1+164], %r372;
	st.local.u32 	[%rd1+168], %r372;
	st.local.u32 	[%rd1+172], %r372;
	st.local.u32 	[%rd1+176], %r372;
	st.local.u32 	[%rd1+180], %r372;
	st.local.u32 	[%rd1+184], %r372;
	st.local.u32 	[%rd1+188], %r372;
	st.local.u32 	[%rd1+192], %r372;
	st.local.u32 	[%rd1+196], %r372;
	st.local.u32 	[%rd1+200], %r372;
	st.local.u32 	[%rd1+204], %r372;
	st.local.u32 	[%rd1+208], %r372;
	st.local.u32 	[%rd1+212], %r372;
	st.local.u32 	[%rd1+216], %r372;
	st.local.u32 	[%rd1+220], %r372;
	st.local.u32 	[%rd1+224], %r372;
	st.local.u32 	[%rd1+228], %r372;
	st.local.u32 	[%rd1+232], %r372;
	st.local.u32 	[%rd1+236], %r372;
	st.local.u32 	[%rd1+240], %r372;
	st.local.u32 	[%rd1+244], %r372;
	st.local.u32 	[%rd1+248], %r372;
	st.local.u32 	[%rd1+252], %r372;
	st.local.u32 	[%rd1+256], %r372;
	st.local.u32 	[%rd1+260], %r372;
	st.local.u32 	[%rd1+264], %r372;
	st.local.u32 	[%rd1+268], %r372;
	st.local.u32 	[%rd1+272], %r372;
	st.local.u32 	[%rd1+276], %r372;
	st.local.u32 	[%rd1+280], %r372;
	st.local.u32 	[%rd1+284], %r372;
	st.local.u32 	[%rd1+288], %r372;
	mov.b32 	%r818, 0;
	mov.u64 	%rd28, c_words;
	mul.wide.s32 	%rd31, %r2, 5;
	add.s64 	%rd32, %rd28, %rd31;
	mov.u32 	%r792, %r818;
	mov.u32 	%r766, %r818;
	mov.u32 	%r740, %r818;
	mov.u32 	%r714, %r818;
	mov.u32 	%r708, %r818;
$L__BB0_2:
	setp.eq.s32 	%p2, %r708, 0;
	mov.u32 	%r711, %r366;
	@%p2 bra 	$L__BB0_77;
	ld.local.u32 	%r374, [%rd1];
	brev.b32 	%r375, %r374;
	bfind.shiftamt.u32 	%r710, %r375;
	setp.gt.u32 	%p3, %r710, 2147483646;
	mov.b32 	%r709, 0;
	@%p3 bra 	$L__BB0_5;
$L__BB0_4:
	add.s32 	%r711, %r709, %r710;
	bra.uni 	$L__BB0_77;
$L__BB0_5:
	ld.local.u32 	%r377, [%rd1+4];
	brev.b32 	%r378, %r377;
	bfind.shiftamt.u32 	%r710, %r378;
	setp.lt.u32 	%p4, %r710, 2147483647;
	mov.b32 	%r709, 32;
	@%p4 bra 	$L__BB0_4;
	ld.local.u32 	%r380, [%rd1+8];
	brev.b32 	%r381, %r380;
	bfind.shiftamt.u32 	%r710, %r381;
	setp.lt.u32 	%p5, %r710, 2147483647;
	mov.b32 	%r709, 64;
	@%p5 bra 	$L__BB0_4;
	ld.local.u32 	%r383, [%rd1+12];
	brev.b32 	%r384, %r383;
	bfind.shiftamt.u32 	%r710, %r384;
	setp.lt.u32 	%p6, %r710, 2147483647;
	mov.b32 	%r709, 96;
	@%p6 bra 	$L__BB0_4;
	ld.local.u32 	%r386, [%rd1+16];
	brev.b32 	%r387, %r386;
	bfind.shiftamt.u32 	%r710, %r387;
	setp.lt.u32 	%p7, %r710, 2147483647;
	mov.b32 	%r709, 128;
	@%p7 bra 	$L__BB0_4;
	ld.local.u32 	%r389, [%rd1+20];
	brev.b32 	%r390, %r389;
	bfind.shiftamt.u32 	%r710, %r390;
	setp.lt.u32 	%p8, %r710, 2147483647;
	mov.b32 	%r709, 160;
	@%p8 bra 	$L__BB0_4;
	ld.local.u32 	%r392, [%rd1+24];
	brev.b32 	%r393, %r392;
	bfind.shiftamt.u32 	%r710, %r393;
	setp.lt.u32 	%p9, %r710, 2147483647;
	mov.b32 	%r709, 192;
	@%p9 bra 	$L__BB0_4;
	ld.local.u32 	%r395, [%rd1+28];
	brev.b32 	%r396, %r395;
	bfind.shiftamt.u32 	%r710, %r396;
	setp.lt.u32 	%p10, %r710, 2147483647;
	mov.b32 	%r709, 224;
	@%p10 bra 	$L__BB0_4;
	ld.local.u32 	%r398, [%rd1+32];
	brev.b32 	%r399, %r398;
	bfind.shiftamt.u32 	%r710, %r399;
	setp.lt.u32 	%p11, %r710, 2147483647;
	mov.b32 	%r709, 256;
	@%p11 bra 	$L__BB0_4;
	ld.local.u32 	%r401, [%rd1+36];
	brev.b32 	%r402, %r401;
	bfind.shiftamt.u32 	%r710, %r402;
	setp.lt.u32 	%p12, %r710, 2147483647;
	mov.b32 	%r709, 288;
	@%p12 bra 	$L__BB0_4;
	ld.local.u32 	%r404, [%rd1+40];
	brev.b32 	%r405, %r404;
	bfind.shiftamt.u32 	%r710, %r405;
	setp.lt.u32 	%p13, %r710, 2147483647;
	mov.b32 	%r709, 320;
	@%p13 bra 	$L__BB0_4;
	ld.local.u32 	%r407, [%rd1+44];
	brev.b32 	%r408, %r407;
	bfind.shiftamt.u32 	%r710, %r408;
	setp.lt.u32 	%p14, %r710, 2147483647;
	mov.b32 	%r709, 352;
	@%p14 bra 	$L__BB0_4;
	ld.local.u32 	%r410, [%rd1+48];
	brev.b32 	%r411, %r410;
	bfind.shiftamt.u32 	%r710, %r411;
	setp.lt.u32 	%p15, %r710, 2147483647;
	mov.b32 	%r709, 384;
	@%p15 bra 	$L__BB0_4;
	ld.local.u32 	%r413, [%rd1+52];
	brev.b32 	%r414, %r413;
	bfind.shiftamt.u32 	%r710, %r414;
	setp.lt.u32 	%p16, %r710, 2147483647;
	mov.b32 	%r709, 416;
	@%p16 bra 	$L__BB0_4;
	ld.local.u32 	%r416, [%rd1+56];
	brev.b32 	%r417, %r416;
	bfind.shiftamt.u32 	%r710, %r417;
	setp.lt.u32 	%p17, %r710, 2147483647;
	mov.b32 	%r709, 448;
	@%p17 bra 	$L__BB0_4;
	ld.local.u32 	%r419, [%rd1+60];
	brev.b32 	%r420, %r419;
	bfind.shiftamt.u32 	%r710, %r420;
	setp.lt.u32 	%p18, %r710, 2147483647;
	mov.b32 	%r709, 480;
	@%p18 bra 	$L__BB0_4;
	ld.local.u32 	%r422, [%rd1+64];
	brev.b32 	%r423, %r422;
	bfind.shiftamt.u32 	%r710, %r423;
	setp.lt.u32 	%p19, %r710, 2147483647;
	mov.b32 	%r709, 512;
	@%p19 bra 	$L__BB0_4;
	ld.local.u32 	%r425, [%rd1+68];
	brev.b32 	%r426, %r425;
	bfind.shiftamt.u32 	%r710, %r426;
	setp.lt.u32 	%p20, %r710, 2147483647;
	mov.b32 	%r709, 544;
	@%p20 bra 	$L__BB0_4;
	ld.local.u32 	%r428, [%rd1+72];
	brev.b32 	%r429, %r428;
	bfind.shiftamt.u32 	%r710, %r429;
	setp.lt.u32 	%p21, %r710, 2147483647;
	mov.b32 	%r709, 576;
	@%p21 bra 	$L__BB0_4;
	ld.local.u32 	%r431, [%rd1+76];
	brev.b32 	%r432, %r431;
	bfind.shiftamt.u32 	%r710, %r432;
	setp.lt.u32 	%p22, %r710, 2147483647;
	mov.b32 	%r709, 608;
	@%p22 bra 	$L__BB0_4;
	ld.local.u32 	%r434, [%rd1+80];
	brev.b32 	%r435, %r434;
	bfind.shiftamt.u32 	%r710, %r435;
	setp.lt.u32 	%p23, %r710, 2147483647;
	mov.b32 	%r709, 640;
	@%p23 bra 	$L__BB0_4;
	ld.local.u32 	%r437, [%rd1+84];
	brev.b32 	%r438, %r437;
	bfind.shiftamt.u32 	%r710, %r438;
	setp.lt.u32 	%p24, %r710, 2147483647;
	mov.b32 	%r709, 672;
	@%p24 bra 	$L__BB0_4;
	ld.local.u32 	%r440, [%rd1+88];
	brev.b32 	%r441, %r440;
	bfind.shiftamt.u32 	%r710, %r441;
	setp.lt.u32 	%p25, %r710, 2147483647;
	mov.b32 	%r709, 704;
	@%p25 bra 	$L__BB0_4;
	ld.local.u32 	%r443, [%rd1+92];
	brev.b32 	%r444, %r443;
	bfind.shiftamt.u32 	%r710, %r444;
	setp.lt.u32 	%p26, %r710, 2147483647;
	mov.b32 	%r709, 736;
	@%p26 bra 	$L__BB0_4;
	ld.local.u32 	%r446, [%rd1+96];
	brev.b32 	%r447, %r446;
	bfind.shiftamt.u32 	%r710, %r447;
	setp.lt.u32 	%p27, %r710, 2147483647;
	mov.b32 	%r709, 768;
	@%p27 bra 	$L__BB0_4;
	ld.local.u32 	%r449, [%rd1+100];
	brev.b32 	%r450, %r449;
	bfind.shiftamt.u32 	%r710, %r450;
	setp.lt.u32 	%p28, %r710, 2147483647;
	mov.b32 	%r709, 800;
	@%p28 bra 	$L__BB0_4;
	ld.local.u32 	%r452, [%rd1+104];
	brev.b32 	%r453, %r452;
	bfind.shiftamt.u32 	%r710, %r453;
	setp.lt.u32 	%p29, %r710, 2147483647;
	mov.b32 	%r709, 832;
	@%p29 bra 	$L__BB0_4;
	ld.local.u32 	%r455, [%rd1+108];
	brev.b32 	%r456, %r455;
	bfind.shiftamt.u32 	%r710, %r456;
	setp.lt.u32 	%p30, %r710, 2147483647;
	mov.b32 	%r709, 864;
	@%p30 bra 	$L__BB0_4;
	ld.local.u32 	%r458, [%rd1+112];
	brev.b32 	%r459, %r458;
	bfind.shiftamt.u32 	%r710, %r459;
	setp.lt.u32 	%p31, %r710, 2147483647;
	mov.b32 	%r709, 896;
	@%p31 bra 	$L__BB0_4;
	ld.local.u32 	%r461, [%rd1+116];
	brev.b32 	%r462, %r461;
	bfind.shiftamt.u32 	%r710, %r462;
	setp.lt.u32 	%p32, %r710, 2147483647;
	mov.b32 	%r709, 928;
	@%p32 bra 	$L__BB0_4;
	ld.local.u32 	%r464, [%rd1+120];
	brev.b32 	%r465, %r464;
	bfind.shiftamt.u32 	%r710, %r465;
	setp.lt.u32 	%p33, %r710, 2147483647;
	mov.b32 	%r709, 960;
	@%p33 bra 	$L__BB0_4;
	ld.local.u32 	%r467, [%rd1+124];
	brev.b32 	%r468, %r467;
	bfind.shiftamt.u32 	%r710, %r468;
	setp.lt.u32 	%p34, %r710, 2147483647;
	mov.b32 	%r709, 992;
	@%p34 bra 	$L__BB0_4;
	ld.local.u32 	%r470, [%rd1+128];
	brev.b32 	%r471, %r470;
	bfind.shiftamt.u32 	%r710, %r471;
	setp.lt.u32 	%p35, %r710, 2147483647;
	mov.b32 	%r709, 1024;
	@%p35 bra 	$L__BB0_4;
	ld.local.u32 	%r473, [%rd1+132];
	brev.b32 	%r474, %r473;
	bfind.shiftamt.u32 	%r710, %r474;
	setp.lt.u32 	%p36, %r710, 2147483647;
	mov.b32 	%r709, 1056;
	@%p36 bra 	$L__BB0_4;
	ld.local.u32 	%r476, [%rd1+136];
	brev.b32 	%r477, %r476;
	bfind.shiftamt.u32 	%r710, %r477;
	setp.lt.u32 	%p37, %r710, 2147483647;
	mov.b32 	%r709, 1088;
	@%p37 bra 	$L__BB0_4;
	ld.local.u32 	%r479, [%rd1+140];
	brev.b32 	%r480, %r479;
	bfind.shiftamt.u32 	%r710, %r480;
	setp.lt.u32 	%p38, %r710, 2147483647;
	mov.b32 	%r709, 1120;
	@%p38 bra 	$L__BB0_4;
	ld.local.u32 	%r482, [%rd1+144];
	brev.b32 	%r483, %r482;
	bfind.shiftamt.u32 	%r710, %r483;
	setp.lt.u32 	%p39, %r710, 2147483647;
	mov.b32 	%r709, 1152;
	@%p39 bra 	$L__BB0_4;
	ld.local.u32 	%r485, [%rd1+148];
	brev.b32 	%r486, %r485;
	bfind.shiftamt.u32 	%r710, %r486;
	setp.lt.u32 	%p40, %r710, 2147483647;
	mov.b32 	%r709, 1184;
	@%p40 bra 	$L__BB0_4;
	ld.local.u32 	%r488, [%rd1+152];
	brev.b32 	%r489, %r488;
	bfind.shiftamt.u32 	%r710, %r489;
	setp.lt.u32 	%p41, %r710, 2147483647;
	mov.b32 	%r709, 1216;
	@%p41 bra 	$L__BB0_4;
	ld.local.u32 	%r491, [%rd1+156];
	brev.b32 	%r492, %r491;
	bfind.shiftamt.u32 	%r710, %r492;
	setp.lt.u32 	%p42, %r710, 2147483647;
	mov.b32 	%r709, 1248;
	@%p42 bra 	$L__BB0_4;
	ld.local.u32 	%r494, [%rd1+160];
	brev.b32 	%r495, %r494;
	bfind.shiftamt.u32 	%r710, %r495;
	setp.lt.u32 	%p43, %r710, 2147483647;
	mov.b32 	%r709, 1280;
	@%p43 bra 	$L__BB0_4;
	ld.local.u32 	%r497, [%rd1+164];
	brev.b32 	%r498, %r497;
	bfind.shiftamt.u32 	%r710, %r498;
	setp.lt.u32 	%p44, %r710, 2147483647;
	mov.b32 	%r709, 1312;
	@%p44 bra 	$L__BB0_4;
	ld.local.u32 	%r500, [%rd1+168];
	brev.b32 	%r501, %r500;
	bfind.shiftamt.u32 	%r710, %r501;
	setp.lt.u32 	%p45, %r710, 2147483647;
	mov.b32 	%r709, 1344;
	@%p45 bra 	$L__BB0_4;
	ld.local.u32 	%r503, [%rd1+172];
	brev.b32 	%r504, %r503;
	bfind.shiftamt.u32 	%r710, %r504;
	setp.lt.u32 	%p46, %r710, 2147483647;
	mov.b32 	%r709, 1376;
	@%p46 bra 	$L__BB0_4;
	ld.local.u32 	%r506, [%rd1+176];
	brev.b32 	%r507, %r506;
	bfind.shiftamt.u32 	%r710, %r507;
	setp.lt.u32 	%p47, %r710, 2147483647;
	mov.b32 	%r709, 1408;
	@%p47 bra 	$L__BB0_4;
	ld.local.u32 	%r509, [%rd1+180];
	brev.b32 	%r510, %r509;
	bfind.shiftamt.u32 	%r710, %r510;
	setp.lt.u32 	%p48, %r710, 2147483647;
	mov.b32 	%r709, 1440;
	@%p48 bra 	$L__BB0_4;
	ld.local.u32 	%r512, [%rd1+184];
	brev.b32 	%r513, %r512;
	bfind.shiftamt.u32 	%r710, %r513;
	setp.lt.u32 	%p49, %r710, 2147483647;
	mov.b32 	%r709, 1472;
	@%p49 bra 	$L__BB0_4;
	ld.local.u32 	%r515, [%rd1+188];
	brev.b32 	%r516, %r515;
	bfind.shiftamt.u32 	%r710, %r516;
	setp.lt.u32 	%p50, %r710, 2147483647;
	mov.b32 	%r709, 1504;
	@%p50 bra 	$L__BB0_4;
	ld.local.u32 	%r518, [%rd1+192];
	brev.b32 	%r519, %r518;
	bfind.shiftamt.u32 	%r710, %r519;
	setp.lt.u32 	%p51, %r710, 2147483647;
	mov.b32 	%r709, 1536;
	@%p51 bra 	$L__BB0_4;
	ld.local.u32 	%r521, [%rd1+196];
	brev.b32 	%r522, %r521;
	bfind.shiftamt.u32 	%r710, %r522;
	setp.lt.u32 	%p52, %r710, 2147483647;
	mov.b32 	%r709, 1568;
	@%p52 bra 	$L__BB0_4;
	ld.local.u32 	%r524, [%rd1+200];
	brev.b32 	%r525, %r524;
	bfind.shiftamt.u32 	%r710, %r525;
	setp.lt.u32 	%p53, %r710, 2147483647;
	mov.b32 	%r709, 1600;
	@%p53 bra 	$L__BB0_4;
	ld.local.u32 	%r527, [%rd1+204];
	brev.b32 	%r528, %r527;
	bfind.shiftamt.u32 	%r710, %r528;
	setp.lt.u32 	%p54, %r710, 2147483647;
	mov.b32 	%r709, 1632;
	@%p54 bra 	$L__BB0_4;
	ld.local.u32 	%r530, [%rd1+208];
	brev.b32 	%r531, %r530;
	bfind.shiftamt.u32 	%r710, %r531;
	setp.lt.u32 	%p55, %r710, 2147483647;
	mov.b32 	%r709, 1664;
	@%p55 bra 	$L__BB0_4;
	ld.local.u32 	%r533, [%rd1+212];
	brev.b32 	%r534, %r533;
	bfind.shiftamt.u32 	%r710, %r534;
	setp.lt.u32 	%p56, %r710, 2147483647;
	mov.b32 	%r709, 1696;
	@%p56 bra 	$L__BB0_4;
	ld.local.u32 	%r536, [%rd1+216];
	brev.b32 	%r537, %r536;
	bfind.shiftamt.u32 	%r710, %r537;
	setp.lt.u32 	%p57, %r710, 2147483647;
	mov.b32 	%r709, 1728;
	@%p57 bra 	$L__BB0_4;
	ld.local.u32 	%r539, [%rd1+220];
	brev.b32 	%r540, %r539;
	bfind.shiftamt.u32 	%r710, %r540;
	setp.lt.u32 	%p58, %r710, 2147483647;
	mov.b32 	%r709, 1760;
	@%p58 bra 	$L__BB0_4;
	ld.local.u32 	%r542, [%rd1+224];
	brev.b32 	%r543, %r542;
	bfind.shiftamt.u32 	%r710, %r543;
	setp.lt.u32 	%p59, %r710, 2147483647;
	mov.b32 	%r709, 1792;
	@%p59 bra 	$L__BB0_4;
	ld.local.u32 	%r545, [%rd1+228];
	brev.b32 	%r546, %r545;
	bfind.shiftamt.u32 	%r710, %r546;
	setp.lt.u32 	%p60, %r710, 2147483647;
	mov.b32 	%r709, 1824;
	@%p60 bra 	$L__BB0_4;
	ld.local.u32 	%r548, [%rd1+232];
	brev.b32 	%r549, %r548;
	bfind.shiftamt.u32 	%r710, %r549;
	setp.lt.u32 	%p61, %r710, 2147483647;
	mov.b32 	%r709, 1856;
	@%p61 bra 	$L__BB0_4;
	ld.local.u32 	%r551, [%rd1+236];
	brev.b32 	%r552, %r551;
	bfind.shiftamt.u32 	%r710, %r552;
	setp.lt.u32 	%p62, %r710, 2147483647;
	mov.b32 	%r709, 1888;
	@%p62 bra 	$L__BB0_4;
	ld.local.u32 	%r554, [%rd1+240];
	brev.b32 	%r555, %r554;
	bfind.shiftamt.u32 	%r710, %r555;
	setp.lt.u32 	%p63, %r710, 2147483647;
	mov.b32 	%r709, 1920;
	@%p63 bra 	$L__BB0_4;
	ld.local.u32 	%r557, [%rd1+244];
	brev.b32 	%r558, %r557;
	bfind.shiftamt.u32 	%r710, %r558;
	setp.lt.u32 	%p64, %r710, 2147483647;
	mov.b32 	%r709, 1952;
	@%p64 bra 	$L__BB0_4;
	ld.local.u32 	%r560, [%rd1+248];
	brev.b32 	%r561, %r560;
	bfind.shiftamt.u32 	%r710, %r561;
	setp.lt.u32 	%p65, %r710, 2147483647;
	mov.b32 	%r709, 1984;
	@%p65 bra 	$L__BB0_4;
	ld.local.u32 	%r563, [%rd1+252];
	brev.b32 	%r564, %r563;
	bfind.shiftamt.u32 	%r710, %r564;
	setp.lt.u32 	%p66, %r710, 2147483647;
	mov.b32 	%r709, 2016;
	@%p66 bra 	$L__BB0_4;
	ld.local.u32 	%r566, [%rd1+256];
	brev.b32 	%r567, %r566;
	bfind.shiftamt.u32 	%r710, %r567;
	setp.lt.u32 	%p67, %r710, 2147483647;
	mov.b32 	%r709, 2048;
	@%p67 bra 	$L__BB0_4;
	ld.local.u32 	%r569, [%rd1+260];
	brev.b32 	%r570, %r569;
	bfind.shiftamt.u32 	%r710, %r570;
	setp.lt.u32 	%p68, %r710, 2147483647;
	mov.b32 	%r709, 2080;
	@%p68 bra 	$L__BB0_4;
	ld.local.u32 	%r572, [%rd1+264];
	brev.b32 	%r573, %r572;
	bfind.shiftamt.u32 	%r710, %r573;
	setp.lt.u32 	%p69, %r710, 2147483647;
	mov.b32 	%r709, 2112;
	@%p69 bra 	$L__BB0_4;
	ld.local.u32 	%r575, [%rd1+268];
	brev.b32 	%r576, %r575;
	bfind.shiftamt.u32 	%r710, %r576;
	setp.lt.u32 	%p70, %r710, 2147483647;
	mov.b32 	%r709, 2144;
	@%p70 bra 	$L__BB0_4;
	ld.local.u32 	%r578, [%rd1+272];
	brev.b32 	%r579, %r578;
	bfind.shiftamt.u32 	%r710, %r579;
	setp.lt.u32 	%p71, %r710, 2147483647;
	mov.b32 	%r709, 2176;
	@%p71 bra 	$L__BB0_4;
	ld.local.u32 	%r581, [%rd1+276];
	brev.b32 	%r582, %r581;
	bfind.shiftamt.u32 	%r710, %r582;
	setp.lt.u32 	%p72, %r710, 2147483647;
	mov.b32 	%r709, 2208;
	@%p72 bra 	$L__BB0_4;
	ld.local.u32 	%r584, [%rd1+280];
	brev.b32 	%r585, %r584;
	bfind.shiftamt.u32 	%r710, %r585;
	setp.lt.u32 	%p73, %r710, 2147483647;
	mov.b32 	%r709, 2240;
	@%p73 bra 	$L__BB0_4;
	ld.local.u32 	%r587, [%rd1+284];
	brev.b32 	%r588, %r587;
	bfind.shiftamt.u32 	%r710, %r588;
	setp.lt.u32 	%p74, %r710, 2147483647;
	mov.b32 	%r709, 2272;
	@%p74 bra 	$L__BB0_4;
	ld.local.u32 	%r590, [%rd1+288];
	brev.b32 	%r591, %r590;
	bfind.shiftamt.u32 	%r710, %r591;
	setp.lt.u32 	%p75, %r710, 2147483647;
	mov.b32 	%r709, 2304;
	mov.u32 	%r711, %r366;
	@%p75 bra 	$L__BB0_4;
$L__BB0_77:
	add.s32 	%r708, %r708, 1;
	setp.eq.s32 	%p76, %r711, %r2;
	@%p76 bra 	$L__BB0_312;
	mul.wide.s32 	%rd27, %r711, 5;
	add.s64 	%rd29, %rd28, %rd27;
	ld.const.u8 	%rs1, [%rd29];
	cvt.u64.u16 	%rd30, %rs1;
	cvt.s64.s8 	%rd5, %rd30;
	ld.const.u8 	%rs2, [%rd32];
	setp.eq.s16 	%p77, %rs1, %rs2;
	selp.u16 	%rs40, 1, 0, %p77;
	ld.const.u8 	%rs3, [%rd29+1];
	cvt.u64.u16 	%rd33, %rs3;
	cvt.s64.s8 	%rd6, %rd33;
	ld.const.u8 	%rs4, [%rd32+1];
	setp.eq.s16 	%p78, %rs3, %rs4;
	or.b16  	%rs41, %rs40, 2;
	selp.b16 	%rs393, 2, 0, %p78;
	selp.b16 	%rs42, %rs41, %rs40, %p78;
	ld.const.u8 	%rs6, [%rd29+2];
	cvt.u64.u16 	%rd34, %rs6;
	cvt.s64.s8 	%rd7, %rd34;
	ld.const.u8 	%rs7, [%rd32+2];
	setp.eq.s16 	%p79, %rs6, %rs7;
	or.b16  	%rs43, %rs42, 4;
	selp.b16 	%rs396, 2, 0, %p79;
	selp.b16 	%rs44, %rs43, %rs42, %p79;
	ld.const.u8 	%rs9, [%rd29+3];
	cvt.u64.u16 	%rd35, %rs9;
	cvt.s64.s8 	%rd8, %rd35;
	ld.const.u8 	%rs10, [%rd32+3];
	setp.eq.s16 	%p80, %rs9, %rs10;
	or.b16  	%rs45, %rs44, 8;
	selp.b16 	%rs399, 2, 0, %p80;
	selp.b16 	%rs46, %rs45, %rs44, %p80;
	ld.const.u8 	%rs12, [%rd29+4];
	cvt.u64.u16 	%rd36, %rs12;
	cvt.s64.s8 	%rd9, %rd36;
	ld.const.u8 	%rs13, [%rd32+4];
	setp.eq.s16 	%p81, %rs12, %rs13;
	or.b16  	%rs47, %rs46, 16;
	selp.b16 	%rs14, 2, 0, %p81;
	selp.b16 	%rs394, %rs47, %rs46, %p81;
	mov.b16 	%rs390, 2;
	@%p77 bra 	$L__BB0_84;
	cvt.u32.u16 	%r592, %rs394;
	and.b32  	%r87, %r592, 255;
	shr.u16 	%rs49, %rs394, 1;
	and.b16  	%rs50, %rs49, 1;
	setp.eq.b16 	%p82, %rs50, 1;
	setp.ne.s16 	%p83, %rs1, %rs4;
	mov.b16 	%rs389, 2;
	or.pred  	%p84, %p82, %p83;
	@%p84 bra 	$L__BB0_81;
$L__BB0_80:
	or.b16  	%rs394, %rs394, %rs389;
	mov.b16 	%rs390, 1;
	bra.uni 	$L__BB0_84;
$L__BB0_81:
	and.b32  	%r593, %r87, 4;
	setp.eq.s32 	%p85, %r593, 0;
	setp.eq.s16 	%p86, %rs1, %rs7;
	and.pred  	%p87, %p85, %p86;
	mov.b16 	%rs389, 4;
	@%p87 bra 	$L__BB0_80;
	and.b32  	%r594, %r87, 8;
	setp.eq.s32 	%p88, %r594, 0;
	setp.eq.s16 	%p89, %rs1, %rs10;
	and.pred  	%p90, %p88, %p89;
	mov.b16 	%rs389, 8;
	@%p90 bra 	$L__BB0_80;
	and.b32  	%r595, %r87, 16;
	setp.eq.s32 	%p91, %r595, 0;
	setp.eq.s16 	%p92, %rs1, %rs13;
	and.pred  	%p93, %p91, %p92;
	mov.b16 	%rs390, 0;
	mov.b16 	%rs389, 16;
	@%p93 bra 	$L__BB0_80;
$L__BB0_84:
	@%p78 bra 	$L__BB0_90;
	cvt.u32.u16 	%r596, %rs394;
	and.b32  	%r88, %r596, 255;
	and.b16  	%rs73, %rs394, 1;
	setp.eq.b16 	%p95, %rs73, 1;
	not.pred 	%p96, %p95;
	setp.eq.s16 	%p97, %rs3, %rs2;
	and.pred  	%p98, %p96, %p97;
	mov.b16 	%rs392, 1;
	@%p98 bra 	$L__BB0_89;
	and.b32  	%r597, %r88, 4;
	setp.eq.s32 	%p99, %r597, 0;
	setp.eq.s16 	%p100, %rs3, %rs7;
	and.pred  	%p101, %p99, %p100;
	mov.b16 	%rs392, 4;
	@%p101 bra 	$L__BB0_89;
	and.b32  	%r598, %r88, 8;
	setp.eq.s32 	%p102, %r598, 0;
	setp.eq.s16 	%p103, %rs3, %rs10;
	and.pred  	%p104, %p102, %p103;
	mov.b16 	%rs392, 8;
	@%p104 bra 	$L__BB0_89;
	shr.u32 	%r599, %r88, 4;
	and.b32  	%r600, %r599, 1;
	setp.eq.b32 	%p105, %r600, 1;
	setp.ne.s16 	%p106, %rs3, %rs13;
	mov.b16 	%rs392, 16;
	or.pred  	%p107, %p105, %p106;
	@%p107 bra 	$L__BB0_90;
$L__BB0_89:
	or.b16  	%rs394, %rs394, %rs392;
	mov.b16 	%rs393, 1;
$L__BB0_90:
	@%p79 bra 	$L__BB0_96;
	cvt.u32.u16 	%r601, %rs394;
	and.b32  	%r89, %r601, 255;
	and.b16  	%rs95, %rs394, 1;
	setp.eq.b16 	%p109, %rs95, 1;
	not.pred 	%p110, %p109;
	setp.eq.s16 	%p111, %rs6, %rs2;
	and.pred  	%p112, %p110, %p111;
	mov.b16 	%rs395, 1;
	@%p112 bra 	$L__BB0_95;
	and.b32  	%r602, %r89, 2;
	setp.eq.s32 	%p113, %r602, 0;
	setp.eq.s16 	%p114, %rs6, %rs4;
	and.pred  	%p115, %p113, %p114;
	mov.b16 	%rs395, 2;
	@%p115 bra 	$L__BB0_95;
	and.b32  	%r603, %r89, 8;
	setp.eq.s32 	%p116, %r603, 0;
	setp.eq.s16 	%p117, %rs6, %rs10;
	and.pred  	%p118, %p116, %p117;
	mov.b16 	%rs395, 8;
	@%p118 bra 	$L__BB0_95;
	shr.u32 	%r604, %r89, 4;
	and.b32  	%r605, %r604, 1;
	setp.eq.b32 	%p119, %r605, 1;
	setp.ne.s16 	%p120, %rs6, %rs13;
	mov.b16 	%rs395, 16;
	or.pred  	%p121, %p119, %p120;
	@%p121 bra 	$L__BB0_96;
$L__BB0_95:
	or.b16  	%rs394, %rs394, %rs395;
	mov.b16 	%rs396, 1;
$L__BB0_96:
	@%p80 bra 	$L__BB0_102;
	cvt.u32.u16 	%r606, %rs394;
	and.b32  	%r90, %r606, 255;
	and.b16  	%rs117, %rs394, 1;
	setp.eq.b16 	%p123, %rs117, 1;
	not.pred 	%p124, %p123;
	setp.eq.s16 	%p125, %rs9, %rs2;
	and.pred  	%p126, %p124, %p125;
	mov.b16 	%rs398, 1;
	@%p126 bra 	$L__BB0_101;
	and.b32  	%r607, %r90, 2;
	setp.eq.s32 	%p127, %r607, 0;
	setp.eq.s16 	%p128, %rs9, %rs4;
	and.pred  	%p129, %p127, %p128;
	mov.b16 	%rs398, 2;
	@%p129 bra 	$L__BB0_101;
	and.b32  	%r608, %r90, 4;
	setp.eq.s32 	%p130, %r608, 0;
	setp.eq.s16 	%p131, %rs9, %rs7;
	and.pred  	%p132, %p130, %p131;
	mov.b16 	%rs398, 4;
	@%p132 bra 	$L__BB0_101;
	shr.u32 	%r609, %r90, 4;
	and.b32  	%r610, %r609, 1;
	setp.eq.b32 	%p133, %r610, 1;
	setp.ne.s16 	%p134, %rs9, %rs13;
	mov.b16 	%rs398, 16;
	or.pred  	%p135, %p133, %p134;
	@%p135 bra 	$L__BB0_102;
$L__BB0_101:
	or.b16  	%rs394, %rs394, %rs398;
	mov.b16 	%rs399, 1;
$L__BB0_102:
	mov.u16 	%rs401, %rs14;
	@%p81 bra 	$L__BB0_107;
	cvt.u32.u16 	%r611, %rs394;
	and.b32  	%r91, %r611, 255;
	and.b16  	%rs139, %rs394, 1;
	setp.eq.b16 	%p137, %rs139, 1;
	not.pred 	%p138, %p137;
	setp.eq.s16 	%p139, %rs12, %rs2;
	and.pred  	%p140, %p138, %p139;
	mov.b16 	%rs401, 1;
	@%p140 bra 	$L__BB0_107;
	and.b32  	%r612, %r91, 2;
	setp.eq.s32 	%p141, %r612, 0;
	setp.eq.s16 	%p142, %rs12, %rs4;
	and.pred  	%p143, %p141, %p142;
	@%p143 bra 	$L__BB0_107;
	and.b32  	%r613, %r91, 4;
	setp.eq.s32 	%p144, %r613, 0;
	setp.eq.s16 	%p145, %rs12, %rs7;
	and.pred  	%p146, %p144, %p145;
	@%p146 bra 	$L__BB0_107;
	and.b32  	%r614, %r91, 8;
	setp.eq.s32 	%p147, %r614, 0;
	setp.eq.s16 	%p148, %rs12, %rs10;
	selp.b16 	%rs158, 1, %rs14, %p148;
	selp.b16 	%rs401, %rs158, %rs14, %p147;
$L__BB0_107:
	mov.b16 	%rs160, 0;
	st.local.v2.u8 	[%rd2], {%rs160, %rs160};
	mov.b16 	%rs161, 5;
	st.local.v2.u8 	[%rd3], {%rs161, %rs161};
	st.local.v2.u8 	[%rd2+2], {%rs160, %rs160};
	st.local.v2.u8 	[%rd3+2], {%rs161, %rs161};
	st.local.v2.u8 	[%rd2+4], {%rs160, %rs160};
	st.local.v2.u8 	[%rd3+4], {%rs161, %rs161};
	st.local.v2.u8 	[%rd2+6], {%rs160, %rs160};
	st.local.v2.u8 	[%rd3+6], {%rs161, %rs161};
	st.local.v2.u8 	[%rd2+8], {%rs160, %rs160};
	st.local.v2.u8 	[%rd3+8], {%rs161, %rs161};
	st.local.v2.u8 	[%rd2+10], {%rs160, %rs160};
	st.local.v2.u8 	[%rd3+10], {%rs161, %rs161};
	st.local.v2.u8 	[%rd2+12], {%rs160, %rs160};
	st.local.v2.u8 	[%rd3+12], {%rs161, %rs161};
	st.local.v2.u8 	[%rd2+14], {%rs160, %rs160};
	st.local.v2.u8 	[%rd3+14], {%rs161, %rs161};
	st.local.v2.u8 	[%rd2+16], {%rs160, %rs160};
	st.local.v2.u8 	[%rd3+16], {%rs161, %rs161};
	st.local.v2.u8 	[%rd2+18], {%rs160, %rs160};
	st.local.v2.u8 	[%rd3+18], {%rs161, %rs161};
	st.local.v2.u8 	[%rd2+20], {%rs160, %rs160};
	st.local.v2.u8 	[%rd3+20], {%rs161, %rs161};
	st.local.v2.u8 	[%rd2+22], {%rs160, %rs160};
	st.local.v2.u8 	[%rd3+22], {%rs161, %rs161};
	st.local.v2.u8 	[%rd2+24], {%rs160, %rs160};
	st.local.v2.u8 	[%rd3+24], {%rs161, %rs161};
	add.s64 	%rd10, %rd2, %rd5;
	setp.eq.s16 	%p149, %rs390, 2;
	@%p149 bra 	$L__BB0_110;
	setp.ne.s16 	%p150, %rs390, 1;
	@%p150 bra 	$L__BB0_138;
	ld.local.u8 	%rs164, [%rd10+-97];
	add.s16 	%rs165, %rs164, 1;
	st.local.u8 	[%rd10+-97], %rs165;
	cvt.u32.u16 	%r616, %rs1;
	cvt.s32.s8 	%r617, %r616;
	add.s32 	%r618, %r617, -97;
	mov.b32 	%r619, 1;
	shl.b32 	%r620, %r619, %r618;
	or.b32  	%r714, %r714, %r620;
	bra.uni 	$L__BB0_139;
$L__BB0_110:
	ld.local.u8 	%rs162, [%rd10+-97];
	add.s16 	%rs163, %rs162, 1;
	st.local.u8 	[%rd10+-97], %rs163;
	popc.b32 	%r615, %r714;
	setp.gt.u32 	%p151, %r615, 24;
	@%p151 bra 	$L__BB0_139;
	setp.eq.s16 	%p152, %rs1, 97;
	@%p152 bra 	$L__BB0_113;
	or.b32  	%r714, %r714, 1;
	setp.eq.s16 	%p153, %rs1, 98;
	@%p153 bra 	$L__BB0_114;
$L__BB0_113:
	or.b32  	%r714, %r714, 2;
	setp.eq.s16 	%p154, %rs1, 99;
	@%p154 bra 	$L__BB0_115;
$L__BB0_114:
	or.b32  	%r714, %r714, 4;
	setp.eq.s16 	%p155, %rs1, 100;
	@%p155 bra 	$L__BB0_116;
$L__BB0_115:
	or.b32  	%r714, %r714, 8;
	setp.eq.s16 	%p156, %rs1, 101;
	@%p156 bra 	$L__BB0_117;
$L__BB0_116:
	or.b32  	%r714, %r714, 16;
	setp.eq.s16 	%p157, %rs1, 102;
	@%p157 bra 	$L__BB0_118;
$L__BB0_117:
	or.b32  	%r714, %r714, 32;
	setp.eq.s16 	%p158, %rs1, 103;
	@%p158 bra 	$L__BB0_119;
$L__BB0_118:
	or.b32  	%r714, %r714, 64;
	setp.eq.s16 	%p159, %rs1, 104;
	@%p159 bra 	$L__BB0_120;
$L__BB0_119:
	or.b32  	%r714, %r714, 128;
	setp.eq.s16 	%p160, %rs1, 105;
	@%p160 bra 	$L__BB0_121;
$L__BB0_120:
	or.b32  	%r714, %r714, 256;
	setp.eq.s16 	%p161, %rs1, 106;
	@%p161 bra 	$L__BB0_122;
$L__BB0_121:
	or.b32  	%r714, %r714, 512;
	setp.eq.s16 	%p162, %rs1, 107;
	@%p162 bra 	$L__BB0_123;
$L__BB0_122:
	or.b32  	%r714, %r714, 1024;
	setp.eq.s16 	%p163, %rs1, 108;
	@%p163 bra 	$L__BB0_124;
$L__BB0_123:
	or.b32  	%r714, %r714, 2048;
	setp.eq.s16 	%p164, %rs1, 109;
	@%p164 bra 	$L__BB0_125;
$L__BB0_124:
	or.b32  	%r714, %r714, 4096;
	setp.eq.s16 	%p165, %rs1, 110;
	@%p165 bra 	$L__BB0_126;
$L__BB0_125:
	or.b32  	%r714, %r714, 8192;
	setp.eq.s16 	%p166, %rs1, 111;
	@%p166 bra 	$L__BB0_127;
$L__BB0_126:
	or.b32  	%r714, %r714, 16384;
	setp.eq.s16 	%p167, %rs1, 112;
	@%p167 bra 	$L__BB0_128;
$L__BB0_127:
	or.b32  	%r714, %r714, 32768;
	setp.eq.s16 	%p168, %rs1, 113;
	@%p168 bra 	$L__BB0_129;
$L__BB0_128:
	or.b32  	%r714, %r714, 65536;
	setp.eq.s16 	%p169, %rs1, 114;
	@%p169 bra 	$L__BB0_130;
$L__BB0_129:
	or.b32  	%r714, %r714, 131072;
	setp.eq.s16 	%p170, %rs1, 115;
	@%p170 bra 	$L__BB0_131;
$L__BB0_130:
	or.b32  	%r714, %r714, 262144;
	setp.eq.s16 	%p171, %rs1, 116;
	@%p171 bra 	$L__BB0_132;
$L__BB0_131:
	or.b32  	%r714, %r714, 524288;
	setp.eq.s16 	%p172, %rs1, 117;
	@%p172 bra 	$L__BB0_133;
$L__BB0_132:
	or.b32  	%r714, %r714, 1048576;
	setp.eq.s16 	%p173, %rs1, 118;
	@%p173 bra 	$L__BB0_134;
$L__BB0_133:
	or.b32  	%r714, %r714, 2097152;
	setp.eq.s16 	%p174, %rs1, 119;
	@%p174 bra 	$L__BB0_135;
$L__BB0_134:
	or.b32  	%r714, %r714, 4194304;
	setp.eq.s16 	%p175, %rs1, 120;
	@%p175 bra 	$L__BB0_136;
$L__BB0_135:
	or.b32  	%r714, %r714, 8388608;
	setp.eq.s16 	%p176, %rs1, 121;
	@%p176 bra 	$L__BB0_137;
$L__BB0_136:
	or.b32  	%r714, %r714, 16777216;
	setp.eq.s16 	%p177, %rs1, 122;
	@%p177 bra 	$L__BB0_139;
$L__BB0_137:
	or.b32  	%r714, %r714, 33554432;
	bra.uni 	$L__BB0_139;
$L__BB0_138:
	cvt.u32.u16 	%r621, %rs1;
	cvt.s32.s8 	%r622, %r621;
	add.s32 	%r623, %r622, -97;
	mov.b32 	%r624, 1;
	shl.b32 	%r625, %r624, %r623;
	or.b32  	%r714, %r714, %r625;
$L__BB0_139:
	add.s64 	%rd11, %rd2, %rd6;
	setp.eq.s16 	%p178, %rs393, 1;
	@%p178 bra 	$L__BB0_169;
	setp.ne.s16 	%p179, %rs393, 2;
	@%p179 bra 	$L__BB0_170;
	ld.local.u8 	%rs167, [%rd11+-97];
	add.s16 	%rs168, %rs167, 1;
	st.local.u8 	[%rd11+-97], %rs168;
	popc.b32 	%r626, %r740;
	setp.gt.u32 	%p180, %r626, 24;
	@%p180 bra 	$L__BB0_171;
	setp.eq.s16 	%p181, %rs3, 97;
	@%p181 bra 	$L__BB0_144;
	or.b32  	%r740, %r740, 1;
	setp.eq.s16 	%p182, %rs3, 98;
	@%p182 bra 	$L__BB0_145;
$L__BB0_144:
	or.b32  	%r740, %r740, 2;
	setp.eq.s16 	%p183, %rs3, 99;
	@%p183 bra 	$L__BB0_146;
$L__BB0_145:
	or.b32  	%r740, %r740, 4;
	setp.eq.s16 	%p184, %rs3, 100;
	@%p184 bra 	$L__BB0_147;
$L__BB0_146:
	or.b32  	%r740, %r740, 8;
	setp.eq.s16 	%p185, %rs3, 101;
	@%p185 bra 	$L__BB0_148;
$L__BB0_147:
	or.b32  	%r740, %r740, 16;
	setp.eq.s16 	%p186, %rs3, 102;
	@%p186 bra 	$L__BB0_149;
$L__BB0_148:
	or.b32  	%r740, %r740, 32;
	setp.eq.s16 	%p187, %rs3, 103;
	@%p187 bra 	$L__BB0_150;
$L__BB0_149:
	or.b32  	%r740, %r740, 64;
	setp.eq.s16 	%p188, %rs3, 104;
	@%p188 bra 	$L__BB0_151;
$L__BB0_150:
	or.b32  	%r740, %r740, 128;
	setp.eq.s16 	%p189, %rs3, 105;
	@%p189 bra 	$L__BB0_152;
$L__BB0_151:
	or.b32  	%r740, %r740, 256;
	setp.eq.s16 	%p190, %rs3, 106;
	@%p190 bra 	$L__BB0_153;
$L__BB0_152:
	or.b32  	%r740, %r740, 512;
	setp.eq.s16 	%p191, %rs3, 107;
	@%p191 bra 	$L__BB0_154;
$L__BB0_153:
	or.b32  	%r740, %r740, 1024;
	setp.eq.s16 	%p192, %rs3, 108;
	@%p192 bra 	$L__BB0_155;
$L__BB0_154:
	or.b32  	%r740, %r740, 2048;
	setp.eq.s16 	%p193, %rs3, 109;
	@%p193 bra 	$L__BB0_156;
$L__BB0_155:
	or.b32  	%r740, %r740, 4096;
	setp.eq.s16 	%p194, %rs3, 110;
	@%p194 bra 	$L__BB0_157;
$L__BB0_156:
	or.b32  	%r740, %r740, 8192;
	setp.eq.s16 	%p195, %rs3, 111;
	@%p195 bra 	$L__BB0_158;
$L__BB0_157:
	or.b32  	%r740, %r740, 16384;
	setp.eq.s16 	%p196, %rs3, 112;
	@%p196 bra 	$L__BB0_159;
$L__BB0_158:
	or.b32  	%r740, %r740, 32768;
	setp.eq.s16 	%p197, %rs3, 113;
	@%p197 bra 	$L__BB0_160;
$L__BB0_159:
	or.b32  	%r740, %r740, 65536;
	setp.eq.s16 	%p198, %rs3, 114;
	@%p198 bra 	$L__BB0_161;
$L__BB0_160:
	or.b32  	%r740, %r740, 131072;
	setp.eq.s16 	%p199, %rs3, 115;
	@%p199 bra 	$L__BB0_162;
$L__BB0_161:
	or.b32  	%r740, %r740, 262144;
	setp.eq.s16 	%p200, %rs3, 116;
	@%p200 bra 	$L__BB0_163;
$L__BB0_162:
	or.b32  	%r740, %r740, 524288;
	setp.eq.s16 	%p201, %rs3, 117;
	@%p201 bra 	$L__BB0_164;
$L__BB0_163:
	or.b32  	%r740, %r740, 1048576;
	setp.eq.s16 	%p202, %rs3, 118;
	@%p202 bra 	$L__BB0_165;
$L__BB0_164:
	or.b32  	%r740, %r740, 2097152;
	setp.eq.s16 	%p203, %rs3, 119;
	@%p203 bra 	$L__BB0_166;
$L__BB0_165:
	or.b32  	%r740, %r740, 4194304;
	setp.eq.s16 	%p204, %rs3, 120;
	@%p204 bra 	$L__BB0_167;
$L__BB0_166:
	or.b32  	%r740, %r740, 8388608;
	setp.eq.s16 	%p205, %rs3, 121;
	@%p205 bra 	$L__BB0_168;
$L__BB0_167:
	or.b32  	%r740, %r740, 16777216;
	setp.eq.s16 	%p206, %rs3, 122;
	@%p206 bra 	$L__BB0_171;
$L__BB0_168:
	or.b32  	%r740, %r740, 33554432;
	bra.uni 	$L__BB0_171;
$L__BB0_169:
	ld.local.u8 	%rs169, [%rd11+-97];
	add.s16 	%rs170, %rs169, 1;
	st.local.u8 	[%rd11+-97], %rs170;
	cvt.u32.u16 	%r627, %rs3;
	cvt.s32.s8 	%r628, %r627;
	add.s32 	%r629, %r628, -97;
	mov.b32 	%r630, 1;
	shl.b32 	%r631, %r630, %r629;
	or.b32  	%r740, %r740, %r631;
	bra.uni 	$L__BB0_171;
$L__BB0_170:
	cvt.u32.u16 	%r632, %rs3;
	cvt.s32.s8 	%r633, %r632;
	add.s32 	%r634, %r633, -97;
	mov.b32 	%r635, 1;
	shl.b32 	%r636, %r635, %r634;
	or.b32  	%r740, %r740, %r636;
$L__BB0_171:
	add.s64 	%rd12, %rd2, %rd7;
	setp.eq.s16 	%p207, %rs396, 1;
	@%p207 bra 	$L__BB0_201;
	setp.ne.s16 	%p208, %rs396, 2;
	@%p208 bra 	$L__BB0_202;
	ld.local.u8 	%rs172, [%rd12+-97];
	add.s16 	%rs173, %rs172, 1;
	st.local.u8 	[%rd12+-97], %rs173;
	popc.b32 	%r637, %r766;
	setp.gt.u32 	%p209, %r637, 24;
	@%p209 bra 	$L__BB0_203;
	setp.eq.s16 	%p210, %rs6, 97;
	@%p210 bra 	$L__BB0_176;
	or.b32  	%r766, %r766, 1;
	setp.eq.s16 	%p211, %rs6, 98;
	@%p211 bra 	$L__BB0_177;
$L__BB0_176:
	or.b32  	%r766, %r766, 2;
	setp.eq.s16 	%p212, %rs6, 99;
	@%p212 bra 	$L__BB0_178;
$L__BB0_177:
	or.b32  	%r766, %r766, 4;
	setp.eq.s16 	%p213, %rs6, 100;
	@%p213 bra 	$L__BB0_179;
$L__BB0_178:
	or.b32  	%r766, %r766, 8;
	setp.eq.s16 	%p214, %rs6, 101;
	@%p214 bra 	$L__BB0_180;
$L__BB0_179:
	or.b32  	%r766, %r766, 16;
	setp.eq.s16 	%p215, %rs6, 102;
	@%p215 bra 	$L__BB0_181;
$L__BB0_180:
	or.b32  	%r766, %r766, 32;
	setp.eq.s16 	%p216, %rs6, 103;
	@%p216 bra 	$L__BB0_182;
$L__BB0_181:
	or.b32  	%r766, %r766, 64;
	setp.eq.s16 	%p217, %rs6, 104;
	@%p217 bra 	$L__BB0_183;
$L__BB0_182:
	or.b32  	%r766, %r766, 128;
	setp.eq.s16 	%p218, %rs6, 105;
	@%p218 bra 	$L__BB0_184;
$L__BB0_183:
	or.b32  	%r766, %r766, 256;
	setp.eq.s16 	%p219, %rs6, 106;
	@%p219 bra 	$L__BB0_185;
$L__BB0_184:
	or.b32  	%r766, %r766, 512;
	setp.eq.s16 	%p220, %rs6, 107;
	@%p220 bra 	$L__BB0_186;
$L__BB0_185:
	or.b32  	%r766, %r766, 1024;
	setp.eq.s16 	%p221, %rs6, 108;
	@%p221 bra 	$L__BB0_187;
$L__BB0_186:
	or.b32  	%r766, %r766, 2048;
	setp.eq.s16 	%p222, %rs6, 109;
	@%p222 bra 	$L__BB0_188;
$L__BB0_187:
	or.b32  	%r766, %r766, 4096;
	setp.eq.s16 	%p223, %rs6, 110;
	@%p223 bra 	$L__BB0_189;
$L__BB0_188:
	or.b32  	%r766, %r766, 8192;
	setp.eq.s16 	%p224, %rs6, 111;
	@%p224 bra 	$L__BB0_190;
$L__BB0_189:
	or.b32  	%r766, %r766, 16384;
	setp.eq.s16 	%p225, %rs6, 112;
	@%p225 bra 	$L__BB0_191;
$L__BB0_190:
	or.b32  	%r766, %r766, 32768;
	setp.eq.s16 	%p226, %rs6, 113;
	@%p226 bra 	$L__BB0_192;
$L__BB0_191:
	or.b32  	%r766, %r766, 65536;
	setp.eq.s16 	%p227, %rs6, 114;
	@%p227 bra 	$L__BB0_193;
$L__BB0_192:
	or.b32  	%r766, %r766, 131072;
	setp.eq.s16 	%p228, %rs6, 115;
	@%p228 bra 	$L__BB0_194;
$L__BB0_193:
	or.b32  	%r766, %r766, 262144;
	setp.eq.s16 	%p229, %rs6, 116;
	@%p229 bra 	$L__BB0_195;
$L__BB0_194:
	or.b32  	%r766, %r766, 524288;
	setp.eq.s16 	%p230, %rs6, 117;
	@%p230 bra 	$L__BB0_196;
$L__BB0_195:
	or.b32  	%r766, %r766, 1048576;
	setp.eq.s16 	%p231, %rs6, 118;
	@%p231 bra 	$L__BB0_197;
$L__BB0_196:
	or.b32  	%r766, %r766, 2097152;
	setp.eq.s16 	%p232, %rs6, 119;
	@%p232 bra 	$L__BB0_198;
$L__BB0_197:
	or.b32  	%r766, %r766, 4194304;
	setp.eq.s16 	%p233, %rs6, 120;
	@%p233 bra 	$L__BB0_199;
$L__BB0_198:
	or.b32  	%r766, %r766, 8388608;
	setp.eq.s16 	%p234, %rs6, 121;
	@%p234 bra 	$L__BB0_200;
$L__BB0_199:
	or.b32  	%r766, %r766, 16777216;
	setp.eq.s16 	%p235, %rs6, 122;
	@%p235 bra 	$L__BB0_203;
$L__BB0_200:
	or.b32  	%r766, %r766, 33554432;
	bra.uni 	$L__BB0_203;
$L__BB0_201:
	ld.local.u8 	%rs174, [%rd12+-97];
	add.s16 	%rs175, %rs174, 1;
	st.local.u8 	[%rd12+-97], %rs175;
	cvt.u32.u16 	%r638, %rs6;
	cvt.s32.s8 	%r639, %r638;
	add.s32 	%r640, %r639, -97;
	mov.b32 	%r641, 1;
	shl.b32 	%r642, %r641, %r640;
	or.b32  	%r766, %r766, %r642;
	bra.uni 	$L__BB0_203;
$L__BB0_202:
	cvt.u32.u16 	%r643, %rs6;
	cvt.s32.s8 	%r644, %r643;
	add.s32 	%r645, %r644, -97;
	mov.b32 	%r646, 1;
	shl.b32 	%r647, %r646, %r645;
	or.b32  	%r766, %r766, %r647;
$L__BB0_203:
	add.s64 	%rd13, %rd2, %rd8;
	setp.eq.s16 	%p236, %rs399, 1;
	@%p236 bra 	$L__BB0_233;
	setp.ne.s16 	%p237, %rs399, 2;
	@%p237 bra 	$L__BB0_234;
	ld.local.u8 	%rs177, [%rd13+-97];
	add.s16 	%rs178, %rs177, 1;
	st.local.u8 	[%rd13+-97], %rs178;
	popc.b32 	%r648, %r792;
	setp.gt.u32 	%p238, %r648, 24;
	@%p238 bra 	$L__BB0_235;
	setp.eq.s16 	%p239, %rs9, 97;
	@%p239 bra 	$L__BB0_208;
	or.b32  	%r792, %r792, 1;
	setp.eq.s16 	%p240, %rs9, 98;
	@%p240 bra 	$L__BB0_209;
$L__BB0_208:
	or.b32  	%r792, %r792, 2;
	setp.eq.s16 	%p241, %rs9, 99;
	@%p241 bra 	$L__BB0_210;
$L__BB0_209:
	or.b32  	%r792, %r792, 4;
	setp.eq.s16 	%p242, %rs9, 100;
	@%p242 bra 	$L__BB0_211;
$L__BB0_210:
	or.b32  	%r792, %r792, 8;
	setp.eq.s16 	%p243, %rs9, 101;
	@%p243 bra 	$L__BB0_212;
$L__BB0_211:
	or.b32  	%r792, %r792, 16;
	setp.eq.s16 	%p244, %rs9, 102;
	@%p244 bra 	$L__BB0_213;
$L__BB0_212:
	or.b32  	%r792, %r792, 32;
	setp.eq.s16 	%p245, %rs9, 103;
	@%p245 bra 	$L__BB0_214;
$L__BB0_213:
	or.b32  	%r792, %r792, 64;
	setp.eq.s16 	%p246, %rs9, 104;
	@%p246 bra 	$L__BB0_215;
$L__BB0_214:
	or.b32  	%r792, %r792, 128;
	setp.eq.s16 	%p247, %rs9, 105;
	@%p247 bra 	$L__BB0_216;
$L__BB0_215:
	or.b32  	%r792, %r792, 256;
	setp.eq.s16 	%p248, %rs9, 106;
	@%p248 bra 	$L__BB0_217;
$L__BB0_216:
	or.b32  	%r792, %r792, 512;
	setp.eq.s16 	%p249, %rs9, 107;
	@%p249 bra 	$L__BB0_218;
$L__BB0_217:
	or.b32  	%r792, %r792, 1024;
	setp.eq.s16 	%p250, %rs9, 108;
	@%p250 bra 	$L__BB0_219;
$L__BB0_218:
	or.b32  	%r792, %r792, 2048;
	setp.eq.s16 	%p251, %rs9, 109;
	@%p251 bra 	$L__BB0_220;
$L__BB0_219:
	or.b32  	%r792, %r792, 4096;
	setp.eq.s16 	%p252, %rs9, 110;
	@%p252 bra 	$L__BB0_221;
$L__BB0_220:
	or.b32  	%r792, %r792, 8192;
	setp.eq.s16 	%p253, %rs9, 111;
	@%p253 bra 	$L__BB0_222;
$L__BB0_221:
	or.b32  	%r792, %r792, 16384;
	setp.eq.s16 	%p254, %rs9, 112;
	@%p254 bra 	$L__BB0_223;
$L__BB0_222:
	or.b32  	%r792, %r792, 32768;
	setp.eq.s16 	%p255, %rs9, 113;
	@%p255 bra 	$L__BB0_224;
$L__BB0_223:
	or.b32  	%r792, %r792, 65536;
	setp.eq.s16 	%p256, %rs9, 114;
	@%p256 bra 	$L__BB0_225;
$L__BB0_224:
	or.b32  	%r792, %r792, 131072;
	setp.eq.s16 	%p257, %rs9, 115;
	@%p257 bra 	$L__BB0_226;
$L__BB0_225:
	or.b32  	%r792, %r792, 262144;
	setp.eq.s16 	%p258, %rs9, 116;
	@%p258 bra 	$L__BB0_227;
$L__BB0_226:
	or.b32  	%r792, %r792, 524288;
	setp.eq.s16 	%p259, %rs9, 117;
	@%p259 bra 	$L__BB0_228;
$L__BB0_227:
	or.b32  	%r792, %r792, 1048576;
	setp.eq.s16 	%p260, %rs9, 118;
	@%p260 bra 	$L__BB0_229;
$L__BB0_228:
	or.b32  	%r792, %r792, 2097152;
	setp.eq.s16 	%p261, %rs9, 119;
	@%p261 bra 	$L__BB0_230;
$L__BB0_229:
	or.b32  	%r792, %r792, 4194304;
	setp.eq.s16 	%p262, %rs9, 120;
	@%p262 bra 	$L__BB0_231;
$L__BB0_230:
	or.b32  	%r792, %r792, 8388608;
	setp.eq.s16 	%p263, %rs9, 121;
	@%p263 bra 	$L__BB0_232;
$L__BB0_231:
	or.b32  	%r792, %r792, 16777216;
	setp.eq.s16 	%p264, %rs9, 122;
	@%p264 bra 	$L__BB0_235;
$L__BB0_232:
	or.b32  	%r792, %r792, 33554432;
	bra.uni 	$L__BB0_235;
$L__BB0_233:
	ld.local.u8 	%rs179, [%rd13+-97];
	add.s16 	%rs180, %rs179, 1;
	st.local.u8 	[%rd13+-97], %rs180;
	cvt.u32.u16 	%r649, %rs9;
	cvt.s32.s8 	%r650, %r649;
	add.s32 	%r651, %r650, -97;
	mov.b32 	%r652, 1;
	shl.b32 	%r653, %r652, %r651;
	or.b32  	%r792, %r792, %r653;
	bra.uni 	$L__BB0_235;
$L__BB0_234:
	cvt.u32.u16 	%r654, %rs9;
	cvt.s32.s8 	%r655, %r654;
	add.s32 	%r656, %r655, -97;
	mov.b32 	%r657, 1;
	shl.b32 	%r658, %r657, %r656;
	or.b32  	%r792, %r792, %r658;
$L__BB0_235:
	add.s64 	%rd14, %rd2, %rd9;
	setp.eq.s16 	%p265, %rs401, 1;
	@%p265 bra 	$L__BB0_265;
	setp.ne.s16 	%p266, %rs401, 2;
	@%p266 bra 	$L__BB0_266;
	ld.local.u8 	%rs182, [%rd14+-97];
	add.s16 	%rs183, %rs182, 1;
	st.local.u8 	[%rd14+-97], %rs183;
	popc.b32 	%r659, %r818;
	setp.gt.u32 	%p267, %r659, 24;
	@%p267 bra 	$L__BB0_267;
	setp.eq.s16 	%p268, %rs12, 97;
	@%p268 bra 	$L__BB0_240;
	or.b32  	%r818, %r818, 1;
	setp.eq.s16 	%p269, %rs12, 98;
	@%p269 bra 	$L__BB0_241;
$L__BB0_240:
	or.b32  	%r818, %r818, 2;
	setp.eq.s16 	%p270, %rs12, 99;
	@%p270 bra 	$L__BB0_242;
$L__BB0_241:
	or.b32  	%r818, %r818, 4;
	setp.eq.s16 	%p271, %rs12, 100;
	@%p271 bra 	$L__BB0_243;
$L__BB0_242:
	or.b32  	%r818, %r818, 8;
	setp.eq.s16 	%p272, %rs12, 101;
	@%p272 bra 	$L__BB0_244;
$L__BB0_243:
	or.b32  	%r818, %r818, 16;
	setp.eq.s16 	%p273, %rs12, 102;
	@%p273 bra 	$L__BB0_245;
$L__BB0_244:
	or.b32  	%r818, %r818, 32;
	setp.eq.s16 	%p274, %rs12, 103;
	@%p274 bra 	$L__BB0_246;
$L__BB0_245:
	or.b32  	%r818, %r818, 64;
	setp.eq.s16 	%p275, %rs12, 104;
	@%p275 bra 	$L__BB0_247;
$L__BB0_246:
	or.b32  	%r818, %r818, 128;
	setp.eq.s16 	%p276, %rs12, 105;
	@%p276 bra 	$L__BB0_248;
$L__BB0_247:
	or.b32  	%r818, %r818, 256;
	setp.eq.s16 	%p277, %rs12, 106;
	@%p277 bra 	$L__BB0_249;
$L__BB0_248:
	or.b32  	%r818, %r818, 512;
	setp.eq.s16 	%p278, %rs12, 107;
	@%p278 bra 	$L__BB0_250;
$L__BB0_249:
	or.b32  	%r818, %r818, 1024;
	setp.eq.s16 	%p279, %rs12, 108;
	@%p279 bra 	$L__BB0_251;
$L__BB0_250:
	or.b32  	%r818, %r818, 2048;
	setp.eq.s16 	%p280, %rs12, 109;
	@%p280 bra 	$L__BB0_252;
$L__BB0_251:
	or.b32  	%r818, %r818, 4096;
	setp.eq.s16 	%p281, %rs12, 110;
	@%p281 bra 	$L__BB0_253;
$L__BB0_252:
	or.b32  	%r818, %r818, 8192;
	setp.eq.s16 	%p282, %rs12, 111;
	@%p282 bra 	$L__BB0_254;
$L__BB0_253:
	or.b32  	%r818, %r818, 16384;
	setp.eq.s16 	%p283, %rs12, 112;
	@%p283 bra 	$L__BB0_255;
$L__BB0_254:
	or.b32  	%r818, %r818, 32768;
	setp.eq.s16 	%p284, %rs12, 113;
	@%p284 bra 	$L__BB0_256;
$L__BB0_255:
	or.b32  	%r818, %r818, 65536;
	setp.eq.s16 	%p285, %rs12, 114;
	@%p285 bra 	$L__BB0_257;
$L__BB0_256:
	or.b32  	%r818, %r818, 131072;
	setp.eq.s16 	%p286, %rs12, 115;
	@%p286 bra 	$L__BB0_258;
$L__BB0_257:
	or.b32  	%r818, %r818, 262144;
	setp.eq.s16 	%p287, %rs12, 116;
	@%p287 bra 	$L__BB0_259;
$L__BB0_258:
	or.b32  	%r818, %r818, 524288;
	setp.eq.s16 	%p288, %rs12, 117;
	@%p288 bra 	$L__BB0_260;
$L__BB0_259:
	or.b32  	%r818, %r818, 1048576;
	setp.eq.s16 	%p289, %rs12, 118;
	@%p289 bra 	$L__BB0_261;
$L__BB0_260:
	or.b32  	%r818, %r818, 2097152;
	setp.eq.s16 	%p290, %rs12, 119;
	@%p290 bra 	$L__BB0_262;
$L__BB0_261:
	or.b32  	%r818, %r818, 4194304;
	setp.eq.s16 	%p291, %rs12, 120;
	@%p291 bra 	$L__BB0_263;
$L__BB0_262:
	or.b32  	%r818, %r818, 8388608;
	setp.eq.s16 	%p292, %rs12, 121;
	@%p292 bra 	$L__BB0_264;
$L__BB0_263:
	or.b32  	%r818, %r818, 16777216;
	setp.eq.s16 	%p293, %rs12, 122;
	@%p293 bra 	$L__BB0_267;
$L__BB0_264:
	or.b32  	%r818, %r818, 33554432;
	bra.uni 	$L__BB0_267;
$L__BB0_265:
	ld.local.u8 	%rs184, [%rd14+-97];
	add.s16 	%rs185, %rs184, 1;
	st.local.u8 	[%rd14+-97], %rs185;
	cvt.u32.u16 	%r660, %rs12;
	cvt.s32.s8 	%r661, %r660;
	add.s32 	%r662, %r661, -97;
	mov.b32 	%r663, 1;
	shl.b32 	%r664, %r663, %r662;
	or.b32  	%r818, %r818, %r664;
	bra.uni 	$L__BB0_267;
$L__BB0_266:
	cvt.u32.u16 	%r665, %rs12;
	cvt.s32.s8 	%r666, %r665;
	add.s32 	%r667, %r666, -97;
	mov.b32 	%r668, 1;
	shl.b32 	%r669, %r668, %r667;
	or.b32  	%r818, %r818, %r669;
$L__BB0_267:
	add.s16 	%rs186, %rs390, -1;
	setp.lt.u16 	%p294, %rs186, 2;
	@%p294 bra 	$L__BB0_269;
	ld.local.u8 	%rs187, [%rd10+-97];
	add.s64 	%rd37, %rd3, %rd5;
	st.local.u8 	[%rd37+-97], %rs187;
$L__BB0_269:
	add.s16 	%rs188, %rs393, -1;
	setp.lt.u16 	%p295, %rs188, 2;
	@%p295 bra 	$L__BB0_271;
	ld.local.u8 	%rs189, [%rd11+-97];
	add.s64 	%rd38, %rd3, %rd6;
	st.local.u8 	[%rd38+-97], %rs189;
$L__BB0_271:
	add.s16 	%rs190, %rs396, -1;
	setp.lt.u16 	%p296, %rs190, 2;
	@%p296 bra 	$L__BB0_273;
	ld.local.u8 	%rs191, [%rd12+-97];
	add.s64 	%rd39, %rd3, %rd7;
	st.local.u8 	[%rd39+-97], %rs191;
$L__BB0_273:
	add.s16 	%rs192, %rs399, -1;
	setp.lt.u16 	%p297, %rs192, 2;
	@%p297 bra 	$L__BB0_275;
	ld.local.u8 	%rs193, [%rd13+-97];
	add.s64 	%rd40, %rd3, %rd8;
	st.local.u8 	[%rd40+-97], %rs193;
$L__BB0_275:
	add.s16 	%rs194, %rs401, -1;
	setp.lt.u16 	%p298, %rs194, 2;
	@%p298 bra 	$L__BB0_277;
	ld.local.u8 	%rs195, [%rd14+-97];
	add.s64 	%rd41, %rd3, %rd9;
	st.local.u8 	[%rd41+-97], %rs195;
$L__BB0_277:
	mov.u64 	%rd43, c_words;
	add.s64 	%rd64, %rd43, 2;
	mov.b32 	%r842, -2309;
$L__BB0_278:
	add.s32 	%r671, %r842, 2309;
	shr.u32 	%r672, %r671, 5;
	and.b32  	%r673, %r671, 31;
	mul.wide.u32 	%rd44, %r672, 4;
	add.s64 	%rd16, %rd1, %rd44;
	ld.local.u32 	%r363, [%rd16];
	mov.b32 	%r674, 1;
	shl.b32 	%r364, %r674, %r673;
	and.b32  	%r675, %r363, %r364;
	setp.eq.s32 	%p299, %r675, 0;
	@%p299 bra 	$L__BB0_311;
	mov.b16 	%rs196, 0;
	st.local.v2.u8 	[%rd4], {%rs196, %rs196};
	st.local.v2.u8 	[%rd4+2], {%rs196, %rs196};
	st.local.v2.u8 	[%rd4+4], {%rs196, %rs196};
	st.local.v2.u8 	[%rd4+6], {%rs196, %rs196};
	st.local.v2.u8 	[%rd4+8], {%rs196, %rs196};
	st.local.v2.u8 	[%rd4+10], {%rs196, %rs196};
	st.local.v2.u8 	[%rd4+12], {%rs196, %rs196};
	st.local.v2.u8 	[%rd4+14], {%rs196, %rs196};
	st.local.v2.u8 	[%rd4+16], {%rs196, %rs196};
	st.local.v2.u8 	[%rd4+18], {%rs196, %rs196};
	st.local.v2.u8 	[%rd4+20], {%rs196, %rs196};
	st.local.v2.u8 	[%rd4+22], {%rs196, %rs196};
	st.local.v2.u8 	[%rd4+24], {%rs196, %rs196};
	ld.const.u8 	%rs34, [%rd64+-2];
	cvt.u32.u16 	%r676, %rs34;
	cvt.s32.s8 	%r677, %r676;
	add.s32 	%r678, %r677, -97;
	shr.u32 	%r679, %r714, %r678;
	and.b32  	%r680, %r679, 1;
	setp.eq.b32 	%p300, %r680, 1;
	@%p300 bra 	$L__BB0_310;
	cvt.u64.u16 	%rd45, %rs34;
	cvt.s64.s8 	%rd46, %rd45;
	add.s64 	%rd47, %rd4, %rd46;
	ld.local.u8 	%rs197, [%rd47+-97];
	add.s16 	%rs198, %rs197, 1;
	st.local.u8 	[%rd47+-97], %rs198;
	ld.const.u8 	%rs35, [%rd64+-1];
	cvt.u32.u16 	%r681, %rs35;
	cvt.s32.s8 	%r682, %r681;
	add.s32 	%r683, %r682, -97;
	shr.u32 	%r684, %r740, %r683;
	and.b32  	%r685, %r684, 1;
	setp.eq.b32 	%p301, %r685, 1;
	@%p301 bra 	$L__BB0_310;
	cvt.u64.u16 	%rd48, %rs35;
	cvt.s64.s8 	%rd49, %rd48;
	add.s64 	%rd50, %rd4, %rd49;
	ld.local.u8 	%rs199, [%rd50+-97];
	add.s16 	%rs200, %rs199, 1;
	st.local.u8 	[%rd50+-97], %rs200;
	ld.const.u8 	%rs36, [%rd64];
	cvt.u32.u16 	%r686, %rs36;
	cvt.s32.s8 	%r687, %r686;
	add.s32 	%r688, %r687, -97;
	shr.u32 	%r689, %r766, %r688;
	and.b32  	%r690, %r689, 1;
	setp.eq.b32 	%p302, %r690, 1;
	@%p302 bra 	$L__BB0_310;
	cvt.u64.u16 	%rd51, %rs36;
	cvt.s64.s8 	%rd52, %rd51;
	add.s64 	%rd53, %rd4, %rd52;
	ld.local.u8 	%rs201, [%rd53+-97];
	add.s16 	%rs202, %rs201, 1;
	st.local.u8 	[%rd53+-97], %rs202;
	ld.const.u8 	%rs37, [%rd64+1];
	cvt.u32.u16 	%r691, %rs37;
	cvt.s32.s8 	%r692, %r691;
	add.s32 	%r693, %r692, -97;
	shr.u32 	%r694, %r792, %r693;
	and.b32  	%r695, %r694, 1;
	setp.eq.b32 	%p303, %r695, 1;
	@%p303 bra 	$L__BB0_310;
	cvt.u64.u16 	%rd54, %rs37;
	cvt.s64.s8 	%rd55, %rd54;
	add.s64 	%rd56, %rd4, %rd55;
	ld.local.u8 	%rs203, [%rd56+-97];
	add.s16 	%rs204, %rs203, 1;
	st.local.u8 	[%rd56+-97], %rs204;
	ld.const.u8 	%rs38, [%rd64+2];
	cvt.u32.u16 	%r696, %rs38;
	cvt.s32.s8 	%r697, %r696;
	add.s32 	%r698, %r697, -97;
	shr.u32 	%r699, %r818, %r698;
	and.b32  	%r700, %r699, 1;
	setp.eq.b32 	%p304, %r700, 1;
	@%p304 bra 	$L__BB0_310;
	cvt.u64.u16 	%rd57, %rs38;
	cvt.s64.s8 	%rd58, %rd57;
	add.s64 	%rd59, %rd4, %rd58;
	ld.local.u8 	%rs205, [%rd59+-97];
	add.s16 	%rs206, %rs205, 1;
	st.local.u8 	[%rd59+-97], %rs206;
	ld.local.u8 	%rs207, [%rd2];
	ld.local.u8 	%rs208, [%rd3];
	ld.local.u8 	%rs211, [%rd4];
	setp.lt.u16 	%p305, %rs211, %rs207;
	setp.gt.u16 	%p306, %rs211, %rs208;
	or.pred  	%p307, %p305, %p306;
	@%p307 bra 	$L__BB0_310;
	ld.local.u8 	%rs214, [%rd2+1];
	ld.local.u8 	%rs215, [%rd3+1];
	ld.local.u8 	%rs218, [%rd4+1];
	setp.lt.u16 	%p308, %rs218, %rs214;
	setp.gt.u16 	%p309, %rs218, %rs215;
	or.pred  	%p310, %p308, %p309;
	@%p310 bra 	$L__BB0_310;
	ld.local.u8 	%rs221, [%rd2+2];
	ld.local.u8 	%rs222, [%rd3+2];
	ld.local.u8 	%rs225, [%rd4+2];
	setp.lt.u16 	%p311, %rs225, %rs221;
	setp.gt.u16 	%p312, %rs225, %rs222;
	or.pred  	%p313, %p311, %p312;
	@%p313 bra 	$L__BB0_310;
	ld.local.u8 	%rs228, [%rd2+3];
	ld.local.u8 	%rs229, [%rd3+3];
	ld.local.u8 	%rs232, [%rd4+3];
	setp.lt.u16 	%p314, %rs232, %rs228;
	setp.gt.u16 	%p315, %rs232, %rs229;
	or.pred  	%p316, %p314, %p315;
	@%p316 bra 	$L__BB0_310;
	ld.local.u8 	%rs235, [%rd2+4];
	ld.local.u8 	%rs236, [%rd3+4];
	ld.local.u8 	%rs239, [%rd4+4];
	setp.lt.u16 	%p317, %rs239, %rs235;
	setp.gt.u16 	%p318, %rs239, %rs236;
	or.pred  	%p319, %p317, %p318;
	@%p319 bra 	$L__BB0_310;
	ld.local.u8 	%rs242, [%rd2+5];
	ld.local.u8 	%rs243, [%rd3+5];
	ld.local.u8 	%rs246, [%rd4+5];
	setp.lt.u16 	%p320, %rs246, %rs242;
	setp.gt.u16 	%p321, %rs246, %rs243;
	or.pred  	%p322, %p320, %p321;
	@%p322 bra 	$L__BB0_310;
	ld.local.u8 	%rs249, [%rd2+6];
	ld.local.u8 	%rs250, [%rd3+6];
	ld.local.u8 	%rs253, [%rd4+6];
	setp.lt.u16 	%p323, %rs253, %rs249;
	setp.gt.u16 	%p324, %rs253, %rs250;
	or.pred  	%p325, %p323, %p324;
	@%p325 bra 	$L__BB0_310;
	ld.local.u8 	%rs256, [%rd2+7];
	ld.local.u8 	%rs257, [%rd3+7];
	ld.local.u8 	%rs260, [%rd4+7];
	setp.lt.u16 	%p326, %rs260, %rs256;
	setp.gt.u16 	%p327, %rs260, %rs257;
	or.pred  	%p328, %p326, %p327;
	@%p328 bra 	$L__BB0_310;
	ld.local.u8 	%rs263, [%rd2+8];
	ld.local.u8 	%rs264, [%rd3+8];
	ld.local.u8 	%rs267, [%rd4+8];
	setp.lt.u16 	%p329, %rs267, %rs263;
	setp.gt.u16 	%p330, %rs267, %rs264;
	or.pred  	%p331, %p329, %p330;
	@%p331 bra 	$L__BB0_310;
	ld.local.u8 	%rs270, [%rd2+9];
	ld.local.u8 	%rs271, [%rd3+9];
	ld.local.u8 	%rs274, [%rd4+9];
	setp.lt.u16 	%p332, %rs274, %rs270;
	setp.gt.u16 	%p333, %rs274, %rs271;
	or.pred  	%p334, %p332, %p333;
	@%p334 bra 	$L__BB0_310;
	ld.local.u8 	%rs277, [%rd2+10];
	ld.local.u8 	%rs278, [%rd3+10];
	ld.local.u8 	%rs281, [%rd4+10];
	setp.lt.u16 	%p335, %rs281, %rs277;
	setp.gt.u16 	%p336, %rs281, %rs278;
	or.pred  	%p337, %p335, %p336;
	@%p337 bra 	$L__BB0_310;
	ld.local.u8 	%rs284, [%rd2+11];
	ld.local.u8 	%rs285, [%rd3+11];
	ld.local.u8 	%rs288, [%rd4+11];
	setp.lt.u16 	%p338, %rs288, %rs284;
	setp.gt.u16 	%p339, %rs288, %rs285;
	or.pred  	%p340, %p338, %p339;
	@%p340 bra 	$L__BB0_310;
	ld.local.u8 	%rs291, [%rd2+12];
	ld.local.u8 	%rs292, [%rd3+12];
	ld.local.u8 	%rs295, [%rd4+12];
	setp.lt.u16 	%p341, %rs295, %rs291;
	setp.gt.u16 	%p342, %rs295, %rs292;
	or.pred  	%p343, %p341, %p342;
	@%p343 bra 	$L__BB0_310;
	ld.local.u8 	%rs298, [%rd2+13];
	ld.local.u8 	%rs299, [%rd3+13];
	ld.local.u8 	%rs302, [%rd4+13];
	setp.lt.u16 	%p344, %rs302, %rs298;
	setp.gt.u16 	%p345, %rs302, %rs299;
	or.pred  	%p346, %p344, %p345;
	@%p346 bra 	$L__BB0_310;
	ld.local.u8 	%rs305, [%rd2+14];
	ld.local.u8 	%rs306, [%rd3+14];
	ld.local.u8 	%rs309, [%rd4+14];
	setp.lt.u16 	%p347, %rs309, %rs305;
	setp.gt.u16 	%p348, %rs309, %rs306;
	or.pred  	%p349, %p347, %p348;
	@%p349 bra 	$L__BB0_310;
	ld.local.u8 	%rs312, [%rd2+15];
	ld.local.u8 	%rs313, [%rd3+15];
	ld.local.u8 	%rs316, [%rd4+15];
	setp.lt.u16 	%p350, %rs316, %rs312;
	setp.gt.u16 	%p351, %rs316, %rs313;
	or.pred  	%p352, %p350, %p351;
	@%p352 bra 	$L__BB0_310;
	ld.local.u8 	%rs319, [%rd2+16];
	ld.local.u8 	%rs320, [%rd3+16];
	ld.local.u8 	%rs323, [%rd4+16];
	setp.lt.u16 	%p353, %rs323, %rs319;
	setp.gt.u16 	%p354, %rs323, %rs320;
	or.pred  	%p355, %p353, %p354;
	@%p355 bra 	$L__BB0_310;
	ld.local.u8 	%rs326, [%rd2+17];
	ld.local.u8 	%rs327, [%rd3+17];
	ld.local.u8 	%rs330, [%rd4+17];
	setp.lt.u16 	%p356, %rs330, %rs326;
	setp.gt.u16 	%p357, %rs330, %rs327;
	or.pred  	%p358, %p356, %p357;
	@%p358 bra 	$L__BB0_310;
	ld.local.u8 	%rs333, [%rd2+18];
	ld.local.u8 	%rs334, [%rd3+18];
	ld.local.u8 	%rs337, [%rd4+18];
	setp.lt.u16 	%p359, %rs337, %rs333;
	setp.gt.u16 	%p360, %rs337, %rs334;
	or.pred  	%p361, %p359, %p360;
	@%p361 bra 	$L__BB0_310;
	ld.local.u8 	%rs340, [%rd2+19];
	ld.local.u8 	%rs341, [%rd3+19];
	ld.local.u8 	%rs344, [%rd4+19];
	setp.lt.u16 	%p362, %rs344, %rs340;
	setp.gt.u16 	%p363, %rs344, %rs341;
	or.pred  	%p364, %p362, %p363;
	@%p364 bra 	$L__BB0_310;
	ld.local.u8 	%rs347, [%rd2+20];
	ld.local.u8 	%rs348, [%rd3+20];
	ld.local.u8 	%rs351, [%rd4+20];
	setp.lt.u16 	%p365, %rs351, %rs347;
	setp.gt.u16 	%p366, %rs351, %rs348;
	or.pred  	%p367, %p365, %p366;
	@%p367 bra 	$L__BB0_310;
	ld.local.u8 	%rs354, [%rd2+21];
	ld.local.u8 	%rs355, [%rd3+21];
	ld.local.u8 	%rs358, [%rd4+21];
	setp.lt.u16 	%p368, %rs358, %rs354;
	setp.gt.u16 	%p369, %rs358, %rs355;
	or.pred  	%p370, %p368, %p369;
	@%p370 bra 	$L__BB0_310;
	ld.local.u8 	%rs361, [%rd2+22];
	ld.local.u8 	%rs362, [%rd3+22];
	ld.local.u8 	%rs365, [%rd4+22];
	setp.lt.u16 	%p371, %rs365, %rs361;
	setp.gt.u16 	%p372, %rs365, %rs362;
	or.pred  	%p373, %p371, %p372;
	@%p373 bra 	$L__BB0_310;
	ld.local.u8 	%rs368, [%rd2+23];
	ld.local.u8 	%rs369, [%rd3+23];
	ld.local.u8 	%rs372, [%rd4+23];
	setp.lt.u16 	%p374, %rs372, %rs368;
	setp.gt.u16 	%p375, %rs372, %rs369;
	or.pred  	%p376, %p374, %p375;
	@%p376 bra 	$L__BB0_310;
	ld.local.u8 	%rs375, [%rd2+24];
	ld.local.u8 	%rs376, [%rd3+24];
	ld.local.u8 	%rs379, [%rd4+24];
	setp.lt.u16 	%p377, %rs379, %rs375;
	setp.gt.u16 	%p378, %rs379, %rs376;
	or.pred  	%p379, %p377, %p378;
	@%p379 bra 	$L__BB0_310;
	ld.local.u8 	%rs382, [%rd2+25];
	ld.local.u8 	%rs383, [%rd3+25];
	ld.local.u8 	%rs386, [%rd4+25];
	setp.ge.u16 	%p380, %rs386, %rs382;
	setp.le.u16 	%p381, %rs386, %rs383;
	and.pred  	%p382, %p380, %p381;
	@%p382 bra 	$L__BB0_311;
$L__BB0_310:
	not.b32 	%r701, %r364;
	and.b32  	%r702, %r363, %r701;
	st.local.u32 	[%rd16], %r702;
$L__BB0_311:
	add.s32 	%r842, %r842, 1;
	add.s64 	%rd64, %rd64, 5;
	setp.eq.s32 	%p383, %r842, 0;
	@%p383 bra 	$L__BB0_2;
	bra.uni 	$L__BB0_278;
$L__BB0_312:
	ld.param.u64 	%rd63, [_Z7g_guessiPKiPii_param_2];
	cvta.to.global.u64 	%rd60, %rd63;
	mul.wide.s32 	%rd61, %r1, 4;
	add.s64 	%rd62, %rd60, %rd61;
	st.global.u32 	[%rd62], %r708;
$L__BB0_313:
	ret;

}
	// .globl	_Z11g_guess_allPii
.visible .entry _Z11g_guess_allPii(
	.param .u64 .ptr .align 1 _Z11g_guess_allPii_param_0,
	.param .u32 _Z11g_guess_allPii_param_1
)
{
	.local .align 4 .b8 	__local_depot1[372];
	.reg .b64 	%SP;
	.reg .b64 	%SPL;
	.reg .pred 	%p<384>;
	.reg .b16 	%rs<402>;
	.reg .b32 	%r<842>;
	.reg .b64 	%rd<60>;

	mov.u64 	%SPL, __local_depot1;
	ld.param.u64 	%rd18, [_Z11g_guess_allPii_param_0];
	ld.param.u32 	%r365, [_Z11g_guess_allPii_param_1];
	mov.u32 	%r366, %ctaid.x;
	mov.u32 	%r367, %ntid.x;
	mov.u32 	%r368, %tid.x;
	mad.lo.s32 	%r1, %r366, %r367, %r368;
	ld.const.u32 	%r369, [c_num_words];
	setp.ge.s32 	%p1, %r1, %r369;
	@%p1 bra 	$L__BB1_313;
	add.u64 	%rd1, %SPL, 0;
	add.u64 	%rd2, %SPL, 292;
	add.u64 	%rd3, %SPL, 318;
	add.u64 	%rd4, %SPL, 344;
	mov.b32 	%r371, -1;
	st.local.u32 	[%rd1], %r371;
	st.local.u32 	[%rd1+4], %r371;
	st.local.u32 	[%rd1+8], %r371;
	st.local.u32 	[%rd1+12], %r371;
	st.local.u32 	[%rd1+16], %r371;
	st.local.u32 	[%rd1+20], %r371;
	st.local.u32 	[%rd1+24], %r371;
	st.local.u32 	[%rd1+28], %r371;
	st.local.u32 	[%rd1+32], %r371;
	st.local.u32 	[%rd1+36], %r371;
	st.local.u32 	[%rd1+40], %r371;
	st.local.u32 	[%rd1+44], %r371;
	st.local.u32 	[%rd1+48], %r371;
	st.local.u32 	[%rd1+52], %r371;
	st.local.u32 	[%rd1+56], %r371;
	st.local.u32 	[%rd1+60], %r371;
	st.local.u32 	[%rd1+64], %r371;
	st.local.u32 	[%rd1+68], %r371;
	st.local.u32 	[%rd1+72], %r371;
	st.local.u32 	[%rd1+76], %r371;
	st.local.u32 	[%rd1+80], %r371;
	st.local.u32 	[%rd1+84], %r371;
	st.local.u32 	[%rd1+88], %r371;
	st.local.u32 	[%rd1+92], %r371;
	st.local.u32 	[%rd1+96], %r371;
	st.local.u32 	[%rd1+100], %r371;
	st.local.u32 	[%rd1+104], %r371;
	st.local.u32 	[%rd1+108], %r371;
	st.local.u32 	[%rd1+112], %r371;
	st.local.u32 	[%rd1+116], %r371;
	st.local.u32 	[%rd1+120], %r371;
	st.local.u32 	[%rd1+124], %r371;
	st.local.u32 	[%rd1+128], %r371;
	st.local.u32 	[%rd1+132], %r371;
	st.local.u32 	[%rd1+136], %r371;
	st.local.u32 	[%rd1+140], %r371;
	st.local.u32 	[%rd1+144], %r371;
	st.local.u32 	[%rd1+148], %r371;
	st.local.u32 	[%rd1+152], %r371;
	st.local.u32 	[%rd1+156], %r371;
	st.local.u32 	[%rd1+160], %r371;
	st.local.u32 	[%rd1+164], %r371;
	st.local.u32 	[%rd1+168], %r371;
	st.local.u32 	[%rd1+172], %r371;
	st.local.u32 	[%rd1+176], %r371;
	st.local.u32 	[%rd1+180], %r371;
	st.local.u32 	[%rd1+184], %r371;
	st.local.u32 	[%rd1+188], %r371;
	st.local.u32 	[%rd1+192], %r371;
	st.local.u32 	[%rd1+196], %r371;
	st.local.u32 	[%rd1+200], %r371;
	st.local.u32 	[%rd1+204], %r371;
	st.local.u32 	[%rd1+208], %r371;
	st.local.u32 	[%rd1+212], %r371;
	st.local.u32 	[%rd1+216], %r371;
	st.local.u32 	[%rd1+220], %r371;
	st.local.u32 	[%rd1+224], %r371;
	st.local.u32 	[%rd1+228], %r371;
	st.local.u32 	[%rd1+232], %r371;
	st.local.u32 	[%rd1+236], %r371;
	st.local.u32 	[%rd1+240], %r371;
	st.local.u32 	[%rd1+244], %r371;
	st.local.u32 	[%rd1+248], %r371;
	st.local.u32 	[%rd1+252], %r371;
	st.local.u32 	[%rd1+256], %r371;
	st.local.u32 	[%rd1+260], %r371;
	st.local.u32 	[%rd1+264], %r371;
	st.local.u32 	[%rd1+268], %r371;
	st.local.u32 	[%rd1+272], %r371;
	st.local.u32 	[%rd1+276], %r371;
	st.local.u32 	[%rd1+280], %r371;
	st.local.u32 	[%rd1+284], %r371;
	st.local.u32 	[%rd1+288], %r371;
	mov.b32 	%r817, 0;
	mov.u64 	%rd24, c_words;
	mov.u32 	%r791, %r817;
	mov.u32 	%r765, %r817;
	mov.u32 	%r739, %r817;
	mov.u32 	%r713, %r817;
	mov.u32 	%r707, %r817;
$L__BB1_2:
	setp.eq.s32 	%p2, %r707, 0;
	mov.u32 	%r710, %r365;
	@%p2 bra 	$L__BB1_77;
	ld.local.u32 	%r373, [%rd1];
	brev.b32 	%r374, %r373;
	bfind.shiftamt.u32 	%r709, %r374;
	setp.gt.u32 	%p3, %r709, 2147483646;
	mov.b32 	%r708, 0;
	@%p3 bra 	$L__BB1_5;
$L__BB1_4:
	add.s32 	%r710, %r708, %r709;
	bra.uni 	$L__BB1_77;
$L__BB1_5:
	ld.local.u32 	%r376, [%rd1+4];
	brev.b32 	%r377, %r376;
	bfind.shiftamt.u32 	%r709, %r377;
	setp.lt.u32 	%p4, %r709, 2147483647;
	mov.b32 	%r708, 32;
	@%p4 bra 	$L__BB1_4;
	ld.local.u32 	%r379, [%rd1+8];
	brev.b32 	%r380, %r379;
	bfind.shiftamt.u32 	%r709, %r380;
	setp.lt.u32 	%p5, %r709, 2147483647;
	mov.b32 	%r708, 64;
	@%p5 bra 	$L__BB1_4;
	ld.local.u32 	%r382, [%rd1+12];
	brev.b32 	%r383, %r382;
	bfind.shiftamt.u32 	%r709, %r383;
	setp.lt.u32 	%p6, %r709, 2147483647;
	mov.b32 	%r708, 96;
	@%p6 bra 	$L__BB1_4;
	ld.local.u32 	%r385, [%rd1+16];
	brev.b32 	%r386, %r385;
	bfind.shiftamt.u32 	%r709, %r386;
	setp.lt.u32 	%p7, %r709, 2147483647;
	mov.b32 	%r708, 128;
	@%p7 bra 	$L__BB1_4;
	ld.local.u32 	%r388, [%rd1+20];
	brev.b32 	%r389, %r388;
	bfind.shiftamt.u32 	%r709, %r389;
	setp.lt.u32 	%p8, %r709, 2147483647;
	mov.b32 	%r708, 160;
	@%p8 bra 	$L__BB1_4;
	ld.local.u32 	%r391, [%rd1+24];
	brev.b32 	%r392, %r391;
	bfind.shiftamt.u32 	%r709, %r392;
	setp.lt.u32 	%p9, %r709, 2147483647;
	mov.b32 	%r708, 192;
	@%p9 bra 	$L__BB1_4;
	ld.local.u32 	%r394, [%rd1+28];
	brev.b32 	%r395, %r394;
	bfind.shiftamt.u32 	%r709, %r395;
	setp.lt.u32 	%p10, %r709, 2147483647;
	mov.b32 	%r708, 224;
	@%p10 bra 	$L__BB1_4;
	ld.local.u32 	%r397, [%rd1+32];
	brev.b32 	%r398, %r397;
	bfind.shiftamt.u32 	%r709, %r398;
	setp.lt.u32 	%p11, %r709, 2147483647;
	mov.b32 	%r708, 256;
	@%p11 bra 	$L__BB1_4;
	ld.local.u32 	%r400, [%rd1+36];
	brev.b32 	%r401, %r400;
	bfind.shiftamt.u32 	%r709, %r401;
	setp.lt.u32 	%p12, %r709, 2147483647;
	mov.b32 	%r708, 288;
	@%p12 bra 	$L__BB1_4;
	ld.local.u32 	%r403, [%rd1+40];
	brev.b32 	%r404, %r403;
	bfind.shiftamt.u32 	%r709, %r404;
	setp.lt.u32 	%p13, %r709, 2147483647;
	mov.b32 	%r708, 320;
	@%p13 bra 	$L__BB1_4;
	ld.local.u32 	%r406, [%rd1+44];
	brev.b32 	%r407, %r406;
	bfind.shiftamt.u32 	%r709, %r407;
	setp.lt.u32 	%p14, %r709, 2147483647;
	mov.b32 	%r708, 352;
	@%p14 bra 	$L__BB1_4;
	ld.local.u32 	%r409, [%rd1+48];
	brev.b32 	%r410, %r409;
	bfind.shiftamt.u32 	%r709, %r410;
	setp.lt.u32 	%p15, %r709, 2147483647;
	mov.b32 	%r708, 384;
	@%p15 bra 	$L__BB1_4;
	ld.local.u32 	%r412, [%rd1+52];
	brev.b32 	%r413, %r412;
	bfind.shiftamt.u32 	%r709, %r413;
	setp.lt.u32 	%p16, %r709, 2147483647;
	mov.b32 	%r708, 416;
	@%p16 bra 	$L__BB1_4;
	ld.local.u32 	%r415, [%rd1+56];
	brev.b32 	%r416, %r415;
	bfind.shiftamt.u32 	%r709, %r416;
	setp.lt.u32 	%p17, %r709, 2147483647;
	mov.b32 	%r708, 448;
	@%p17 bra 	$L__BB1_4;
	ld.local.u32 	%r418, [%rd1+60];
	brev.b32 	%r419, %r418;
	bfind.shiftamt.u32 	%r709, %r419;
	setp.lt.u32 	%p18, %r709, 2147483647;
	mov.b32 	%r708, 480;
	@%p18 bra 	$L__BB1_4;
	ld.local.u32 	%r421, [%rd1+64];
	brev.b32 	%r422, %r421;
	bfind.shiftamt.u32 	%r709, %r422;
	setp.lt.u32 	%p19, %r709, 2147483647;
	mov.b32 	%r708, 512;
	@%p19 bra 	$L__BB1_4;
	ld.local.u32 	%r424, [%rd1+68];
	brev.b32 	%r425, %r424;
	bfind.shiftamt.u32 	%r709, %r425;
	setp.lt.u32 	%p20, %r709, 2147483647;
	mov.b32 	%r708, 544;
	@%p20 bra 	$L__BB1_4;
	ld.local.u32 	%r427, [%rd1+72];
	brev.b32 	%r428, %r427;
	bfind.shiftamt.u32 	%r709, %r428;
	setp.lt.u32 	%p21, %r709, 2147483647;
	mov.b32 	%r708, 576;
	@%p21 bra 	$L__BB1_4;
	ld.local.u32 	%r430, [%rd1+76];
	brev.b32 	%r431, %r430;
	bfind.shiftamt.u32 	%r709, %r431;
	setp.lt.u32 	%p22, %r709, 2147483647;
	mov.b32 	%r708, 608;
	@%p22 bra 	$L__BB1_4;
	ld.local.u32 	%r433, [%rd1+80];
	brev.b32 	%r434, %r433;
	bfind.shiftamt.u32 	%r709, %r434;
	setp.lt.u32 	%p23, %r709, 2147483647;
	mov.b32 	%r708, 640;
	@%p23 bra 	$L__BB1_4;
	ld.local.u32 	%r436, [%rd1+84];
	brev.b32 	%r437, %r436;
	bfind.shiftamt.u32 	%r709, %r437;
	setp.lt.u32 	%p24, %r709, 2147483647;
	mov.b32 	%r708, 672;
	@%p24 bra 	$L__BB1_4;
	ld.local.u32 	%r439, [%rd1+88];
	brev.b32 	%r440, %r439;
	bfind.shiftamt.u32 	%r709, %r440;
	setp.lt.u32 	%p25, %r709, 2147483647;
	mov.b32 	%r708, 704;
	@%p25 bra 	$L__BB1_4;
	ld.local.u32 	%r442, [%rd1+92];
	brev.b32 	%r443, %r442;
	bfind.shiftamt.u32 	%r709, %r443;
	setp.lt.u32 	%p26, %r709, 2147483647;
	mov.b32 	%r708, 736;
	@%p26 bra 	$L__BB1_4;
	ld.local.u32 	%r445, [%rd1+96];
	brev.b32 	%r446, %r445;
	bfind.shiftamt.u32 	%r709, %r446;
	setp.lt.u32 	%p27, %r709, 2147483647;
	mov.b32 	%r708, 768;
	@%p27 bra 	$L__BB1_4;
	ld.local.u32 	%r448, [%rd1+100];
	brev.b32 	%r449, %r448;
	bfind.shiftamt.u32 	%r709, %r449;
	setp.lt.u32 	%p28, %r709, 2147483647;
	mov.b32 	%r708, 800;
	@%p28 bra 	$L__BB1_4;
	ld.local.u32 	%r451, [%rd1+104];
	brev.b32 	%r452, %r451;
	bfind.shiftamt.u32 	%r709, %r452;
	setp.lt.u32 	%p29, %r709, 2147483647;
	mov.b32 	%r708, 832;
	@%p29 bra 	$L__BB1_4;
	ld.local.u32 	%r454, [%rd1+108];
	brev.b32 	%r455, %r454;
	bfind.shiftamt.u32 	%r709, %r455;
	setp.lt.u32 	%p30, %r709, 2147483647;
	mov.b32 	%r708, 864;
	@%p30 bra 	$L__BB1_4;
	ld.local.u32 	%r457, [%rd1+112];
	brev.b32 	%r458, %r457;
	bfind.shiftamt.u32 	%r709, %r458;
	setp.lt.u32 	%p31, %r709, 2147483647;
	mov.b32 	%r708, 896;
	@%p31 bra 	$L__BB1_4;
	ld.local.u32 	%r460, [%rd1+116];
	brev.b32 	%r461, %r460;
	bfind.shiftamt.u32 	%r709, %r461;
	setp.lt.u32 	%p32, %r709, 2147483647;
	mov.b32 	%r708, 928;
	@%p32 bra 	$L__BB1_4;
	ld.local.u32 	%r463, [%rd1+120];
	brev.b32 	%r464, %r463;
	bfind.shiftamt.u32 	%r709, %r464;
	setp.lt.u32 	%p33, %r709, 2147483647;
	mov.b32 	%r708, 960;
	@%p33 bra 	$L__BB1_4;
	ld.local.u32 	%r466, [%rd1+124];
	brev.b32 	%r467, %r466;
	bfind.shiftamt.u32 	%r709, %r467;
	setp.lt.u32 	%p34, %r709, 2147483647;
	mov.b32 	%r708, 992;
	@%p34 bra 	$L__BB1_4;
	ld.local.u32 	%r469, [%rd1+128];
	brev.b32 	%r470, %r469;
	bfind.shiftamt.u32 	%r709, %r470;
	setp.lt.u32 	%p35, %r709, 2147483647;
	mov.b32 	%r708, 1024;
	@%p35 bra 	$L__BB1_4;
	ld.local.u32 	%r472, [%rd1+132];
	brev.b32 	%r473, %r472;
	bfind.shiftamt.u32 	%r709, %r473;
	setp.lt.u32 	%p36, %r709, 2147483647;
	mov.b32 	%r708, 1056;
	@%p36 bra 	$L__BB1_4;
	ld.local.u32 	%r475, [%rd1+136];
	brev.b32 	%r476, %r475;
	bfind.shiftamt.u32 	%r709, %r476;
	setp.lt.u32 	%p37, %r709, 2147483647;
	mov.b32 	%r708, 1088;
	@%p37 bra 	$L__BB1_4;
	ld.local.u32 	%r478, [%rd1+140];
	brev.b32 	%r479, %r478;
	bfind.shiftamt.u32 	%r709, %r479;
	setp.lt.u32 	%p38, %r709, 2147483647;
	mov.b32 	%r708, 1120;
	@%p38 bra 	$L__BB1_4;
	ld.local.u32 	%r481, [%rd1+144];
	brev.b32 	%r482, %r481;
	bfind.shiftamt.u32 	%r709, %r482;
	setp.lt.u32 	%p39, %r709, 2147483647;
	mov.b32 	%r708, 1152;
	@%p39 bra 	$L__BB1_4;
	ld.local.u32 	%r484, [%rd1+148];
	brev.b32 	%r485, %r484;
	bfind.shiftamt.u32 	%r709, %r485;
	setp.lt.u32 	%p40, %r709, 2147483647;
	mov.b32 	%r708, 1184;
	@%p40 bra 	$L__BB1_4;
	ld.local.u32 	%r487, [%rd1+152];
	brev.b32 	%r488, %r487;
	bfind.shiftamt.u32 	%r709, %r488;
	setp.lt.u32 	%p41, %r709, 2147483647;
	mov.b32 	%r708, 1216;
	@%p41 bra 	$L__BB1_4;
	ld.local.u32 	%r490, [%rd1+156];
	brev.b32 	%r491, %r490;
	bfind.shiftamt.u32 	%r709, %r491;
	setp.lt.u32 	%p42, %r709, 2147483647;
	mov.b32 	%r708, 1248;
	@%p42 bra 	$L__BB1_4;
	ld.local.u32 	%r493, [%rd1+160];
	brev.b32 	%r494, %r493;
	bfind.shiftamt.u32 	%r709, %r494;
	setp.lt.u32 	%p43, %r709, 2147483647;
	mov.b32 	%r708, 1280;
	@%p43 bra 	$L__BB1_4;
	ld.local.u32 	%r496, [%rd1+164];
	brev.b32 	%r497, %r496;
	bfind.shiftamt.u32 	%r709, %r497;
	setp.lt.u32 	%p44, %r709, 2147483647;
	mov.b32 	%r708, 1312;
	@%p44 bra 	$L__BB1_4;
	ld.local.u32 	%r499, [%rd1+168];
	brev.b32 	%r500, %r499;
	bfind.shiftamt.u32 	%r709, %r500;
	setp.lt.u32 	%p45, %r709, 2147483647;
	mov.b32 	%r708, 1344;
	@%p45 bra 	$L__BB1_4;
	ld.local.u32 	%r502, [%rd1+172];
	brev.b32 	%r503, %r502;
	bfind.shiftamt.u32 	%r709, %r503;
	setp.lt.u32 	%p46, %r709, 2147483647;
	mov.b32 	%r708, 1376;
	@%p46 bra 	$L__BB1_4;
	ld.local.u32 	%r505, [%rd1+176];
	brev.b32 	%r506, %r505;
	bfind.shiftamt.u32 	%r709, %r506;
	setp.lt.u32 	%p47, %r709, 2147483647;
	mov.b32 	%r708, 1408;
	@%p47 bra 	$L__BB1_4;
	ld.local.u32 	%r508, [%rd1+180];
	brev.b32 	%r509, %r508;
	bfind.shiftamt.u32 	%r709, %r509;
	setp.lt.u32 	%p48, %r709, 2147483647;
	mov.b32 	%r708, 1440;
	@%p48 bra 	$L__BB1_4;
	ld.local.u32 	%r511, [%rd1+184];
	brev.b32 	%r512, %r511;
	bfind.shiftamt.u32 	%r709, %r512;
	setp.lt.u32 	%p49, %r709, 2147483647;
	mov.b32 	%r708, 1472;
	@%p49 bra 	$L__BB1_4;
	ld.local.u32 	%r514, [%rd1+188];
	brev.b32 	%r515, %r514;
	bfind.shiftamt.u32 	%r709, %r515;
	setp.lt.u32 	%p50, %r709, 2147483647;
	mov.b32 	%r708, 1504;
	@%p50 bra 	$L__BB1_4;
	ld.local.u32 	%r517, [%rd1+192];
	brev.b32 	%r518, %r517;
	bfind.shiftamt.u32 	%r709, %r518;
	setp.lt.u32 	%p51, %r709, 2147483647;
	mov.b32 	%r708, 1536;
	@%p51 bra 	$L__BB1_4;
	ld.local.u32 	%r520, [%rd1+196];
	brev.b32 	%r521, %r520;
	bfind.shiftamt.u32 	%r709, %r521;
	setp.lt.u32 	%p52, %r709, 2147483647;
	mov.b32 	%r708, 1568;
	@%p52 bra 	$L__BB1_4;
	ld.local.u32 	%r523, [%rd1+200];
	brev.b32 	%r524, %r523;
	bfind.shiftamt.u32 	%r709, %r524;
	setp.lt.u32 	%p53, %r709, 2147483647;
	mov.b32 	%r708, 1600;
	@%p53 bra 	$L__BB1_4;
	ld.local.u32 	%r526, [%rd1+204];
	brev.b32 	%r527, %r526;
	bfind.shiftamt.u32 	%r709, %r527;
	setp.lt.u32 	%p54, %r709, 2147483647;
	mov.b32 	%r708, 1632;
	@%p54 bra 	$L__BB1_4;
	ld.local.u32 	%r529, [%rd1+208];
	brev.b32 	%r530, %r529;
	bfind.shiftamt.u32 	%r709, %r530;
	setp.lt.u32 	%p55, %r709, 2147483647;
	mov.b32 	%r708, 1664;
	@%p55 bra 	$L__BB1_4;
	ld.local.u32 	%r532, [%rd1+212];
	brev.b32 	%r533, %r532;
	bfind.shiftamt.u32 	%r709, %r533;
	setp.lt.u32 	%p56, %r709, 2147483647;
	mov.b32 	%r708, 1696;
	@%p56 bra 	$L__BB1_4;
	ld.local.u32 	%r535, [%rd1+216];
	brev.b32 	%r536, %r535;
	bfind.shiftamt.u32 	%r709, %r536;
	setp.lt.u32 	%p57, %r709, 2147483647;
	mov.b32 	%r708, 1728;
	@%p57 bra 	$L__BB1_4;
	ld.local.u32 	%r538, [%rd1+220];
	brev.b32 	%r539, %r538;
	bfind.shiftamt.u32 	%r709, %r539;
	setp.lt.u32 	%p58, %r709, 2147483647;
	mov.b32 	%r708, 1760;
	@%p58 bra 	$L__BB1_4;
	ld.local.u32 	%r541, [%rd1+224];
	brev.b32 	%r542, %r541;
	bfind.shiftamt.u32 	%r709, %r542;
	setp.lt.u32 	%p59, %r709, 2147483647;
	mov.b32 	%r708, 1792;
	@%p59 bra 	$L__BB1_4;
	ld.local.u32 	%r544, [%rd1+228];
	brev.b32 	%r545, %r544;
	bfind.shiftamt.u32 	%r709, %r545;
	setp.lt.u32 	%p60, %r709, 2147483647;
	mov.b32 	%r708, 1824;
	@%p60 bra 	$L__BB1_4;
	ld.local.u32 	%r547, [%rd1+232];
	brev.b32 	%r548, %r547;
	bfind.shiftamt.u32 	%r709, %r548;
	setp.lt.u32 	%p61, %r709, 2147483647;
	mov.b32 	%r708, 1856;
	@%p61 bra 	$L__BB1_4;
	ld.local.u32 	%r550, [%rd1+236];
	brev.b32 	%r551, %r550;
	bfind.shiftamt.u32 	%r709, %r551;
	setp.lt.u32 	%p62, %r709, 2147483647;
	mov.b32 	%r708, 1888;
	@%p62 bra 	$L__BB1_4;
	ld.local.u32 	%r553, [%rd1+240];
	brev.b32 	%r554, %r553;
	bfind.shiftamt.u32 	%r709, %r554;
	setp.lt.u32 	%p63, %r709, 2147483647;
	mov.b32 	%r708, 1920;
	@%p63 bra 	$L__BB1_4;
	ld.local.u32 	%r556, [%rd1+244];
	brev.b32 	%r557, %r556;
	bfind.shiftamt.u32 	%r709, %r557;
	setp.lt.u32 	%p64, %r709, 2147483647;
	mov.b32 	%r708, 1952;
	@%p64 bra 	$L__BB1_4;
	ld.local.u32 	%r559, [%rd1+248];
	brev.b32 	%r560, %r559;
	bfind.shiftamt.u32 	%r709, %r560;
	setp.lt.u32 	%p65, %r709, 2147483647;
	mov.b32 	%r708, 1984;
	@%p65 bra 	$L__BB1_4;
	ld.local.u32 	%r562, [%rd1+252];
	brev.b32 	%r563, %r562;
	bfind.shiftamt.u32 	%r709, %r563;
	setp.lt.u32 	%p66, %r709, 2147483647;
	mov.b32 	%r708, 2016;
	@%p66 bra 	$L__BB1_4;
	ld.local.u32 	%r565, [%rd1+256];
	brev.b32 	%r566, %r565;
	bfind.shiftamt.u32 	%r709, %r566;
	setp.lt.u32 	%p67, %r709, 2147483647;
	mov.b32 	%r708, 2048;
	@%p67 bra 	$L__BB1_4;
	ld.local.u32 	%r568, [%rd1+260];
	brev.b32 	%r569, %r568;
	bfind.shiftamt.u32 	%r709, %r569;
	setp.lt.u32 	%p68, %r709, 2147483647;
	mov.b32 	%r708, 2080;
	@%p68 bra 	$L__BB1_4;
	ld.local.u32 	%r571, [%rd1+264];
	brev.b32 	%r572, %r571;
	bfind.shiftamt.u32 	%r709, %r572;
	setp.lt.u32 	%p69, %r709, 2147483647;
	mov.b32 	%r708, 2112;
	@%p69 bra 	$L__BB1_4;
	ld.local.u32 	%r574, [%rd1+268];
	brev.b32 	%r575, %r574;
	bfind.shiftamt.u32 	%r709, %r575;
	setp.lt.u32 	%p70, %r709, 2147483647;
	mov.b32 	%r708, 2144;
	@%p70 bra 	$L__BB1_4;
	ld.local.u32 	%r577, [%rd1+272];
	brev.b32 	%r578, %r577;
	bfind.shiftamt.u32 	%r709, %r578;
	setp.lt.u32 	%p71, %r709, 2147483647;
	mov.b32 	%r708, 2176;
	@%p71 bra 	$L__BB1_4;
	ld.local.u32 	%r580, [%rd1+276];
	brev.b32 	%r581, %r580;
	bfind.shiftamt.u32 	%r709, %r581;
	setp.lt.u32 	%p72, %r709, 2147483647;
	mov.b32 	%r708, 2208;
	@%p72 bra 	$L__BB1_4;
	ld.local.u32 	%r583, [%rd1+280];
	brev.b32 	%r584, %r583;
	bfind.shiftamt.u32 	%r709, %r584;
	setp.lt.u32 	%p73, %r709, 2147483647;
	mov.b32 	%r708, 2240;
	@%p73 bra 	$L__BB1_4;
	ld.local.u32 	%r586, [%rd1+284];
	brev.b32 	%r587, %r586;
	bfind.shiftamt.u32 	%r709, %r587;
	setp.lt.u32 	%p74, %r709, 2147483647;
	mov.b32 	%r708, 2272;
	@%p74 bra 	$L__BB1_4;
	ld.local.u32 	%r589, [%rd1+288];
	brev.b32 	%r590, %r589;
	bfind.shiftamt.u32 	%r709, %r590;
	setp.lt.u32 	%p75, %r709, 2147483647;
	mov.b32 	%r708, 2304;
	mov.u32 	%r710, %r365;
	@%p75 bra 	$L__BB1_4;
$L__BB1_77:
	add.s32 	%r707, %r707, 1;
	setp.eq.s32 	%p76, %r710, %r1;
	@%p76 bra 	$L__BB1_312;
	mul.wide.s32 	%rd23, %r710, 5;
	add.s64 	%rd25, %rd24, %rd23;
	ld.const.u8 	%rs1, [%rd25];
	cvt.u64.u16 	%rd26, %rs1;
	cvt.s64.s8 	%rd5, %rd26;
	mul.wide.s32 	%rd27, %r1, 5;
	add.s64 	%rd28, %rd24, %rd27;
	ld.const.u8 	%rs2, [%rd28];
	setp.eq.s16 	%p77, %rs1, %rs2;
	selp.u16 	%rs40, 1, 0, %p77;
	ld.const.u8 	%rs3, [%rd25+1];
	cvt.u64.u16 	%rd29, %rs3;
	cvt.s64.s8 	%rd6, %rd29;
	ld.const.u8 	%rs4, [%rd28+1];
	setp.eq.s16 	%p78, %rs3, %rs4;
	or.b16  	%rs41, %rs40, 2;
	selp.b16 	%rs393, 2, 0, %p78;
	selp.b16 	%rs42, %rs41, %rs40, %p78;
	ld.const.u8 	%rs6, [%rd25+2];
	cvt.u64.u16 	%rd30, %rs6;
	cvt.s64.s8 	%rd7, %rd30;
	ld.const.u8 	%rs7, [%rd28+2];
	setp.eq.s16 	%p79, %rs6, %rs7;
	or.b16  	%rs43, %rs42, 4;
	selp.b16 	%rs396, 2, 0, %p79;
	selp.b16 	%rs44, %rs43, %rs42, %p79;
	ld.const.u8 	%rs9, [%rd25+3];
	cvt.u64.u16 	%rd31, %rs9;
	cvt.s64.s8 	%rd8, %rd31;
	ld.const.u8 	%rs10, [%rd28+3];
	setp.eq.s16 	%p80, %rs9, %rs10;
	or.b16  	%rs45, %rs44, 8;
	selp.b16 	%rs399, 2, 0, %p80;
	selp.b16 	%rs46, %rs45, %rs44, %p80;
	ld.const.u8 	%rs12, [%rd25+4];
	cvt.u64.u16 	%rd32, %rs12;
	cvt.s64.s8 	%rd9, %rd32;
	ld.const.u8 	%rs13, [%rd28+4];
	setp.eq.s16 	%p81, %rs12, %rs13;
	or.b16  	%rs47, %rs46, 16;
	selp.b16 	%rs14, 2, 0, %p81;
	selp.b16 	%rs394, %rs47, %rs46, %p81;
	mov.b16 	%rs390, 2;
	@%p77 bra 	$L__BB1_84;
	cvt.u32.u16 	%r591, %rs394;
	and.b32  	%r86, %r591, 255;
	shr.u16 	%rs49, %rs394, 1;
	and.b16  	%rs50, %rs49, 1;
	setp.eq.b16 	%p82, %rs50, 1;
	setp.ne.s16 	%p83, %rs1, %rs4;
	mov.b16 	%rs389, 2;
	or.pred  	%p84, %p82, %p83;
	@%p84 bra 	$L__BB1_81;
$L__BB1_80:
	or.b16  	%rs394, %rs394, %rs389;
	mov.b16 	%rs390, 1;
	bra.uni 	$L__BB1_84;
$L__BB1_81:
	and.b32  	%r592, %r86, 4;
	setp.eq.s32 	%p85, %r592, 0;
	setp.eq.s16 	%p86, %rs1, %rs7;
	and.pred  	%p87, %p85, %p86;
	mov.b16 	%rs389, 4;
	@%p87 bra 	$L__BB1_80;
	and.b32  	%r593, %r86, 8;
	setp.eq.s32 	%p88, %r593, 0;
	setp.eq.s16 	%p89, %rs1, %rs10;
	and.pred  	%p90, %p88, %p89;
	mov.b16 	%rs389, 8;
	@%p90 bra 	$L__BB1_80;
	and.b32  	%r594, %r86, 16;
	setp.eq.s32 	%p91, %r594, 0;
	setp.eq.s16 	%p92, %rs1, %rs13;
	and.pred  	%p93, %p91, %p92;
	mov.b16 	%rs390, 0;
	mov.b16 	%rs389, 16;
	@%p93 bra 	$L__BB1_80;
$L__BB1_84:
	@%p78 bra 	$L__BB1_90;
	cvt.u32.u16 	%r595, %rs394;
	and.b32  	%r87, %r595, 255;
	and.b16  	%rs73, %rs394, 1;
	setp.eq.b16 	%p95, %rs73, 1;
	not.pred 	%p96, %p95;
	setp.eq.s16 	%p97, %rs3, %rs2;
	and.pred  	%p98, %p96, %p97;
	mov.b16 	%rs392, 1;
	@%p98 bra 	$L__BB1_89;
	and.b32  	%r596, %r87, 4;
	setp.eq.s32 	%p99, %r596, 0;
	setp.eq.s16 	%p100, %rs3, %rs7;
	and.pred  	%p101, %p99, %p100;
	mov.b16 	%rs392, 4;
	@%p101 bra 	$L__BB1_89;
	and.b32  	%r597, %r87, 8;
	setp.eq.s32 	%p102, %r597, 0;
	setp.eq.s16 	%p103, %rs3, %rs10;
	and.pred  	%p104, %p102, %p103;
	mov.b16 	%rs392, 8;
	@%p104 bra 	$L__BB1_89;
	shr.u32 	%r598, %r87, 4;
	and.b32  	%r599, %r598, 1;
	setp.eq.b32 	%p105, %r599, 1;
	setp.ne.s16 	%p106, %rs3, %rs13;
	mov.b16 	%rs392, 16;
	or.pred  	%p107, %p105, %p106;
	@%p107 bra 	$L__BB1_90;
$L__BB1_89:
	or.b16  	%rs394, %rs394, %rs392;
	mov.b16 	%rs393, 1;
$L__BB1_90:
	@%p79 bra 	$L__BB1_96;
	cvt.u32.u16 	%r600, %rs394;
	and.b32  	%r88, %r600, 255;
	and.b16  	%rs95, %rs394, 1;
	setp.eq.b16 	%p109, %rs95, 1;
	not.pred 	%p110, %p109;
	setp.eq.s16 	%p111, %rs6, %rs2;
	and.pred  	%p112, %p110, %p111;
	mov.b16 	%rs395, 1;
	@%p112 bra 	$L__BB1_95;
	and.b32  	%r601, %r88, 2;
	setp.eq.s32 	%p113, %r601, 0;
	setp.eq.s16 	%p114, %rs6, %rs4;
	and.pred  	%p115, %p113, %p114;
	mov.b16 	%rs395, 2;
	@%p115 bra 	$L__BB1_95;
	and.b32  	%r602, %r88, 8;
	setp.eq.s32 	%p116, %r602, 0;
	setp.eq.s16 	%p117, %rs6, %rs10;
	and.pred  	%p118, %p116, %p117;
	mov.b16 	%rs395, 8;
	@%p118 bra 	$L__BB1_95;
	shr.u32 	%r603, %r88, 4;
	and.b32  	%r604, %r603, 1;
	setp.eq.b32 	%p119, %r604, 1;
	setp.ne.s16 	%p120, %rs6, %rs13;
	mov.b16 	%rs395, 16;
	or.pred  	%p121, %p119, %p120;
	@%p121 bra 	$L__BB1_96;
$L__BB1_95:
	or.b16  	%rs394, %rs394, %rs395;
	mov.b16 	%rs396, 1;
$L__BB1_96:
	@%p80 bra 	$L__BB1_102;
	cvt.u32.u16 	%r605, %rs394;
	and.b32  	%r89, %r605, 255;
	and.b16  	%rs117, %rs394, 1;
	setp.eq.b16 	%p123, %rs117, 1;
	not.pred 	%p124, %p123;
	setp.eq.s16 	%p125, %rs9, %rs2;
	and.pred  	%p126, %p124, %p125;
	mov.b16 	%rs398, 1;
	@%p126 bra 	$L__BB1_101;
	and.b32  	%r606, %r89, 2;
	setp.eq.s32 	%p127, %r606, 0;
	setp.eq.s16 	%p128, %rs9, %rs4;
	and.pred  	%p129, %p127, %p128;
	mov.b16 	%rs398, 2;
	@%p129 bra 	$L__BB1_101;
	and.b32  	%r607, %r89, 4;
	setp.eq.s32 	%p130, %r607, 0;
	setp.eq.s16 	%p131, %rs9, %rs7;
	and.pred  	%p132, %p130, %p131;
	mov.b16 	%rs398, 4;
	@%p132 bra 	$L__BB1_101;
	shr.u32 	%r608, %r89, 4;
	and.b32  	%r609, %r608, 1;
	setp.eq.b32 	%p133, %r609, 1;
	setp.ne.s16 	%p134, %rs9, %rs13;
	mov.b16 	%rs398, 16;
	or.pred  	%p135, %p133, %p134;
	@%p135 bra 	$L__BB1_102;
$L__BB1_101:
	or.b16  	%rs394, %rs394, %rs398;
	mov.b16 	%rs399, 1;
$L__BB1_102:
	mov.u16 	%rs401, %rs14;
	@%p81 bra 	$L__BB1_107;
	cvt.u32.u16 	%r610, %rs394;
	and.b32  	%r90, %r610, 255;
	and.b16  	%rs139, %rs394, 1;
	setp.eq.b16 	%p137, %rs139, 1;
	not.pred 	%p138, %p137;
	setp.eq.s16 	%p139, %rs12, %rs2;
	and.pred  	%p140, %p138, %p139;
	mov.b16 	%rs401, 1;
	@%p140 bra 	$L__BB1_107;
	and.b32  	%r611, %r90, 2;
	setp.eq.s32 	%p141, %r611, 0;
	setp.eq.s16 	%p142, %rs12, %rs4;
	and.pred  	%p143, %p141, %p142;
	@%p143 bra 	$L__BB1_107;
	and.b32  	%r612, %r90, 4;
	setp.eq.s32 	%p144, %r612, 0;
	setp.eq.s16 	%p145, %rs12, %rs7;
	and.pred  	%p146, %p144, %p145;
	@%p146 bra 	$L__BB1_107;
	and.b32  	%r613, %r90, 8;
	setp.eq.s32 	%p147, %r613, 0;
	setp.eq.s16 	%p148, %rs12, %rs10;
	selp.b16 	%rs158, 1, %rs14, %p148;
	selp.b16 	%rs401, %rs158, %rs14, %p147;
$L__BB1_107:
	mov.b16 	%rs160, 0;
	st.local.v2.u8 	[%rd2], {%rs160, %rs160};
	mov.b16 	%rs161, 5;
	st.local.v2.u8 	[%rd3], {%rs161, %rs161};
	st.local.v2.u8 	[%rd2+2], {%rs160, %rs160};
	st.local.v2.u8 	[%rd3+2], {%rs161, %rs161};
	st.local.v2.u8 	[%rd2+4], {%rs160, %rs160};
	st.local.v2.u8 	[%rd3+4], {%rs161, %rs161};
	st.local.v2.u8 	[%rd2+6], {%rs160, %rs160};
	st.local.v2.u8 	[%rd3+6], {%rs161, %rs161};
	st.local.v2.u8 	[%rd2+8], {%rs160, %rs160};
	st.local.v2.u8 	[%rd3+8], {%rs161, %rs161};
	st.local.v2.u8 	[%rd2+10], {%rs160, %rs160};
	st.local.v2.u8 	[%rd3+10], {%rs161, %rs161};
	st.local.v2.u8 	[%rd2+12], {%rs160, %rs160};
	st.local.v2.u8 	[%rd3+12], {%rs161, %rs161};
	st.local.v2.u8 	[%rd2+14], {%rs160, %rs160};
	st.local.v2.u8 	[%rd3+14], {%rs161, %rs161};
	st.local.v2.u8 	[%rd2+16], {%rs160, %rs160};
	st.local.v2.u8 	[%rd3+16], {%rs161, %rs161};
	st.local.v2.u8 	[%rd2+18], {%rs160, %rs160};
	st.local.v2.u8 	[%rd3+18], {%rs161, %rs161};
	st.local.v2.u8 	[%rd2+20], {%rs160, %rs160};
	st.local.v2.u8 	[%rd3+20], {%rs161, %rs161};
	st.local.v2.u8 	[%rd2+22], {%rs160, %rs160};
	st.local.v2.u8 	[%rd3+22], {%rs161, %rs161};
	st.local.v2.u8 	[%rd2+24], {%rs160, %rs160};
	st.local.v2.u8 	[%rd3+24], {%rs161, %rs161};
	add.s64 	%rd10, %rd2, %rd5;
	setp.eq.s16 	%p149, %rs390, 2;
	@%p149 bra 	$L__BB1_110;
	setp.ne.s16 	%p150, %rs390, 1;
	@%p150 bra 	$L__BB1_138;
	ld.local.u8 	%rs164, [%rd10+-97];
	add.s16 	%rs165, %rs164, 1;
	st.local.u8 	[%rd10+-97], %rs165;
	cvt.u32.u16 	%r615, %rs1;
	cvt.s32.s8 	%r616, %r615;
	add.s32 	%r617, %r616, -97;
	mov.b32 	%r618, 1;
	shl.b32 	%r619, %r618, %r617;
	or.b32  	%r713, %r713, %r619;
	bra.uni 	$L__BB1_139;
$L__BB1_110:
	ld.local.u8 	%rs162, [%rd10+-97];
	add.s16 	%rs163, %rs162, 1;
	st.local.u8 	[%rd10+-97], %rs163;
	popc.b32 	%r614, %r713;
	setp.gt.u32 	%p151, %r614, 24;
	@%p151 bra 	$L__BB1_139;
	setp.eq.s16 	%p152, %rs1, 97;
	@%p152 bra 	$L__BB1_113;
	or.b32  	%r713, %r713, 1;
	setp.eq.s16 	%p153, %rs1, 98;
	@%p153 bra 	$L__BB1_114;
$L__BB1_113:
	or.b32  	%r713, %r713, 2;
	setp.eq.s16 	%p154, %rs1, 99;
	@%p154 bra 	$L__BB1_115;
$L__BB1_114:
	or.b32  	%r713, %r713, 4;
	setp.eq.s16 	%p155, %rs1, 100;
	@%p155 bra 	$L__BB1_116;
$L__BB1_115:
	or.b32  	%r713, %r713, 8;
	setp.eq.s16 	%p156, %rs1, 101;
	@%p156 bra 	$L__BB1_117;
$L__BB1_116:
	or.b32  	%r713, %r713, 16;
	setp.eq.s16 	%p157, %rs1, 102;
	@%p157 bra 	$L__BB1_118;
$L__BB1_117:
	or.b32  	%r713, %r713, 32;
	setp.eq.s16 	%p158, %rs1, 103;
	@%p158 bra 	$L__BB1_119;
$L__BB1_118:
	or.b32  	%r713, %r713, 64;
	setp.eq.s16 	%p159, %rs1, 104;
	@%p159 bra 	$L__BB1_120;
$L__BB1_119:
	or.b32  	%r713, %r713, 128;
	setp.eq.s16 	%p160, %rs1, 105;
	@%p160 bra 	$L__BB1_121;
$L__BB1_120:
	or.b32  	%r713, %r713, 256;
	setp.eq.s16 	%p161, %rs1, 106;
	@%p161 bra 	$L__BB1_122;
$L__BB1_121:
	or.b32  	%r713, %r713, 512;
	setp.eq.s16 	%p162, %rs1, 107;
	@%p162 bra 	$L__BB1_123;
$L__BB1_122:
	or.b32  	%r713, %r713, 1024;
	setp.eq.s16 	%p163, %rs1, 108;
	@%p163 bra 	$L__BB1_124;
$L__BB1_123:
	or.b32  	%r713, %r713, 2048;
	setp.eq.s16 	%p164, %rs1, 109;
	@%p164 bra 	$L__BB1_125;
$L__BB1_124:
	or.b32  	%r713, %r713, 4096;
	setp.eq.s16 	%p165, %rs1, 110;
	@%p165 bra 	$L__BB1_126;
$L__BB1_125:
	or.b32  	%r713, %r713, 8192;
	setp.eq.s16 	%p166, %rs1, 111;
	@%p166 bra 	$L__BB1_127;
$L__BB1_126:
	or.b32  	%r713, %r713, 16384;
	setp.eq.s16 	%p167, %rs1, 112;
	@%p167 bra 	$L__BB1_128;
$L__BB1_127:
	or.b32  	%r713, %r713, 32768;
	setp.eq.s16 	%p168, %rs1, 113;
	@%p168 bra 	$L__BB1_129;
$L__BB1_128:
	or.b32  	%r713, %r713, 65536;
	setp.eq.s16 	%p169, %rs1, 114;
	@%p169 bra 	$L__BB1_130;
$L__BB1_129:
	or.b32  	%r713, %r713, 131072;
	setp.eq.s16 	%p170, %rs1, 115;
	@%p170 bra 	$L__BB1_131;
$L__BB1_130:
	or.b32  	%r713, %r713, 262144;
	setp.eq.s16 	%p171, %rs1, 116;
	@%p171 bra 	$L__BB1_132;
$L__BB1_131:
	or.b32  	%r713, %r713, 524288;
	setp.eq.s16 	%p172, %rs1, 117;
	@%p172 bra 	$L__BB1_133;
$L__BB1_132:
	or.b32  	%r713, %r713, 1048576;
	setp.eq.s16 	%p173, %rs1, 118;
	@%p173 bra 	$L__BB1_134;
$L__BB1_133:
	or.b32  	%r713, %r713, 2097152;
	setp.eq.s16 	%p174, %rs1, 119;
	@%p174 bra 	$L__BB1_135;
$L__BB1_134:
	or.b32  	%r713, %r713, 4194304;
	setp.eq.s16 	%p175, %rs1, 120;
	@%p175 bra 	$L__BB1_136;
$L__BB1_135:
	or.b32  	%r713, %r713, 8388608;
	setp.eq.s16 	%p176, %rs1, 121;
	@%p176 bra 	$L__BB1_137;
$L__BB1_136:
	or.b32  	%r713, %r713, 16777216;
	setp.eq.s16 	%p177, %rs1, 122;
	@%p177 bra 	$L__BB1_139;
$L__BB1_137:
	or.b32  	%r713, %r713, 33554432;
	bra.uni 	$L__BB1_139;
$L__BB1_138:
	cvt.u32.u16 	%r620, %rs1;
	cvt.s32.s8 	%r621, %r620;
	add.s32 	%r622, %r621, -97;
	mov.b32 	%r623, 1;
	shl.b32 	%r624, %r623, %r622;
	or.b32  	%r713, %r713, %r624;
$L__BB1_139:
	add.s64 	%rd11, %rd2, %rd6;
	setp.eq.s16 	%p178, %rs393, 1;
	@%p178 bra 	$L__BB1_169;
	setp.ne.s16 	%p179, %rs393, 2;
	@%p179 bra 	$L__BB1_170;
	ld.local.u8 	%rs167, [%rd11+-97];
	add.s16 	%rs168, %rs167, 1;
	st.local.u8 	[%rd11+-97], %rs168;
	popc.b32 	%r625, %r739;
	setp.gt.u32 	%p180, %r625, 24;
	@%p180 bra 	$L__BB1_171;
	setp.eq.s16 	%p181, %rs3, 97;
	@%p181 bra 	$L__BB1_144;
	or.b32  	%r739, %r739, 1;
	setp.eq.s16 	%p182, %rs3, 98;
	@%p182 bra 	$L__BB1_145;
$L__BB1_144:
	or.b32  	%r739, %r739, 2;
	setp.eq.s16 	%p183, %rs3, 99;
	@%p183 bra 	$L__BB1_146;
$L__BB1_145:
	or.b32  	%r739, %r739, 4;
	setp.eq.s16 	%p184, %rs3, 100;
	@%p184 bra 	$L__BB1_147;
$L__BB1_146:
	or.b32  	%r739, %r739, 8;
	setp.eq.s16 	%p185, %rs3, 101;
	@%p185 bra 	$L__BB1_148;
$L__BB1_147:
	or.b32  	%r739, %r739, 16;
	setp.eq.s16 	%p186, %rs3, 102;
	@%p186 bra 	$L__BB1_149;
$L__BB1_148:
	or.b32  	%r739, %r739, 32;
	setp.eq.s16 	%p187, %rs3, 103;
	@%p187 bra 	$L__BB1_150;
$L__BB1_149:
	or.b32  	%r739, %r739, 64;
	setp.eq.s16 	%p188, %rs3, 104;
	@%p188 bra 	$L__BB1_151;
$L__BB1_150:
	or.b32  	%r739, %r739, 128;
	setp.eq.s16 	%p189, %rs3, 105;
	@%p189 bra 	$L__BB1_152;
$L__BB1_151:
	or.b32  	%r739, %r739, 256;
	setp.eq.s16 	%p190, %rs3, 106;
	@%p190 bra 	$L__BB1_153;
$L__BB1_152:
	or.b32  	%r739, %r739, 512;
	setp.eq.s16 	%p191, %rs3, 107;
	@%p191 bra 	$L__BB1_154;
$L__BB1_153:
	or.b32  	%r739, %r739, 1024;
	setp.eq.s16 	%p192, %rs3, 108;
	@%p192 bra 	$L__BB1_155;
$L__BB1_154:
	or.b32  	%r739, %r739, 2048;
	setp.eq.s16 	%p193, %rs3, 109;
	@%p193 bra 	$L__BB1_156;
$L__BB1_155:
	or.b32  	%r739, %r739, 4096;
	setp.eq.s16 	%p194, %rs3, 110;
	@%p194 bra 	$L__BB1_157;
$L__BB1_156:
	or.b32  	%r739, %r739, 8192;
	setp.eq.s16 	%p195, %rs3, 111;
	@%p195 bra 	$L__BB1_158;
$L__BB1_157:
	or.b32  	%r739, %r739, 16384;
	setp.eq.s16 	%p196, %rs3, 112;
	@%p196 bra 	$L__BB1_159;
$L__BB1_158:
	or.b32  	%r739, %r739, 32768;
	setp.eq.s16 	%p197, %rs3, 113;
	@%p197 bra 	$L__BB1_160;
$L__BB1_159:
	or.b32  	%r739, %r739, 65536;
	setp.eq.s16 	%p198, %rs3, 114;
	@%p198 bra 	$L__BB1_161;
$L__BB1_160:
	or.b32  	%r739, %r739, 131072;
	setp.eq.s16 	%p199, %rs3, 115;
	@%p199 bra 	$L__BB1_162;
$L__BB1_161:
	or.b32  	%r739, %r739, 262144;
	setp.eq.s16 	%p200, %rs3, 116;
	@%p200 bra 	$L__BB1_163;
$L__BB1_162:
	or.b32  	%r739, %r739, 524288;
	setp.eq.s16 	%p201, %rs3, 117;
	@%p201 bra 	$L__BB1_164;
$L__BB1_163:
	or.b32  	%r739, %r739, 1048576;
	setp.eq.s16 	%p202, %rs3, 118;
	@%p202 bra 	$L__BB1_165;
$L__BB1_164:
	or.b32  	%r739, %r739, 2097152;
	setp.eq.s16 	%p203, %rs3, 119;
	@%p203 bra 	$L__BB1_166;
$L__BB1_165:
	or.b32  	%r739, %r739, 4194304;
	setp.eq.s16 	%p204, %rs3, 120;
	@%p204 bra 	$L__BB1_167;
$L__BB1_166:
	or.b32  	%r739, %r739, 8388608;
	setp.eq.s16 	%p205, %rs3, 121;
	@%p205 bra 	$L__BB1_168;
$L__BB1_167:
	or.b32  	%r739, %r739, 16777216;
	setp.eq.s16 	%p206, %rs3, 122;
	@%p206 bra 	$L__BB1_171;
$L__BB1_168:
	or.b32  	%r739, %r739, 33554432;
	bra.uni 	$L__BB1_171;
$L__BB1_169:
	ld.local.u8 	%rs169, [%rd11+-97];
	add.s16 	%rs170, %rs169, 1;
	st.local.u8 	[%rd11+-97], %rs170;
	cvt.u32.u16 	%r626, %rs3;
	cvt.s32.s8 	%r627, %r626;
	add.s32 	%r628, %r627, -97;
	mov.b32 	%r629, 1;
	shl.b32 	%r630, %r629, %r628;
	or.b32  	%r739, %r739, %r630;
	bra.uni 	$L__BB1_171;
$L__BB1_170:
	cvt.u32.u16 	%r631, %rs3;
	cvt.s32.s8 	%r632, %r631;
	add.s32 	%r633, %r632, -97;
	mov.b32 	%r634, 1;
	shl.b32 	%r635, %r634, %r633;
	or.b32  	%r739, %r739, %r635;
$L__BB1_171:
	add.s64 	%rd12, %rd2, %rd7;
	setp.eq.s16 	%p207, %rs396, 1;
	@%p207 bra 	$L__BB1_201;
	setp.ne.s16 	%p208, %rs396, 2;
	@%p208 bra 	$L__BB1_202;
	ld.local.u8 	%rs172, [%rd12+-97];
	add.s16 	%rs173, %rs172, 1;
	st.local.u8 	[%rd12+-97], %rs173;
	popc.b32 	%r636, %r765;
	setp.gt.u32 	%p209, %r636, 24;
	@%p209 bra 	$L__BB1_203;
	setp.eq.s16 	%p210, %rs6, 97;
	@%p210 bra 	$L__BB1_176;
	or.b32  	%r765, %r765, 1;
	setp.eq.s16 	%p211, %rs6, 98;
	@%p211 bra 	$L__BB1_177;
$L__BB1_176:
	or.b32  	%r765, %r765, 2;
	setp.eq.s16 	%p212, %rs6, 99;
	@%p212 bra 	$L__BB1_178;
$L__BB1_177:
	or.b32  	%r765, %r765, 4;
	setp.eq.s16 	%p213, %rs6, 100;
	@%p213 bra 	$L__BB1_179;
$L__BB1_178:
	or.b32  	%r765, %r765, 8;
	setp.eq.s16 	%p214, %rs6, 101;
	@%p214 bra 	$L__BB1_180;
$L__BB1_179:
	or.b32  	%r765, %r765, 16;
	setp.eq.s16 	%p215, %rs6, 102;
	@%p215 bra 	$L__BB1_181;
$L__BB1_180:
	or.b32  	%r765, %r765, 32;
	setp.eq.s16 	%p216, %rs6, 103;
	@%p216 bra 	$L__BB1_182;
$L__BB1_181:
	or.b32  	%r765, %r765, 64;
	setp.eq.s16 	%p217, %rs6, 104;
	@%p217 bra 	$L__BB1_183;
$L__BB1_182:
	or.b32  	%r765, %r765, 128;
	setp.eq.s16 	%p218, %rs6, 105;
	@%p218 bra 	$L__BB1_184;
$L__BB1_183:
	or.b32  	%r765, %r765, 256;
	setp.eq.s16 	%p219, %rs6, 106;
	@%p219 bra 	$L__BB1_185;
$L__BB1_184:
	or.b32  	%r765, %r765, 512;
	setp.eq.s16 	%p220, %rs6, 107;
	@%p220 bra 	$L__BB1_186;
$L__BB1_185:
	or.b32  	%r765, %r765, 1024;
	setp.eq.s16 	%p221, %rs6, 108;
	@%p221 bra 	$L__BB1_187;
$L__BB1_186:
	or.b32  	%r765, %r765, 2048;
	setp.eq.s16 	%p222, %rs6, 109;
	@%p222 bra 	$L__BB1_188;
$L__BB1_187:
	or.b32  	%r765, %r765, 4096;
	setp.eq.s16 	%p223, %rs6, 110;
	@%p223 bra 	$L__BB1_189;
$L__BB1_188:
	or.b32  	%r765, %r765, 8192;
	setp.eq.s16 	%p224, %rs6, 111;
	@%p224 bra 	$L__BB1_190;
$L__BB1_189:
	or.b32  	%r765, %r765, 16384;
	setp.eq.s16 	%p225, %rs6, 112;
	@%p225 bra 	$L__BB1_191;
$L__BB1_190:
	or.b32  	%r765, %r765, 32768;
	setp.eq.s16 	%p226, %rs6, 113;
	@%p226 bra 	$L__BB1_192;
$L__BB1_191:
	or.b32  	%r765, %r765, 65536;
	setp.eq.s16 	%p227, %rs6, 114;
	@%p227 bra 	$L__BB1_193;
$L__BB1_192:
	or.b32  	%r765, %r765, 131072;
	setp.eq.s16 	%p228, %rs6, 115;
	@%p228 bra 	$L__BB1_194;
$L__BB1_193:
	or.b32  	%r765, %r765, 262144;
	setp.eq.s16 	%p229, %rs6, 116;
	@%p229 bra 	$L__BB1_195;
$L__BB1_194:
	or.b32  	%r765, %r765, 524288;
	setp.eq.s16 	%p230, %rs6, 117;
	@%p230 bra 	$L__BB1_196;
$L__BB1_195:
	or.b32  	%r765, %r765, 1048576;
	setp.eq.s16 	%p231, %rs6, 118;
	@%p231 bra 	$L__BB1_197;
$L__BB1_196:
	or.b32  	%r765, %r765, 2097152;
	setp.eq.s16 	%p232, %rs6, 119;
	@%p232 bra 	$L__BB1_198;
$L__BB1_197:
	or.b32  	%r765, %r765, 4194304;
	setp.eq.s16 	%p233, %rs6, 120;
	@%p233 bra 	$L__BB1_199;
$L__BB1_198:
	or.b32  	%r765, %r765, 8388608;
	setp.eq.s16 	%p234, %rs6, 121;
	@%p234 bra 	$L__BB1_200;
$L__BB1_199:
	or.b32  	%r765, %r765, 16777216;
	setp.eq.s16 	%p235, %rs6, 122;
	@%p235 bra 	$L__BB1_203;
$L__BB1_200:
	or.b32  	%r765, %r765, 33554432;
	bra.uni 	$L__BB1_203;
$L__BB1_201:
	ld.local.u8 	%rs174, [%rd12+-97];
	add.s16 	%rs175, %rs174, 1;
	st.local.u8 	[%rd12+-97], %rs175;
	cvt.u32.u16 	%r637, %rs6;
	cvt.s32.s8 	%r638, %r637;
	add.s32 	%r639, %r638, -97;
	mov.b32 	%r640, 1;
	shl.b32 	%r641, %r640, %r639;
	or.b32  	%r765, %r765, %r641;
	bra.uni 	$L__BB1_203;
$L__BB1_202:
	cvt.u32.u16 	%r642, %rs6;
	cvt.s32.s8 	%r643, %r642;
	add.s32 	%r644, %r643, -97;
	mov.b32 	%r645, 1;
	shl.b32 	%r646, %r645, %r644;
	or.b32  	%r765, %r765, %r646;
$L__BB1_203:
	add.s64 	%rd13, %rd2, %rd8;
	setp.eq.s16 	%p236, %rs399, 1;
	@%p236 bra 	$L__BB1_233;
	setp.ne.s16 	%p237, %rs399, 2;
	@%p237 bra 	$L__BB1_234;
	ld.local.u8 	%rs177, [%rd13+-97];
	add.s16 	%rs178, %rs177, 1;
	st.local.u8 	[%rd13+-97], %rs178;
	popc.b32 	%r647, %r791;
	setp.gt.u32 	%p238, %r647, 24;
	@%p238 bra 	$L__BB1_235;
	setp.eq.s16 	%p239, %rs9, 97;
	@%p239 bra 	$L__BB1_208;
	or.b32  	%r791, %r791, 1;
	setp.eq.s16 	%p240, %rs9, 98;
	@%p240 bra 	$L__BB1_209;
$L__BB1_208:
	or.b32  	%r791, %r791, 2;
	setp.eq.s16 	%p241, %rs9, 99;
	@%p241 bra 	$L__BB1_210;
$L__BB1_209:
	or.b32  	%r791, %r791, 4;
	setp.eq.s16 	%p242, %rs9, 100;
	@%p242 bra 	$L__BB1_211;
$L__BB1_210:
	or.b32  	%r791, %r791, 8;
	setp.eq.s16 	%p243, %rs9, 101;
	@%p243 bra 	$L__BB1_212;
$L__BB1_211:
	or.b32  	%r791, %r791, 16;
	setp.eq.s16 	%p244, %rs9, 102;
	@%p244 bra 	$L__BB1_213;
$L__BB1_212:
	or.b32  	%r791, %r791, 32;
	setp.eq.s16 	%p245, %rs9, 103;
	@%p245 bra 	$L__BB1_214;
$L__BB1_213:
	or.b32  	%r791, %r791, 64;
	setp.eq.s16 	%p246, %rs9, 104;
	@%p246 bra 	$L__BB1_215;
$L__BB1_214:
	or.b32  	%r791, %r791, 128;
	setp.eq.s16 	%p247, %rs9, 105;
	@%p247 bra 	$L__BB1_216;
$L__BB1_215:
	or.b32  	%r791, %r791, 256;
	setp.eq.s16 	%p248, %rs9, 106;
	@%p248 bra 	$L__BB1_217;
$L__BB1_216:
	or.b32  	%r791, %r791, 512;
	setp.eq.s16 	%p249, %rs9, 107;
	@%p249 bra 	$L__BB1_218;
$L__BB1_217:
	or.b32  	%r791, %r791, 1024;
	setp.eq.s16 	%p250, %rs9, 108;
	@%p250 bra 	$L__BB1_219;
$L__BB1_218:
	or.b32  	%r791, %r791, 2048;
	setp.eq.s16 	%p251, %rs9, 109;
	@%p251 bra 	$L__BB1_220;
$L__BB1_219:
	or.b32  	%r791, %r791, 4096;
	setp.eq.s16 	%p252, %rs9, 110;
	@%p252 bra 	$L__BB1_221;
$L__BB1_220:
	or.b32  	%r791, %r791, 8192;
	setp.eq.s16 	%p253, %rs9, 111;
	@%p253 bra 	$L__BB1_222;
$L__BB1_221:
	or.b32  	%r791, %r791, 16384;
	setp.eq.s16 	%p254, %rs9, 112;
	@%p254 bra 	$L__BB1_223;
$L__BB1_222:
	or.b32  	%r791, %r791, 32768;
	setp.eq.s16 	%p255, %rs9, 113;
	@%p255 bra 	$L__BB1_224;
$L__BB1_223:
	or.b32  	%r791, %r791, 65536;
	setp.eq.s16 	%p256, %rs9, 114;
	@%p256 bra 	$L__BB1_225;
$L__BB1_224:
	or.b32  	%r791, %r791, 131072;
	setp.eq.s16 	%p257, %rs9, 115;
	@%p257 bra 	$L__BB1_226;
$L__BB1_225:
	or.b32  	%r791, %r791, 262144;
	setp.eq.s16 	%p258, %rs9, 116;
	@%p258 bra 	$L__BB1_227;
$L__BB1_226:
	or.b32  	%r791, %r791, 524288;
	setp.eq.s16 	%p259, %rs9, 117;
	@%p259 bra 	$L__BB1_228;
$L__BB1_227:
	or.b32  	%r791, %r791, 1048576;
	setp.eq.s16 	%p260, %rs9, 118;
	@%p260 bra 	$L__BB1_229;
$L__BB1_228:
	or.b32  	%r791, %r791, 2097152;
	setp.eq.s16 	%p261, %rs9, 119;
	@%p261 bra 	$L__BB1_230;
$L__BB1_229:
	or.b32  	%r791, %r791, 4194304;
	setp.eq.s16 	%p262, %rs9, 120;
	@%p262 bra 	$L__BB1_231;
$L__BB1_230:
	or.b32  	%r791, %r791, 8388608;
	setp.eq.s16 	%p263, %rs9, 121;
	@%p263 bra 	$L__BB1_232;
$L__BB1_231:
	or.b32  	%r791, %r791, 16777216;
	setp.eq.s16 	%p264, %rs9, 122;
	@%p264 bra 	$L__BB1_235;
$L__BB1_232:
	or.b32  	%r791, %r791, 33554432;
	bra.uni 	$L__BB1_235;
$L__BB1_233:
	ld.local.u8 	%rs179, [%rd13+-97];
	add.s16 	%rs180, %rs179, 1;
	st.local.u8 	[%rd13+-97], %rs180;
	cvt.u32.u16 	%r648, %rs9;
	cvt.s32.s8 	%r649, %r648;
	add.s32 	%r650, %r649, -97;
	mov.b32 	%r651, 1;
	shl.b32 	%r652, %r651, %r650;
	or.b32  	%r791, %r791, %r652;
	bra.uni 	$L__BB1_235;
$L__BB1_234:
	cvt.u32.u16 	%r653, %rs9;
	cvt.s32.s8 	%r654, %r653;
	add.s32 	%r655, %r654, -97;
	mov.b32 	%r656, 1;
	shl.b32 	%r657, %r656, %r655;
	or.b32  	%r791, %r791, %r657;
$L__BB1_235:
	add.s64 	%rd14, %rd2, %rd9;
	setp.eq.s16 	%p265, %rs401, 1;
	@%p265 bra 	$L__BB1_265;
	setp.ne.s16 	%p266, %rs401, 2;
	@%p266 bra 	$L__BB1_266;
	ld.local.u8 	%rs182, [%rd14+-97];
	add.s16 	%rs183, %rs182, 1;
	st.local.u8 	[%rd14+-97], %rs183;
	popc.b32 	%r658, %r817;
	setp.gt.u32 	%p267, %r658, 24;
	@%p267 bra 	$L__BB1_267;
	setp.eq.s16 	%p268, %rs12, 97;
	@%p268 bra 	$L__BB1_240;
	or.b32  	%r817, %r817, 1;
	setp.eq.s16 	%p269, %rs12, 98;
	@%p269 bra 	$L__BB1_241;
$L__BB1_240:
	or.b32  	%r817, %r817, 2;
	setp.eq.s16 	%p270, %rs12, 99;
	@%p270 bra 	$L__BB1_242;
$L__BB1_241:
	or.b32  	%r817, %r817, 4;
	setp.eq.s16 	%p271, %rs12, 100;
	@%p271 bra 	$L__BB1_243;
$L__BB1_242:
	or.b32  	%r817, %r817, 8;
	setp.eq.s16 	%p272, %rs12, 101;
	@%p272 bra 	$L__BB1_244;
$L__BB1_243:
	or.b32  	%r817, %r817, 16;
	setp.eq.s16 	%p273, %rs12, 102;
	@%p273 bra 	$L__BB1_245;
$L__BB1_244:
	or.b32  	%r817, %r817, 32;
	setp.eq.s16 	%p274, %rs12, 103;
	@%p274 bra 	$L__BB1_246;
$L__BB1_245:
	or.b32  	%r817, %r817, 64;
	setp.eq.s16 	%p275, %rs12, 104;
	@%p275 bra 	$L__BB1_247;
$L__BB1_246:
	or.b32  	%r817, %r817, 128;
	setp.eq.s16 	%p276, %rs12, 105;
	@%p276 bra 	$L__BB1_248;
$L__BB1_247:
	or.b32  	%r817, %r817, 256;
	setp.eq.s16 	%p277, %rs12, 106;
	@%p277 bra 	$L__BB1_249;
$L__BB1_248:
	or.b32  	%r817, %r817, 512;
	setp.eq.s16 	%p278, %rs12, 107;
	@%p278 bra 	$L__BB1_250;
$L__BB1_249:
	or.b32  	%r817, %r817, 1024;
	setp.eq.s16 	%p279, %rs12, 108;
	@%p279 bra 	$L__BB1_251;
$L__BB1_250:
	or.b32  	%r817, %r817, 2048;
	setp.eq.s16 	%p280, %rs12, 109;
	@%p280 bra 	$L__BB1_252;
$L__BB1_251:
	or.b32  	%r817, %r817, 4096;
	setp.eq.s16 	%p281, %rs12, 110;
	@%p281 bra 	$L__BB1_253;
$L__BB1_252:
	or.b32  	%r817, %r817, 8192;
	setp.eq.s16 	%p282, %rs12, 111;
	@%p282 bra 	$L__BB1_254;
$L__BB1_253:
	or.b32  	%r817, %r817, 16384;
	setp.eq.s16 	%p283, %rs12, 112;
	@%p283 bra 	$L__BB1_255;
$L__BB1_254:
	or.b32  	%r817, %r817, 32768;
	setp.eq.s16 	%p284, %rs12, 113;
	@%p284 bra 	$L__BB1_256;
$L__BB1_255:
	or.b32  	%r817, %r817, 65536;
	setp.eq.s16 	%p285, %rs12, 114;
	@%p285 bra 	$L__BB1_257;
$L__BB1_256:
	or.b32  	%r817, %r817, 131072;
	setp.eq.s16 	%p286, %rs12, 115;
	@%p286 bra 	$L__BB1_258;
$L__BB1_257:
	or.b32  	%r817, %r817, 262144;
	setp.eq.s16 	%p287, %rs12, 116;
	@%p287 bra 	$L__BB1_259;
$L__BB1_258:
	or.b32  	%r817, %r817, 524288;
	setp.eq.s16 	%p288, %rs12, 117;
	@%p288 bra 	$L__BB1_260;
$L__BB1_259:
	or.b32  	%r817, %r817, 1048576;
	setp.eq.s16 	%p289, %rs12, 118;
	@%p289 bra 	$L__BB1_261;
$L__BB1_260:
	or.b32  	%r817, %r817, 2097152;
	setp.eq.s16 	%p290, %rs12, 119;
	@%p290 bra 	$L__BB1_262;
$L__BB1_261:
	or.b32  	%r817, %r817, 4194304;
	setp.eq.s16 	%p291, %rs12, 120;
	@%p291 bra 	$L__BB1_263;
$L__BB1_262:
	or.b32  	%r817, %r817, 8388608;
	setp.eq.s16 	%p292, %rs12, 121;
	@%p292 bra 	$L__BB1_264;
$L__BB1_263:
	or.b32  	%r817, %r817, 16777216;
	setp.eq.s16 	%p293, %rs12, 122;
	@%p293 bra 	$L__BB1_267;
$L__BB1_264:
	or.b32  	%r817, %r817, 33554432;
	bra.uni 	$L__BB1_267;
$L__BB1_265:
	ld.local.u8 	%rs184, [%rd14+-97];
	add.s16 	%rs185, %rs184, 1;
	st.local.u8 	[%rd14+-97], %rs185;
	cvt.u32.u16 	%r659, %rs12;
	cvt.s32.s8 	%r660, %r659;
	add.s32 	%r661, %r660, -97;
	mov.b32 	%r662, 1;
	shl.b32 	%r663, %r662, %r661;
	or.b32  	%r817, %r817, %r663;
	bra.uni 	$L__BB1_267;
$L__BB1_266:
	cvt.u32.u16 	%r664, %rs12;
	cvt.s32.s8 	%r665, %r664;
	add.s32 	%r666, %r665, -97;
	mov.b32 	%r667, 1;
	shl.b32 	%r668, %r667, %r666;
	or.b32  	%r817, %r817, %r668;
$L__BB1_267:
	add.s16 	%rs186, %rs390, -1;
	setp.lt.u16 	%p294, %rs186, 2;
	@%p294 bra 	$L__BB1_269;
	ld.local.u8 	%rs187, [%rd10+-97];
	add.s64 	%rd33, %rd3, %rd5;
	st.local.u8 	[%rd33+-97], %rs187;
$L__BB1_269:
	add.s16 	%rs188, %rs393, -1;
	setp.lt.u16 	%p295, %rs188, 2;
	@%p295 bra 	$L__BB1_271;
	ld.local.u8 	%rs189, [%rd11+-97];
	add.s64 	%rd34, %rd3, %rd6;
	st.local.u8 	[%rd34+-97], %rs189;
$L__BB1_271:
	add.s16 	%rs190, %rs396, -1;
	setp.lt.u16 	%p296, %rs190, 2;
	@%p296 bra 	$L__BB1_273;
	ld.local.u8 	%rs191, [%rd12+-97];
	add.s64 	%rd35, %rd3, %rd7;
	st.local.u8 	[%rd35+-97], %rs191;
$L__BB1_273:
	add.s16 	%rs192, %rs399, -1;
	setp.lt.u16 	%p297, %rs192, 2;
	@%p297 bra 	$L__BB1_275;
	ld.local.u8 	%rs193, [%rd13+-97];
	add.s64 	%rd36, %rd3, %rd8;
	st.local.u8 	[%rd36+-97], %rs193;
$L__BB1_275:
	add.s16 	%rs194, %rs401, -1;
	setp.lt.u16 	%p298, %rs194, 2;
	@%p298 bra 	$L__BB1_277;
	ld.local.u8 	%rs195, [%rd14+-97];
	add.s64 	%rd37, %rd3, %rd9;
	st.local.u8 	[%rd37+-97], %rs195;
$L__BB1_277:
	mov.u64 	%rd39, c_words;
	add.s64 	%rd59, %rd39, 2;
	mov.b32 	%r841, -2309;
$L__BB1_278:
	add.s32 	%r670, %r841, 2309;
	shr.u32 	%r671, %r670, 5;
	and.b32  	%r672, %r670, 31;
	mul.wide.u32 	%rd40, %r671, 4;
	add.s64 	%rd16, %rd1, %rd40;
	ld.local.u32 	%r362, [%rd16];
	mov.b32 	%r673, 1;
	shl.b32 	%r363, %r673, %r672;
	and.b32  	%r674, %r362, %r363;
	setp.eq.s32 	%p299, %r674, 0;
	@%p299 bra 	$L__BB1_311;
	mov.b16 	%rs196, 0;
	st.local.v2.u8 	[%rd4], {%rs196, %rs196};
	st.local.v2.u8 	[%rd4+2], {%rs196, %rs196};
	st.local.v2.u8 	[%rd4+4], {%rs196, %rs196};
	st.local.v2.u8 	[%rd4+6], {%rs196, %rs196};
	st.local.v2.u8 	[%rd4+8], {%rs196, %rs196};
	st.local.v2.u8 	[%rd4+10], {%rs196, %rs196};
	st.local.v2.u8 	[%rd4+12], {%rs196, %rs196};
	st.local.v2.u8 	[%rd4+14], {%rs196, %rs196};
	st.local.v2.u8 	[%rd4+16], {%rs196, %rs196};
	st.local.v2.u8 	[%rd4+18], {%rs196, %rs196};
	st.local.v2.u8 	[%rd4+20], {%rs196, %rs196};
	st.local.v2.u8 	[%rd4+22], {%rs196, %rs196};
	st.local.v2.u8 	[%rd4+24], {%rs196, %rs196};
	ld.const.u8 	%rs34, [%rd59+-2];
	cvt.u32.u16 	%r675, %rs34;
	cvt.s32.s8 	%r676, %r675;
	add.s32 	%r677, %r676, -97;
	shr.u32 	%r678, %r713, %r677;
	and.b32  	%r679, %r678, 1;
	setp.eq.b32 	%p300, %r679, 1;
	@%p300 bra 	$L__BB1_310;
	cvt.u64.u16 	%rd41, %rs34;
	cvt.s64.s8 	%rd42, %rd41;
	add.s64 	%rd43, %rd4, %rd42;
	ld.local.u8 	%rs197, [%rd43+-97];
	add.s16 	%rs198, %rs197, 1;
	st.local.u8 	[%rd43+-97], %rs198;
	ld.const.u8 	%rs35, [%rd59+-1];
	cvt.u32.u16 	%r680, %rs35;
	cvt.s32.s8 	%r681, %r680;
	add.s32 	%r682, %r681, -97;
	shr.u32 	%r683, %r739, %r682;
	and.b32  	%r684, %r683, 1;
	setp.eq.b32 	%p301, %r684, 1;
	@%p301 bra 	$L__BB1_310;
	cvt.u64.u16 	%rd44, %rs35;
	cvt.s64.s8 	%rd45, %rd44;
	add.s64 	%rd46, %rd4, %rd45;
	ld.local.u8 	%rs199, [%rd46+-97];
	add.s16 	%rs200, %rs199, 1;
	st.local.u8 	[%rd46+-97], %rs200;
	ld.const.u8 	%rs36, [%rd59];
	cvt.u32.u16 	%r685, %rs36;
	cvt.s32.s8 	%r686, %r685;
	add.s32 	%r687, %r686, -97;
	shr.u32 	%r688, %r765, %r687;
	and.b32  	%r689, %r688, 1;
	setp.eq.b32 	%p302, %r689, 1;
	@%p302 bra 	$L__BB1_310;
	cvt.u64.u16 	%rd47, %rs36;
	cvt.s64.s8 	%rd48, %rd47;
	add.s64 	%rd49, %rd4, %rd48;
	ld.local.u8 	%rs201, [%rd49+-97];
	add.s16 	%rs202, %rs201, 1;
	st.local.u8 	[%rd49+-97], %rs202;
	ld.const.u8 	%rs37, [%rd59+1];
	cvt.u32.u16 	%r690, %rs37;
	cvt.s32.s8 	%r691, %r690;
	add.s32 	%r692, %r691, -97;
	shr.u32 	%r693, %r791, %r692;
	and.b32  	%r694, %r693, 1;
	setp.eq.b32 	%p303, %r694, 1;
	@%p303 bra 	$L__BB1_310;
	cvt.u64.u16 	%rd50, %rs37;
	cvt.s64.s8 	%rd51, %rd50;
	add.s64 	%rd52, %rd4, %rd51;
	ld.local.u8 	%rs203, [%rd52+-97];
	add.s16 	%rs204, %rs203, 1;
	st.local.u8 	[%rd52+-97], %rs204;
	ld.const.u8 	%rs38, [%rd59+2];
	cvt.u32.u16 	%r695, %rs38;
	cvt.s32.s8 	%r696, %r695;
	add.s32 	%r697, %r696, -97;
	shr.u32 	%r698, %r817, %r697;
	and.b32  	%r699, %r698, 1;
	setp.eq.b32 	%p304, %r699, 1;
	@%p304 bra 	$L__BB1_310;
	cvt.u64.u16 	%rd53, %rs38;
	cvt.s64.s8 	%rd54, %rd53;
	add.s64 	%rd55, %rd4, %rd54;
	ld.local.u8 	%rs205, [%rd55+-97];
	add.s16 	%rs206, %rs205, 1;
	st.local.u8 	[%rd55+-97], %rs206;
	ld.local.u8 	%rs207, [%rd2];
	ld.local.u8 	%rs208, [%rd3];
	ld.local.u8 	%rs211, [%rd4];
	setp.lt.u16 	%p305, %rs211, %rs207;
	setp.gt.u16 	%p306, %rs211, %rs208;
	or.pred  	%p307, %p305, %p306;
	@%p307 bra 	$L__BB1_310;
	ld.local.u8 	%rs214, [%rd2+1];
	ld.local.u8 	%rs215, [%rd3+1];
	ld.local.u8 	%rs218, [%rd4+1];
	setp.lt.u16 	%p308, %rs218, %rs214;
	setp.gt.u16 	%p309, %rs218, %rs215;
	or.pred  	%p310, %p308, %p309;
	@%p310 bra 	$L__BB1_310;
	ld.local.u8 	%rs221, [%rd2+2];
	ld.local.u8 	%rs222, [%rd3+2];
	ld.local.u8 	%rs225, [%rd4+2];
	setp.lt.u16 	%p311, %rs225, %rs221;
	setp.gt.u16 	%p312, %rs225, %rs222;
	or.pred  	%p313, %p311, %p312;
	@%p313 bra 	$L__BB1_310;
	ld.local.u8 	%rs228, [%rd2+3];
	ld.local.u8 	%rs229, [%rd3+3];
	ld.local.u8 	%rs232, [%rd4+3];
	setp.lt.u16 	%p314, %rs232, %rs228;
	setp.gt.u16 	%p315, %rs232, %rs229;
	or.pred  	%p316, %p314, %p315;
	@%p316 bra 	$L__BB1_310;
	ld.local.u8 	%rs235, [%rd2+4];
	ld.local.u8 	%rs236, [%rd3+4];
	ld.local.u8 	%rs239, [%rd4+4];
	setp.lt.u16 	%p317, %rs239, %rs235;
	setp.gt.u16 	%p318, %rs239, %rs236;
	or.pred  	%p319, %p317, %p318;
	@%p319 bra 	$L__BB1_310;
	ld.local.u8 	%rs242, [%rd2+5];
	ld.local.u8 	%rs243, [%rd3+5];
	ld.local.u8 	%rs246, [%rd4+5];
	setp.lt.u16 	%p320, %rs246, %rs242;
	setp.gt.u16 	%p321, %rs246, %rs243;
	or.pred  	%p322, %p320, %p321;
	@%p322 bra 	$L__BB1_310;
	ld.local.u8 	%rs249, [%rd2+6];
	ld.local.u8 	%rs250, [%rd3+6];
	ld.local.u8 	%rs253, [%rd4+6];
	setp.lt.u16 	%p323, %rs253, %rs249;
	setp.gt.u16 	%p324, %rs253, %rs250;
	or.pred  	%p325, %p323, %p324;
	@%p325 bra 	$L__BB1_310;
	ld.local.u8 	%rs256, [%rd2+7];
	ld.local.u8 	%rs257, [%rd3+7];
	ld.local.u8 	%rs260, [%rd4+7];
	setp.lt.u16 	%p326, %rs260, %rs256;
	setp.gt.u16 	%p327, %rs260, %rs257;
	or.pred  	%p328, %p326, %p327;
	@%p328 bra 	$L__BB1_310;
	ld.local.u8 	%rs263, [%rd2+8];
	ld.local.u8 	%rs264, [%rd3+8];
	ld.local.u8 	%rs267, [%rd4+8];
	setp.lt.u16 	%p329, %rs267, %rs263;
	setp.gt.u16 	%p330, %rs267, %rs264;
	or.pred  	%p331, %p329, %p330;
	@%p331 bra 	$L__BB1_310;
	ld.local.u8 	%rs270, [%rd2+9];
	ld.local.u8 	%rs271, [%rd3+9];
	ld.local.u8 	%rs274, [%rd4+9];
	setp.lt.u16 	%p332, %rs274, %rs270;
	setp.gt.u16 	%p333, %rs274, %rs271;
	or.pred  	%p334, %p332, %p333;
	@%p334 bra 	$L__BB1_310;
	ld.local.u8 	%rs277, [%rd2+10];
	ld.local.u8 	%rs278, [%rd3+10];
	ld.local.u8 	%rs281, [%rd4+10];
	setp.lt.u16 	%p335, %rs281, %rs277;
	setp.gt.u16 	%p336, %rs281, %rs278;
	or.pred  	%p337, %p335, %p336;
	@%p337 bra 	$L__BB1_310;
	ld.local.u8 	%rs284, [%rd2+11];
	ld.local.u8 	%rs285, [%rd3+11];
	ld.local.u8 	%rs288, [%rd4+11];
	setp.lt.u16 	%p338, %rs288, %rs284;
	setp.gt.u16 	%p339, %rs288, %rs285;
	or.pred  	%p340, %p338, %p339;
	@%p340 bra 	$L__BB1_310;
	ld.local.u8 	%rs291, [%rd2+12];
	ld.local.u8 	%rs292, [%rd3+12];
	ld.local.u8 	%rs295, [%rd4+12];
	setp.lt.u16 	%p341, %rs295, %rs291;
	setp.gt.u16 	%p342, %rs295, %rs292;
	or.pred  	%p343, %p341, %p342;
	@%p343 bra 	$L__BB1_310;
	ld.local.u8 	%rs298, [%rd2+13];
	ld.local.u8 	%rs299, [%rd3+13];
	ld.local.u8 	%rs302, [%rd4+13];
	setp.lt.u16 	%p344, %rs302, %rs298;
	setp.gt.u16 	%p345, %rs302, %rs299;
	or.pred  	%p346, %p344, %p345;
	@%p346 bra 	$L__BB1_310;
	ld.local.u8 	%rs305, [%rd2+14];
	ld.local.u8 	%rs306, [%rd3+14];
	ld.local.u8 	%rs309, [%rd4+14];
	setp.lt.u16 	%p347, %rs309, %rs305;
	setp.gt.u16 	%p348, %rs309, %rs306;
	or.pred  	%p349, %p347, %p348;
	@%p349 bra 	$L__BB1_310;
	ld.local.u8 	%rs312, [%rd2+15];
	ld.local.u8 	%rs313, [%rd3+15];
	ld.local.u8 	%rs316, [%rd4+15];
	setp.lt.u16 	%p350, %rs316, %rs312;
	setp.gt.u16 	%p351, %rs316, %rs313;
	or.pred  	%p352, %p350, %p351;
	@%p352 bra 	$L__BB1_310;
	ld.local.u8 	%rs319, [%rd2+16];
	ld.local.u8 	%rs320, [%rd3+16];
	ld.local.u8 	%rs323, [%rd4+16];
	setp.lt.u16 	%p353, %rs323, %rs319;
	setp.gt.u16 	%p354, %rs323, %rs320;
	or.pred  	%p355, %p353, %p354;
	@%p355 bra 	$L__BB1_310;
	ld.local.u8 	%rs326, [%rd2+17];
	ld.local.u8 	%rs327, [%rd3+17];
	ld.local.u8 	%rs330, [%rd4+17];
	setp.lt.u16 	%p356, %rs330, %rs326;
	setp.gt.u16 	%p357, %rs330, %rs327;
	or.pred  	%p358, %p356, %p357;
	@%p358 bra 	$L__BB1_310;
	ld.local.u8 	%rs333, [%rd2+18];
	ld.local.u8 	%rs334, [%rd3+18];
	ld.local.u8 	%rs337, [%rd4+18];
	setp.lt.u16 	%p359, %rs337, %rs333;
	setp.gt.u16 	%p360, %rs337, %rs334;
	or.pred  	%p361, %p359, %p360;
	@%p361 bra 	$L__BB1_310;
	ld.local.u8 	%rs340, [%rd2+19];
	ld.local.u8 	%rs341, [%rd3+19];
	ld.local.u8 	%rs344, [%rd4+19];
	setp.lt.u16 	%p362, %rs344, %rs340;
	setp.gt.u16 	%p363, %rs344, %rs341;
	or.pred  	%p364, %p362, %p363;
	@%p364 bra 	$L__BB1_310;
	ld.local.u8 	%rs347, [%rd2+20];
	ld.local.u8 	%rs348, [%rd3+20];
	ld.local.u8 	%rs351, [%rd4+20];
	setp.lt.u16 	%p365, %rs351, %rs347;
	setp.gt.u16 	%p366, %rs351, %rs348;
	or.pred  	%p367, %p365, %p366;
	@%p367 bra 	$L__BB1_310;
	ld.local.u8 	%rs354, [%rd2+21];
	ld.local.u8 	%rs355, [%rd3+21];
	ld.local.u8 	%rs358, [%rd4+21];
	setp.lt.u16 	%p368, %rs358, %rs354;
	setp.gt.u16 	%p369, %rs358, %rs355;
	or.pred  	%p370, %p368, %p369;
	@%p370 bra 	$L__BB1_310;
	ld.local.u8 	%rs361, [%rd2+22];
	ld.local.u8 	%rs362, [%rd3+22];
	ld.local.u8 	%rs365, [%rd4+22];
	setp.lt.u16 	%p371, %rs365, %rs361;
	setp.gt.u16 	%p372, %rs365, %rs362;
	or.pred  	%p373, %p371, %p372;
	@%p373 bra 	$L__BB1_310;
	ld.local.u8 	%rs368, [%rd2+23];
	ld.local.u8 	%rs369, [%rd3+23];
	ld.local.u8 	%rs372, [%rd4+23];
	setp.lt.u16 	%p374, %rs372, %rs368;
	setp.gt.u16 	%p375, %rs372, %rs369;
	or.pred  	%p376, %p374, %p375;
	@%p376 bra 	$L__BB1_310;
	ld.local.u8 	%rs375, [%rd2+24];
	ld.local.u8 	%rs376, [%rd3+24];
	ld.local.u8 	%rs379, [%rd4+24];
	setp.lt.u16 	%p377, %rs379, %rs375;
	setp.gt.u16 	%p378, %rs379, %rs376;
	or.pred  	%p379, %p377, %p378;
	@%p379 bra 	$L__BB1_310;
	ld.local.u8 	%rs382, [%rd2+25];
	ld.local.u8 	%rs383, [%rd3+25];
	ld.local.u8 	%rs386, [%rd4+25];
	setp.ge.u16 	%p380, %rs386, %rs382;
	setp.le.u16 	%p381, %rs386, %rs383;
	and.pred  	%p382, %p380, %p381;
	@%p382 bra 	$L__BB1_311;
$L__BB1_310:
	not.b32 	%r700, %r363;
	and.b32  	%r701, %r362, %r700;
	st.local.u32 	[%rd16], %r701;
$L__BB1_311:
	add.s32 	%r841, %r841, 1;
	add.s64 	%rd59, %rd59, 5;
	setp.eq.s32 	%p383, %r841, 0;
	@%p383 bra 	$L__BB1_2;
	bra.uni 	$L__BB1_278;
$L__BB1_312:
	cvta.to.global.u64 	%rd56, %rd18;
	mul.wide.s32 	%rd57, %r1, 4;
	add.s64 	%rd58, %rd56, %rd57;
	st.global.u32 	[%rd58], %r707;
$L__BB1_313:
	ret;

}
	// .globl	_Z14g_guess_matrixPi
.visible .entry _Z14g_guess_matrixPi(
	.param .u64 .ptr .align 1 _Z14g_guess_matrixPi_param_0
)
{
	.local .align 4 .b8 	__local_depot2[372];
	.reg .b64 	%SP;
	.reg .b64 	%SPL;
	.reg .pred 	%p<384>;
	.reg .b16 	%rs<402>;
	.reg .b32 	%r<849>;
	.reg .b64 	%rd<61>;

	mov.u64 	%SPL, __local_depot2;
	mov.u32 	%r367, %ctaid.x;
	mov.u32 	%r368, %ntid.x;
	mov.u32 	%r369, %tid.x;
	mad.lo.s32 	%r1, %r367, %r368, %r369;
	mov.u32 	%r370, %ctaid.y;
	mov.u32 	%r371, %ntid.y;
	mov.u32 	%r372, %tid.y;
	mad.lo.s32 	%r373, %r370, %r371, %r372;
	ld.const.u32 	%r374, [c_num_words];
	max.s32 	%r375, %r1, %r373;
	setp.ge.s32 	%p1, %r375, %r374;
	@%p1 bra 	$L__BB2_313;
	add.u64 	%rd1, %SPL, 0;
	add.u64 	%rd2, %SPL, 292;
	add.u64 	%rd3, %SPL, 318;
	add.u64 	%rd4, %SPL, 344;
	mov.b32 	%r377, -1;
	st.local.u32 	[%rd1], %r377;
	st.local.u32 	[%rd1+4], %r377;
	st.local.u32 	[%rd1+8], %r377;
	st.local.u32 	[%rd1+12], %r377;
	st.local.u32 	[%rd1+16], %r377;
	st.local.u32 	[%rd1+20], %r377;
	st.local.u32 	[%rd1+24], %r377;
	st.local.u32 	[%rd1+28], %r377;
	st.local.u32 	[%rd1+32], %r377;
	st.local.u32 	[%rd1+36], %r377;
	st.local.u32 	[%rd1+40], %r377;
	st.local.u32 	[%rd1+44], %r377;
	st.local.u32 	[%rd1+48], %r377;
	st.local.u32 	[%rd1+52], %r377;
	st.local.u32 	[%rd1+56], %r377;
	st.local.u32 	[%rd1+60], %r377;
	st.local.u32 	[%rd1+64], %r377;
	st.local.u32 	[%rd1+68], %r377;
	st.local.u32 	[%rd1+72], %r377;
	st.local.u32 	[%rd1+76], %r377;
	st.local.u32 	[%rd1+80], %r377;
	st.local.u32 	[%rd1+84], %r377;
	st.local.u32 	[%rd1+88], %r377;
	st.local.u32 	[%rd1+92], %r377;
	st.local.u32 	[%rd1+96], %r377;
	st.local.u32 	[%rd1+100], %r377;
	st.local.u32 	[%rd1+104], %r377;
	st.local.u32 	[%rd1+108], %r377;
	st.local.u32 	[%rd1+112], %r377;
	st.local.u32 	[%rd1+116], %r377;
	st.local.u32 	[%rd1+120], %r377;
	st.local.u32 	[%rd1+124], %r377;
	st.local.u32 	[%rd1+128], %r377;
	st.local.u32 	[%rd1+132], %r377;
	st.local.u32 	[%rd1+136], %r377;
	st.local.u32 	[%rd1+140], %r377;
	st.local.u32 	[%rd1+144], %r377;
	st.local.u32 	[%rd1+148], %r377;
	st.local.u32 	[%rd1+152], %r377;
	st.local.u32 	[%rd1+156], %r377;
	st.local.u32 	[%rd1+160], %r377;
	st.local.u32 	[%rd1+164], %r377;
	st.local.u32 	[%rd1+168], %r377;
	st.local.u32 	[%rd1+172], %r377;
	st.local.u32 	[%rd1+176], %r377;
	st.local.u32 	[%rd1+180], %r377;
	st.local.u32 	[%rd1+184], %r377;
	st.local.u32 	[%rd1+188], %r377;
	st.local.u32 	[%rd1+192], %r377;
	st.local.u32 	[%rd1+196], %r377;
	st.local.u32 	[%rd1+200], %r377;
	st.local.u32 	[%rd1+204], %r377;
	st.local.u32 	[%rd1+208], %r377;
	st.local.u32 	[%rd1+212], %r377;
	st.local.u32 	[%rd1+216], %r377;
	st.local.u32 	[%rd1+220], %r377;
	st.local.u32 	[%rd1+224], %r377;
	st.local.u32 	[%rd1+228], %r377;
	st.local.u32 	[%rd1+232], %r377;
	st.local.u32 	[%rd1+236], %r377;
	st.local.u32 	[%rd1+240], %r377;
	st.local.u32 	[%rd1+244], %r377;
	st.local.u32 	[%rd1+248], %r377;
	st.local.u32 	[%rd1+252], %r377;
	st.local.u32 	[%rd1+256], %r377;
	st.local.u32 	[%rd1+260], %r377;
	st.local.u32 	[%rd1+264], %r377;
	st.local.u32 	[%rd1+268], %r377;
	st.local.u32 	[%rd1+272], %r377;
	st.local.u32 	[%rd1+276], %r377;
	st.local.u32 	[%rd1+280], %r377;
	st.local.u32 	[%rd1+284], %r377;
	st.local.u32 	[%rd1+288], %r377;
	mov.b32 	%r824, 0;
	mov.u64 	%rd24, c_words;
	mul.wide.s32 	%rd27, %r1, 5;
	add.s64 	%rd28, %rd24, %rd27;
	mov.u32 	%r798, %r824;
	mov.u32 	%r772, %r824;
	mov.u32 	%r746, %r824;
	mov.u32 	%r720, %r824;
	mov.u32 	%r714, %r824;
$L__BB2_2:
	setp.eq.s32 	%p2, %r714, 0;
	mov.u32 	%r717, %r373;
	@%p2 bra 	$L__BB2_77;
	ld.local.u32 	%r379, [%rd1];
	brev.b32 	%r380, %r379;
	bfind.shiftamt.u32 	%r716, %r380;
	setp.gt.u32 	%p3, %r716, 2147483646;
	mov.b32 	%r715, 0;
	@%p3 bra 	$L__BB2_5;
$L__BB2_4:
	add.s32 	%r717, %r715, %r716;
	bra.uni 	$L__BB2_77;
$L__BB2_5:
	ld.local.u32 	%r382, [%rd1+4];
	brev.b32 	%r383, %r382;
	bfind.shiftamt.u32 	%r716, %r383;
	setp.lt.u32 	%p4, %r716, 2147483647;
	mov.b32 	%r715, 32;
	@%p4 bra 	$L__BB2_4;
	ld.local.u32 	%r385, [%rd1+8];
	brev.b32 	%r386, %r385;
	bfind.shiftamt.u32 	%r716, %r386;
	setp.lt.u32 	%p5, %r716, 2147483647;
	mov.b32 	%r715, 64;
	@%p5 bra 	$L__BB2_4;
	ld.local.u32 	%r388, [%rd1+12];
	brev.b32 	%r389, %r388;
	bfind.shiftamt.u32 	%r716, %r389;
	setp.lt.u32 	%p6, %r716, 2147483647;
	mov.b32 	%r715, 96;
	@%p6 bra 	$L__BB2_4;
	ld.local.u32 	%r391, [%rd1+16];
	brev.b32 	%r392, %r391;
	bfind.shiftamt.u32 	%r716, %r392;
	setp.lt.u32 	%p7, %r716, 2147483647;
	mov.b32 	%r715, 128;
	@%p7 bra 	$L__BB2_4;
	ld.local.u32 	%r394, [%rd1+20];
	brev.b32 	%r395, %r394;
	bfind.shiftamt.u32 	%r716, %r395;
	setp.lt.u32 	%p8, %r716, 2147483647;
	mov.b32 	%r715, 160;
	@%p8 bra 	$L__BB2_4;
	ld.local.u32 	%r397, [%rd1+24];
	brev.b32 	%r398, %r397;
	bfind.shiftamt.u32 	%r716, %r398;
	setp.lt.u32 	%p9, %r716, 2147483647;
	mov.b32 	%r715, 192;
	@%p9 bra 	$L__BB2_4;
	ld.local.u32 	%r400, [%rd1+28];
	brev.b32 	%r401, %r400;
	bfind.shiftamt.u32 	%r716, %r401;
	setp.lt.u32 	%p10, %r716, 2147483647;
	mov.b32 	%r715, 224;
	@%p10 bra 	$L__BB2_4;
	ld.local.u32 	%r403, [%rd1+32];
	brev.b32 	%r404, %r403;
	bfind.shiftamt.u32 	%r716, %r404;
	setp.lt.u32 	%p11, %r716, 2147483647;
	mov.b32 	%r715, 256;
	@%p11 bra 	$L__BB2_4;
	ld.local.u32 	%r406, [%rd1+36];
	brev.b32 	%r407, %r406;
	bfind.shiftamt.u32 	%r716, %r407;
	setp.lt.u32 	%p12, %r716, 2147483647;
	mov.b32 	%r715, 288;
	@%p12 bra 	$L__BB2_4;
	ld.local.u32 	%r409, [%rd1+40];
	brev.b32 	%r410, %r409;
	bfind.shiftamt.u32 	%r716, %r410;
	setp.lt.u32 	%p13, %r716, 2147483647;
	mov.b32 	%r715, 320;
	@%p13 bra 	$L__BB2_4;
	ld.local.u32 	%r412, [%rd1+44];
	brev.b32 	%r413, %r412;
	bfind.shiftamt.u32 	%r716, %r413;
	setp.lt.u32 	%p14, %r716, 2147483647;
	mov.b32 	%r715, 352;
	@%p14 bra 	$L__BB2_4;
	ld.local.u32 	%r415, [%rd1+48];
	brev.b32 	%r416, %r415;
	bfind.shiftamt.u32 	%r716, %r416;
	setp.lt.u32 	%p15, %r716, 2147483647;
	mov.b32 	%r715, 384;
	@%p15 bra 	$L__BB2_4;
	ld.local.u32 	%r418, [%rd1+52];
	brev.b32 	%r419, %r418;
	bfind.shiftamt.u32 	%r716, %r419;
	setp.lt.u32 	%p16, %r716, 2147483647;
	mov.b32 	%r715, 416;
	@%p16 bra 	$L__BB2_4;
	ld.local.u32 	%r421, [%rd1+56];
	brev.b32 	%r422, %r421;
	bfind.shiftamt.u32 	%r716, %r422;
	setp.lt.u32 	%p17, %r716, 2147483647;
	mov.b32 	%r715, 448;
	@%p17 bra 	$L__BB2_4;
	ld.local.u32 	%r424, [%rd1+60];
	brev.b32 	%r425, %r424;
	bfind.shiftamt.u32 	%r716, %r425;
	setp.lt.u32 	%p18, %r716, 2147483647;
	mov.b32 	%r715, 480;
	@%p18 bra 	$L__BB2_4;
	ld.local.u32 	%r427, [%rd1+64];
	brev.b32 	%r428, %r427;
	bfind.shiftamt.u32 	%r716, %r428;
	setp.lt.u32 	%p19, %r716, 2147483647;
	mov.b32 	%r715, 512;
	@%p19 bra 	$L__BB2_4;
	ld.local.u32 	%r430, [%rd1+68];
	brev.b32 	%r431, %r430;
	bfind.shiftamt.u32 	%r716, %r431;
	setp.lt.u32 	%p20, %r716, 2147483647;
	mov.b32 	%r715, 544;
	@%p20 bra 	$L__BB2_4;
	ld.local.u32 	%r433, [%rd1+72];
	brev.b32 	%r434, %r433;
	bfind.shiftamt.u32 	%r716, %r434;
	setp.lt.u32 	%p21, %r716, 2147483647;
	mov.b32 	%r715, 576;
	@%p21 bra 	$L__BB2_4;
	ld.local.u32 	%r436, [%rd1+76];
	brev.b32 	%r437, %r436;
	bfind.shiftamt.u32 	%r716, %r437;
	setp.lt.u32 	%p22, %r716, 2147483647;
	mov.b32 	%r715, 608;
	@%p22 bra 	$L__BB2_4;
	ld.local.u32 	%r439, [%rd1+80];
	brev.b32 	%r440, %r439;
	bfind.shiftamt.u32 	%r716, %r440;
	setp.lt.u32 	%p23, %r716, 2147483647;
	mov.b32 	%r715, 640;
	@%p23 bra 	$L__BB2_4;
	ld.local.u32 	%r442, [%rd1+84];
	brev.b32 	%r443, %r442;
	bfind.shiftamt.u32 	%r716, %r443;
	setp.lt.u32 	%p24, %r716, 2147483647;
	mov.b32 	%r715, 672;
	@%p24 bra 	$L__BB2_4;
	ld.local.u32 	%r445, [%rd1+88];
	brev.b32 	%r446, %r445;
	bfind.shiftamt.u32 	%r716, %r446;
	setp.lt.u32 	%p25, %r716, 2147483647;
	mov.b32 	%r715, 704;
	@%p25 bra 	$L__BB2_4;
	ld.local.u32 	%r448, [%rd1+92];
	brev.b32 	%r449, %r448;
	bfind.shiftamt.u32 	%r716, %r449;
	setp.lt.u32 	%p26, %r716, 2147483647;
	mov.b32 	%r715, 736;
	@%p26 bra 	$L__BB2_4;
	ld.local.u32 	%r451, [%rd1+96];
	brev.b32 	%r452, %r451;
	bfind.shiftamt.u32 	%r716, %r452;
	setp.lt.u32 	%p27, %r716, 2147483647;
	mov.b32 	%r715, 768;
	@%p27 bra 	$L__BB2_4;
	ld.local.u32 	%r454, [%rd1+100];
	brev.b32 	%r455, %r454;
	bfind.shiftamt.u32 	%r716, %r455;
	setp.lt.u32 	%p28, %r716, 2147483647;
	mov.b32 	%r715, 800;
	@%p28 bra 	$L__BB2_4;
	ld.local.u32 	%r457, [%rd1+104];
	brev.b32 	%r458, %r457;
	bfind.shiftamt.u32 	%r716, %r458;
	setp.lt.u32 	%p29, %r716, 2147483647;
	mov.b32 	%r715, 832;
	@%p29 bra 	$L__BB2_4;
	ld.local.u32 	%r460, [%rd1+108];
	brev.b32 	%r461, %r460;
	bfind.shiftamt.u32 	%r716, %r461;
	setp.lt.u32 	%p30, %r716, 2147483647;
	mov.b32 	%r715, 864;
	@%p30 bra 	$L__BB2_4;
	ld.local.u32 	%r463, [%rd1+112];
	brev.b32 	%r464, %r463;
	bfind.shiftamt.u32 	%r716, %r464;
	setp.lt.u32 	%p31, %r716, 2147483647;
	mov.b32 	%r715, 896;
	@%p31 bra 	$L__BB2_4;
	ld.local.u32 	%r466, [%rd1+116];
	brev.b32 	%r467, %r466;
	bfind.shiftamt.u32 	%r716, %r467;
	setp.lt.u32 	%p32, %r716, 2147483647;
	mov.b32 	%r715, 928;
	@%p32 bra 	$L__BB2_4;
	ld.local.u32 	%r469, [%rd1+120];
	brev.b32 	%r470, %r469;
	bfind.shiftamt.u32 	%r716, %r470;
	setp.lt.u32 	%p33, %r716, 2147483647;
	mov.b32 	%r715, 960;
	@%p33 bra 	$L__BB2_4;
	ld.local.u32 	%r472, [%rd1+124];
	brev.b32 	%r473, %r472;
	bfind.shiftamt.u32 	%r716, %r473;
	setp.lt.u32 	%p34, %r716, 2147483647;
	mov.b32 	%r715, 992;
	@%p34 bra 	$L__BB2_4;
	ld.local.u32 	%r475, [%rd1+128];
	brev.b32 	%r476, %r475;
	bfind.shiftamt.u32 	%r716, %r476;
	setp.lt.u32 	%p35, %r716, 2147483647;
	mov.b32 	%r715, 1024;
	@%p35 bra 	$L__BB2_4;
	ld.local.u32 	%r478, [%rd1+132];
	brev.b32 	%r479, %r478;
	bfind.shiftamt.u32 	%r716, %r479;
	setp.lt.u32 	%p36, %r716, 2147483647;
	mov.b32 	%r715, 1056;
	@%p36 bra 	$L__BB2_4;
	ld.local.u32 	%r481, [%rd1+136];
	brev.b32 	%r482, %r481;
	bfind.shiftamt.u32 	%r716, %r482;
	setp.lt.u32 	%p37, %r716, 2147483647;
	mov.b32 	%r715, 1088;
	@%p37 bra 	$L__BB2_4;
	ld.local.u32 	%r484, [%rd1+140];
	brev.b32 	%r485, %r484;
	bfind.shiftamt.u32 	%r716, %r485;
	setp.lt.u32 	%p38, %r716, 2147483647;
	mov.b32 	%r715, 1120;
	@%p38 bra 	$L__BB2_4;
	ld.local.u32 	%r487, [%rd1+144];
	brev.b32 	%r488, %r487;
	bfind.shiftamt.u32 	%r716, %r488;
	setp.lt.u32 	%p39, %r716, 2147483647;
	mov.b32 	%r715, 1152;
	@%p39 bra 	$L__BB2_4;
	ld.local.u32 	%r490, [%rd1+148];
	brev.b32 	%r491, %r490;
	bfind.shiftamt.u32 	%r716, %r491;
	setp.lt.u32 	%p40, %r716, 2147483647;
	mov.b32 	%r715, 1184;
	@%p40 bra 	$L__BB2_4;
	ld.local.u32 	%r493, [%rd1+152];
	brev.b32 	%r494, %r493;
	bfind.shiftamt.u32 	%r716, %r494;
	setp.lt.u32 	%p41, %r716, 2147483647;
	mov.b32 	%r715, 1216;
	@%p41 bra 	$L__BB2_4;
	ld.local.u32 	%r496, [%rd1+156];
	brev.b32 	%r497, %r496;
	bfind.shiftamt.u32 	%r716, %r497;
	setp.lt.u32 	%p42, %r716, 2147483647;
	mov.b32 	%r715, 1248;
	@%p42 bra 	$L__BB2_4;
	ld.local.u32 	%r499, [%rd1+160];
	brev.b32 	%r500, %r499;
	bfind.shiftamt.u32 	%r716, %r500;
	setp.lt.u32 	%p43, %r716, 2147483647;
	mov.b32 	%r715, 1280;
	@%p43 bra 	$L__BB2_4;
	ld.local.u32 	%r502, [%rd1+164];
	brev.b32 	%r503, %r502;
	bfind.shiftamt.u32 	%r716, %r503;
	setp.lt.u32 	%p44, %r716, 2147483647;
	mov.b32 	%r715, 1312;
	@%p44 bra 	$L__BB2_4;
	ld.local.u32 	%r505, [%rd1+168];
	brev.b32 	%r506, %r505;
	bfind.shiftamt.u32 	%r716, %r506;
	setp.lt.u32 	%p45, %r716, 2147483647;
	mov.b32 	%r715, 1344;
	@%p45 bra 	$L__BB2_4;
	ld.local.u32 	%r508, [%rd1+172];
	brev.b32 	%r509, %r508;
	bfind.shiftamt.u32 	%r716, %r509;
	setp.lt.u32 	%p46, %r716, 2147483647;
	mov.b32 	%r715, 1376;
	@%p46 bra 	$L__BB2_4;
	ld.local.u32 	%r511, [%rd1+176];
	brev.b32 	%r512, %r511;
	bfind.shiftamt.u32 	%r716, %r512;
	setp.lt.u32 	%p47, %r716, 2147483647;
	mov.b32 	%r715, 1408;
	@%p47 bra 	$L__BB2_4;
	ld.local.u32 	%r514, [%rd1+180];
	brev.b32 	%r515, %r514;
	bfind.shiftamt.u32 	%r716, %r515;
	setp.lt.u32 	%p48, %r716, 2147483647;
	mov.b32 	%r715, 1440;
	@%p48 bra 	$L__BB2_4;
	ld.local.u32 	%r517, [%rd1+184];
	brev.b32 	%r518, %r517;
	bfind.shiftamt.u32 	%r716, %r518;
	setp.lt.u32 	%p49, %r716, 2147483647;
	mov.b32 	%r715, 1472;
	@%p49 bra 	$L__BB2_4;
	ld.local.u32 	%r520, [%rd1+188];
	brev.b32 	%r521, %r520;
	bfind.shiftamt.u32 	%r716, %r521;
	setp.lt.u32 	%p50, %r716, 2147483647;
	mov.b32 	%r715, 1504;
	@%p50 bra 	$L__BB2_4;
	ld.local.u32 	%r523, [%rd1+192];
	brev.b32 	%r524, %r523;
	bfind.shiftamt.u32 	%r716, %r524;
	setp.lt.u32 	%p51, %r716, 2147483647;
	mov.b32 	%r715, 1536;
	@%p51 bra 	$L__BB2_4;
	ld.local.u32 	%r526, [%rd1+196];
	brev.b32 	%r527, %r526;
	bfind.shiftamt.u32 	%r716, %r527;
	setp.lt.u32 	%p52, %r716, 2147483647;
	mov.b32 	%r715, 1568;
	@%p52 bra 	$L__BB2_4;
	ld.local.u32 	%r529, [%rd1+200];
	brev.b32 	%r530, %r529;
	bfind.shiftamt.u32 	%r716, %r530;
	setp.lt.u32 	%p53, %r716, 2147483647;
	mov.b32 	%r715, 1600;
	@%p53 bra 	$L__BB2_4;
	ld.local.u32 	%r532, [%rd1+204];
	brev.b32 	%r533, %r532;
	bfind.shiftamt.u32 	%r716, %r533;
	setp.lt.u32 	%p54, %r716, 2147483647;
	mov.b32 	%r715, 1632;
	@%p54 bra 	$L__BB2_4;
	ld.local.u32 	%r535, [%rd1+208];
	brev.b32 	%r536, %r535;
	bfind.shiftamt.u32 	%r716, %r536;
	setp.lt.u32 	%p55, %r716, 2147483647;
	mov.b32 	%r715, 1664;
	@%p55 bra 	$L__BB2_4;
	ld.local.u32 	%r538, [%rd1+212];
	brev.b32 	%r539, %r538;
	bfind.shiftamt.u32 	%r716, %r539;
	setp.lt.u32 	%p56, %r716, 2147483647;
	mov.b32 	%r715, 1696;
	@%p56 bra 	$L__BB2_4;
	ld.local.u32 	%r541, [%rd1+216];
	brev.b32 	%r542, %r541;
	bfind.shiftamt.u32 	%r716, %r542;
	setp.lt.u32 	%p57, %r716, 2147483647;
	mov.b32 	%r715, 1728;
	@%p57 bra 	$L__BB2_4;
	ld.local.u32 	%r544, [%rd1+220];
	brev.b32 	%r545, %r544;
	bfind.shiftamt.u32 	%r716, %r545;
	setp.lt.u32 	%p58, %r716, 2147483647;
	mov.b32 	%r715, 1760;
	@%p58 bra 	$L__BB2_4;
	ld.local.u32 	%r547, [%rd1+224];
	brev.b32 	%r548, %r547;
	bfind.shiftamt.u32 	%r716, %r548;
	setp.lt.u32 	%p59, %r716, 2147483647;
	mov.b32 	%r715, 1792;
	@%p59 bra 	$L__BB2_4;
	ld.local.u32 	%r550, [%rd1+228];
	brev.b32 	%r551, %r550;
	bfind.shiftamt.u32 	%r716, %r551;
	setp.lt.u32 	%p60, %r716, 2147483647;
	mov.b32 	%r715, 1824;
	@%p60 bra 	$L__BB2_4;
	ld.local.u32 	%r553, [%rd1+232];
	brev.b32 	%r554, %r553;
	bfind.shiftamt.u32 	%r716, %r554;
	setp.lt.u32 	%p61, %r716, 2147483647;
	mov.b32 	%r715, 1856;
	@%p61 bra 	$L__BB2_4;
	ld.local.u32 	%r556, [%rd1+236];
	brev.b32 	%r557, %r556;
	bfind.shiftamt.u32 	%r716, %r557;
	setp.lt.u32 	%p62, %r716, 2147483647;
	mov.b32 	%r715, 1888;
	@%p62 bra 	$L__BB2_4;
	ld.local.u32 	%r559, [%rd1+240];
	brev.b32 	%r560, %r559;
	bfind.shiftamt.u32 	%r716, %r560;
	setp.lt.u32 	%p63, %r716, 2147483647;
	mov.b32 	%r715, 1920;
	@%p63 bra 	$L__BB2_4;
	ld.local.u32 	%r562, [%rd1+244];
	brev.b32 	%r563, %r562;
	bfind.shiftamt.u32 	%r716, %r563;
	setp.lt.u32 	%p64, %r716, 2147483647;
	mov.b32 	%r715, 1952;
	@%p64 bra 	$L__BB2_4;
	ld.local.u32 	%r565, [%rd1+248];
	brev.b32 	%r566, %r565;
	bfind.shiftamt.u32 	%r716, %r566;
	setp.lt.u32 	%p65, %r716, 2147483647;
	mov.b32 	%r715, 1984;
	@%p65 bra 	$L__BB2_4;
	ld.local.u32 	%r568, [%rd1+252];
	brev.b32 	%r569, %r568;
	bfind.shiftamt.u32 	%r716, %r569;
	setp.lt.u32 	%p66, %r716, 2147483647;
	mov.b32 	%r715, 2016;
	@%p66 bra 	$L__BB2_4;
	ld.local.u32 	%r571, [%rd1+256];
	brev.b32 	%r572, %r571;
	bfind.shiftamt.u32 	%r716, %r572;
	setp.lt.u32 	%p67, %r716, 2147483647;
	mov.b32 	%r715, 2048;
	@%p67 bra 	$L__BB2_4;
	ld.local.u32 	%r574, [%rd1+260];
	brev.b32 	%r575, %r574;
	bfind.shiftamt.u32 	%r716, %r575;
	setp.lt.u32 	%p68, %r716, 2147483647;
	mov.b32 	%r715, 2080;
	@%p68 bra 	$L__BB2_4;
	ld.local.u32 	%r577, [%rd1+264];
	brev.b32 	%r578, %r577;
	bfind.shiftamt.u32 	%r716, %r578;
	setp.lt.u32 	%p69, %r716, 2147483647;
	mov.b32 	%r715, 2112;
	@%p69 bra 	$L__BB2_4;
	ld.local.u32 	%r580, [%rd1+268];
	brev.b32 	%r581, %r580;
	bfind.shiftamt.u32 	%r716, %r581;
	setp.lt.u32 	%p70, %r716, 2147483647;
	mov.b32 	%r715, 2144;
	@%p70 bra 	$L__BB2_4;
	ld.local.u32 	%r583, [%rd1+272];
	brev.b32 	%r584, %r583;
	bfind.shiftamt.u32 	%r716, %r584;
	setp.lt.u32 	%p71, %r716, 2147483647;
	mov.b32 	%r715, 2176;
	@%p71 bra 	$L__BB2_4;
	ld.local.u32 	%r586, [%rd1+276];
	brev.b32 	%r587, %r586;
	bfind.shiftamt.u32 	%r716, %r587;
	setp.lt.u32 	%p72, %r716, 2147483647;
	mov.b32 	%r715, 2208;
	@%p72 bra 	$L__BB2_4;
	ld.local.u32 	%r589, [%rd1+280];
	brev.b32 	%r590, %r589;
	bfind.shiftamt.u32 	%r716, %r590;
	setp.lt.u32 	%p73, %r716, 2147483647;
	mov.b32 	%r715, 2240;
	@%p73 bra 	$L__BB2_4;
	ld.local.u32 	%r592, [%rd1+284];
	brev.b32 	%r593, %r592;
	bfind.shiftamt.u32 	%r716, %r593;
	setp.lt.u32 	%p74, %r716, 2147483647;
	mov.b32 	%r715, 2272;
	@%p74 bra 	$L__BB2_4;
	ld.local.u32 	%r595, [%rd1+288];
	brev.b32 	%r596, %r595;
	bfind.shiftamt.u32 	%r716, %r596;
	setp.lt.u32 	%p75, %r716, 2147483647;
	mov.b32 	%r715, 2304;
	mov.u32 	%r717, %r373;
	@%p75 bra 	$L__BB2_4;
$L__BB2_77:
	add.s32 	%r714, %r714, 1;
	setp.eq.s32 	%p76, %r717, %r1;
	@%p76 bra 	$L__BB2_312;
	mul.wide.s32 	%rd23, %r717, 5;
	add.s64 	%rd25, %rd24, %rd23;
	ld.const.u8 	%rs1, [%rd25];
	cvt.u64.u16 	%rd26, %rs1;
	cvt.s64.s8 	%rd5, %rd26;
	ld.const.u8 	%rs2, [%rd28];
	setp.eq.s16 	%p77, %rs1, %rs2;
	selp.u16 	%rs40, 1, 0, %p77;
	ld.const.u8 	%rs3, [%rd25+1];
	cvt.u64.u16 	%rd29, %rs3;
	cvt.s64.s8 	%rd6, %rd29;
	ld.const.u8 	%rs4, [%rd28+1];
	setp.eq.s16 	%p78, %rs3, %rs4;
	or.b16  	%rs41, %rs40, 2;
	selp.b16 	%rs393, 2, 0, %p78;
	selp.b16 	%rs42, %rs41, %rs40, %p78;
	ld.const.u8 	%rs6, [%rd25+2];
	cvt.u64.u16 	%rd30, %rs6;
	cvt.s64.s8 	%rd7, %rd30;
	ld.const.u8 	%rs7, [%rd28+2];
	setp.eq.s16 	%p79, %rs6, %rs7;
	or.b16  	%rs43, %rs42, 4;
	selp.b16 	%rs396, 2, 0, %p79;
	selp.b16 	%rs44, %rs43, %rs42, %p79;
	ld.const.u8 	%rs9, [%rd25+3];
	cvt.u64.u16 	%rd31, %rs9;
	cvt.s64.s8 	%rd8, %rd31;
	ld.const.u8 	%rs10, [%rd28+3];
	setp.eq.s16 	%p80, %rs9, %rs10;
	or.b16  	%rs45, %rs44, 8;
	selp.b16 	%rs399, 2, 0, %p80;
	selp.b16 	%rs46, %rs45, %rs44, %p80;
	ld.const.u8 	%rs12, [%rd25+4];
	cvt.u64.u16 	%rd32, %rs12;
	cvt.s64.s8 	%rd9, %rd32;
	ld.const.u8 	%rs13, [%rd28+4];
	setp.eq.s16 	%p81, %rs12, %rs13;
	or.b16  	%rs47, %rs46, 16;
	selp.b16 	%rs14, 2, 0, %p81;
	selp.b16 	%rs394, %rs47, %rs46, %p81;
	mov.b16 	%rs390, 2;
	@%p77 bra 	$L__BB2_84;
	cvt.u32.u16 	%r597, %rs394;
	and.b32  	%r88, %r597, 255;
	shr.u16 	%rs49, %rs394, 1;
	and.b16  	%rs50, %rs49, 1;
	setp.eq.b16 	%p82, %rs50, 1;
	setp.ne.s16 	%p83, %rs1, %rs4;
	mov.b16 	%rs389, 2;
	or.pred  	%p84, %p82, %p83;
	@%p84 bra 	$L__BB2_81;
$L__BB2_80:
	or.b16  	%rs394, %rs394, %rs389;
	mov.b16 	%rs390, 1;
	bra.uni 	$L__BB2_84;
$L__BB2_81:
	and.b32  	%r598, %r88, 4;
	setp.eq.s32 	%p85, %r598, 0;
	setp.eq.s16 	%p86, %rs1, %rs7;
	and.pred  	%p87, %p85, %p86;
	mov.b16 	%rs389, 4;
	@%p87 bra 	$L__BB2_80;
	and.b32  	%r599, %r88, 8;
	setp.eq.s32 	%p88, %r599, 0;
	setp.eq.s16 	%p89, %rs1, %rs10;
	and.pred  	%p90, %p88, %p89;
	mov.b16 	%rs389, 8;
	@%p90 bra 	$L__BB2_80;
	and.b32  	%r600, %r88, 16;
	setp.eq.s32 	%p91, %r600, 0;
	setp.eq.s16 	%p92, %rs1, %rs13;
	and.pred  	%p93, %p91, %p92;
	mov.b16 	%rs390, 0;
	mov.b16 	%rs389, 16;
	@%p93 bra 	$L__BB2_80;
$L__BB2_84:
	@%p78 bra 	$L__BB2_90;
	cvt.u32.u16 	%r601, %rs394;
	and.b32  	%r89, %r601, 255;
	and.b16  	%rs73, %rs394, 1;
	setp.eq.b16 	%p95, %rs73, 1;
	not.pred 	%p96, %p95;
	setp.eq.s16 	%p97, %rs3, %rs2;
	and.pred  	%p98, %p96, %p97;
	mov.b16 	%rs392, 1;
	@%p98 bra 	$L__BB2_89;
	and.b32  	%r602, %r89, 4;
	setp.eq.s32 	%p99, %r602, 0;
	setp.eq.s16 	%p100, %rs3, %rs7;
	and.pred  	%p101, %p99, %p100;
	mov.b16 	%rs392, 4;
	@%p101 bra 	$L__BB2_89;
	and.b32  	%r603, %r89, 8;
	setp.eq.s32 	%p102, %r603, 0;
	setp.eq.s16 	%p103, %rs3, %rs10;
	and.pred  	%p104, %p102, %p103;
	mov.b16 	%rs392, 8;
	@%p104 bra 	$L__BB2_89;
	shr.u32 	%r604, %r89, 4;
	and.b32  	%r605, %r604, 1;
	setp.eq.b32 	%p105, %r605, 1;
	setp.ne.s16 	%p106, %rs3, %rs13;
	mov.b16 	%rs392, 16;
	or.pred  	%p107, %p105, %p106;
	@%p107 bra 	$L__BB2_90;
$L__BB2_89:
	or.b16  	%rs394, %rs394, %rs392;
	mov.b16 	%rs393, 1;
$L__BB2_90:
	@%p79 bra 	$L__BB2_96;
	cvt.u32.u16 	%r606, %rs394;
	and.b32  	%r90, %r606, 255;
	and.b16  	%rs95, %rs394, 1;
	setp.eq.b16 	%p109, %rs95, 1;
	not.pred 	%p110, %p109;
	setp.eq.s16 	%p111, %rs6, %rs2;
	and.pred  	%p112, %p110, %p111;
	mov.b16 	%rs395, 1;
	@%p112 bra 	$L__BB2_95;
	and.b32  	%r607, %r90, 2;
	setp.eq.s32 	%p113, %r607, 0;
	setp.eq.s16 	%p114, %rs6, %rs4;
	and.pred  	%p115, %p113, %p114;
	mov.b16 	%rs395, 2;
	@%p115 bra 	$L__BB2_95;
	and.b32  	%r608, %r90, 8;
	setp.eq.s32 	%p116, %r608, 0;
	setp.eq.s16 	%p117, %rs6, %rs10;
	and.pred  	%p118, %p116, %p117;
	mov.b16 	%rs395, 8;
	@%p118 bra 	$L__BB2_95;
	shr.u32 	%r609, %r90, 4;
	and.b32  	%r610, %r609, 1;
	setp.eq.b32 	%p119, %r610, 1;
	setp.ne.s16 	%p120, %rs6, %rs13;
	mov.b16 	%rs395, 16;
	or.pred  	%p121, %p119, %p120;
	@%p121 bra 	$L__BB2_96;
$L__BB2_95:
	or.b16  	%rs394, %rs394, %rs395;
	mov.b16 	%rs396, 1;
$L__BB2_96:
	@%p80 bra 	$L__BB2_102;
	cvt.u32.u16 	%r611, %rs394;
	and.b32  	%r91, %r611, 255;
	and.b16  	%rs117, %rs394, 1;
	setp.eq.b16 	%p123, %rs117, 1;
	not.pred 	%p124, %p123;
	setp.eq.s16 	%p125, %rs9, %rs2;
	and.pred  	%p126, %p124, %p125;
	mov.b16 	%rs398, 1;
	@%p126 bra 	$L__BB2_101;
	and.b32  	%r612, %r91, 2;
	setp.eq.s32 	%p127, %r612, 0;
	setp.eq.s16 	%p128, %rs9, %rs4;
	and.pred  	%p129, %p127, %p128;
	mov.b16 	%rs398, 2;
	@%p129 bra 	$L__BB2_101;
	and.b32  	%r613, %r91, 4;
	setp.eq.s32 	%p130, %r613, 0;
	setp.eq.s16 	%p131, %rs9, %rs7;
	and.pred  	%p132, %p130, %p131;
	mov.b16 	%rs398, 4;
	@%p132 bra 	$L__BB2_101;
	shr.u32 	%r614, %r91, 4;
	and.b32  	%r615, %r614, 1;
	setp.eq.b32 	%p133, %r615, 1;
	setp.ne.s16 	%p134, %rs9, %rs13;
	mov.b16 	%rs398, 16;
	or.pred  	%p135, %p133, %p134;
	@%p135 bra 	$L__BB2_102;
$L__BB2_101:
	or.b16  	%rs394, %rs394, %rs398;
	mov.b16 	%rs399, 1;
$L__BB2_102:
	mov.u16 	%rs401, %rs14;
	@%p81 bra 	$L__BB2_107;
	cvt.u32.u16 	%r616, %rs394;
	and.b32  	%r92, %r616, 255;
	and.b16  	%rs139, %rs394, 1;
	setp.eq.b16 	%p137, %rs139, 1;
	not.pred 	%p138, %p137;
	setp.eq.s16 	%p139, %rs12, %rs2;
	and.pred  	%p140, %p138, %p139;
	mov.b16 	%rs401, 1;
	@%p140 bra 	$L__BB2_107;
	and.b32  	%r617, %r92, 2;
	setp.eq.s32 	%p141, %r617, 0;
	setp.eq.s16 	%p142, %rs12, %rs4;
	and.pred  	%p143, %p141, %p142;
	@%p143 bra 	$L__BB2_107;
	and.b32  	%r618, %r92, 4;
	setp.eq.s32 	%p144, %r618, 0;
	setp.eq.s16 	%p145, %rs12, %rs7;
	and.pred  	%p146, %p144, %p145;
	@%p146 bra 	$L__BB2_107;
	and.b32  	%r619, %r92, 8;
	setp.eq.s32 	%p147, %r619, 0;
	setp.eq.s16 	%p148, %rs12, %rs10;
	selp.b16 	%rs158, 1, %rs14, %p148;
	selp.b16 	%rs401, %rs158, %rs14, %p147;
$L__BB2_107:
	mov.b16 	%rs160, 0;
	st.local.v2.u8 	[%rd2], {%rs160, %rs160};
	mov.b16 	%rs161, 5;
	st.local.v2.u8 	[%rd3], {%rs161, %rs161};
	st.local.v2.u8 	[%rd2+2], {%rs160, %rs160};
	st.local.v2.u8 	[%rd3+2], {%rs161, %rs161};
	st.local.v2.u8 	[%rd2+4], {%rs160, %rs160};
	st.local.v2.u8 	[%rd3+4], {%rs161, %rs161};
	st.local.v2.u8 	[%rd2+6], {%rs160, %rs160};
	st.local.v2.u8 	[%rd3+6], {%rs161, %rs161};
	st.local.v2.u8 	[%rd2+8], {%rs160, %rs160};
	st.local.v2.u8 	[%rd3+8], {%rs161, %rs161};
	st.local.v2.u8 	[%rd2+10], {%rs160, %rs160};
	st.local.v2.u8 	[%rd3+10], {%rs161, %rs161};
	st.local.v2.u8 	[%rd2+12], {%rs160, %rs160};
	st.local.v2.u8 	[%rd3+12], {%rs161, %rs161};
	st.local.v2.u8 	[%rd2+14], {%rs160, %rs160};
	st.local.v2.u8 	[%rd3+14], {%rs161, %rs161};
	st.local.v2.u8 	[%rd2+16], {%rs160, %rs160};
	st.local.v2.u8 	[%rd3+16], {%rs161, %rs161};
	st.local.v2.u8 	[%rd2+18], {%rs160, %rs160};
	st.local.v2.u8 	[%rd3+18], {%rs161, %rs161};
	st.local.v2.u8 	[%rd2+20], {%rs160, %rs160};
	st.local.v2.u8 	[%rd3+20], {%rs161, %rs161};
	st.local.v2.u8 	[%rd2+22], {%rs160, %rs160};
	st.local.v2.u8 	[%rd3+22], {%rs161, %rs161};
	st.local.v2.u8 	[%rd2+24], {%rs160, %rs160};
	st.local.v2.u8 	[%rd3+24], {%rs161, %rs161};
	add.s64 	%rd10, %rd2, %rd5;
	setp.eq.s16 	%p149, %rs390, 2;
	@%p149 bra 	$L__BB2_110;
	setp.ne.s16 	%p150, %rs390, 1;
	@%p150 bra 	$L__BB2_138;
	ld.local.u8 	%rs164, [%rd10+-97];
	add.s16 	%rs165, %rs164, 1;
	st.local.u8 	[%rd10+-97], %rs165;
	cvt.u32.u16 	%r621, %rs1;
	cvt.s32.s8 	%r622, %r621;
	add.s32 	%r623, %r622, -97;
	mov.b32 	%r624, 1;
	shl.b32 	%r625, %r624, %r623;
	or.b32  	%r720, %r720, %r625;
	bra.uni 	$L__BB2_139;
$L__BB2_110:
	ld.local.u8 	%rs162, [%rd10+-97];
	add.s16 	%rs163, %rs162, 1;
	st.local.u8 	[%rd10+-97], %rs163;
	popc.b32 	%r620, %r720;
	setp.gt.u32 	%p151, %r620, 24;
	@%p151 bra 	$L__BB2_139;
	setp.eq.s16 	%p152, %rs1, 97;
	@%p152 bra 	$L__BB2_113;
	or.b32  	%r720, %r720, 1;
	setp.eq.s16 	%p153, %rs1, 98;
	@%p153 bra 	$L__BB2_114;
$L__BB2_113:
	or.b32  	%r720, %r720, 2;
	setp.eq.s16 	%p154, %rs1, 99;
	@%p154 bra 	$L__BB2_115;
$L__BB2_114:
	or.b32  	%r720, %r720, 4;
	setp.eq.s16 	%p155, %rs1, 100;
	@%p155 bra 	$L__BB2_116;
$L__BB2_115:
	or.b32  	%r720, %r720, 8;
	setp.eq.s16 	%p156, %rs1, 101;
	@%p156 bra 	$L__BB2_117;
$L__BB2_116:
	or.b32  	%r720, %r720, 16;
	setp.eq.s16 	%p157, %rs1, 102;
	@%p157 bra 	$L__BB2_118;
$L__BB2_117:
	or.b32  	%r720, %r720, 32;
	setp.eq.s16 	%p158, %rs1, 103;
	@%p158 bra 	$L__BB2_119;
$L__BB2_118:
	or.b32  	%r720, %r720, 64;
	setp.eq.s16 	%p159, %rs1, 104;
	@%p159 bra 	$L__BB2_120;
$L__BB2_119:
	or.b32  	%r720, %r720, 128;
	setp.eq.s16 	%p160, %rs1, 105;
	@%p160 bra 	$L__BB2_121;
$L__BB2_120:
	or.b32  	%r720, %r720, 256;
	setp.eq.s16 	%p161, %rs1, 106;
	@%p161 bra 	$L__BB2_122;
$L__BB2_121:
	or.b32  	%r720, %r720, 512;
	setp.eq.s16 	%p162, %rs1, 107;
	@%p162 bra 	$L__BB2_123;
$L__BB2_122:
	or.b32  	%r720, %r720, 1024;
	setp.eq.s16 	%p163, %rs1, 108;
	@%p163 bra 	$L__BB2_124;
$L__BB2_123:
	or.b32  	%r720, %r720, 2048;
	setp.eq.s16 	%p164, %rs1, 109;
	@%p164 bra 	$L__BB2_125;
$L__BB2_124:
	or.b32  	%r720, %r720, 4096;
	setp.eq.s16 	%p165, %rs1, 110;
	@%p165 bra 	$L__BB2_126;
$L__BB2_125:
	or.b32  	%r720, %r720, 8192;
	setp.eq.s16 	%p166, %rs1, 111;
	@%p166 bra 	$L__BB2_127;
$L__BB2_126:
	or.b32  	%r720, %r720, 16384;
	setp.eq.s16 	%p167, %rs1, 112;
	@%p167 bra 	$L__BB2_128;
$L__BB2_127:
	or.b32  	%r720, %r720, 32768;
	setp.eq.s16 	%p168, %rs1, 113;
	@%p168 bra 	$L__BB2_129;
$L__BB2_128:
	or.b32  	%r720, %r720, 65536;
	setp.eq.s16 	%p169, %rs1, 114;
	@%p169 bra 	$L__BB2_130;
$L__BB2_129:
	or.b32  	%r720, %r720, 131072;
	setp.eq.s16 	%p170, %rs1, 115;
	@%p170 bra 	$L__BB2_131;
$L__BB2_130:
	or.b32  	%r720, %r720, 262144;
	setp.eq.s16 	%p171, %rs1, 116;
	@%p171 bra 	$L__BB2_132;
$L__BB2_131:
	or.b32  	%r720, %r720, 524288;
	setp.eq.s16 	%p172, %rs1, 117;
	@%p172 bra 	$L__BB2_133;
$L__BB2_132:
	or.b32  	%r720, %r720, 1048576;
	setp.eq.s16 	%p173, %rs1, 118;
	@%p173 bra 	$L__BB2_134;
$L__BB2_133:
	or.b32  	%r720, %r720, 2097152;
	setp.eq.s16 	%p174, %rs1, 119;
	@%p174 bra 	$L__BB2_135;
$L__BB2_134:
	or.b32  	%r720, %r720, 4194304;
	setp.eq.s16 	%p175, %rs1, 120;
	@%p175 bra 	$L__BB2_136;
$L__BB2_135:
	or.b32  	%r720, %r720, 8388608;
	setp.eq.s16 	%p176, %rs1, 121;
	@%p176 bra 	$L__BB2_137;
$L__BB2_136:
	or.b32  	%r720, %r720, 16777216;
	setp.eq.s16 	%p177, %rs1, 122;
	@%p177 bra 	$L__BB2_139;
$L__BB2_137:
	or.b32  	%r720, %r720, 33554432;
	bra.uni 	$L__BB2_139;
$L__BB2_138:
	cvt.u32.u16 	%r626, %rs1;
	cvt.s32.s8 	%r627, %r626;
	add.s32 	%r628, %r627, -97;
	mov.b32 	%r629, 1;
	shl.b32 	%r630, %r629, %r628;
	or.b32  	%r720, %r720, %r630;
$L__BB2_139:
	add.s64 	%rd11, %rd2, %rd6;
	setp.eq.s16 	%p178, %rs393, 1;
	@%p178 bra 	$L__BB2_169;
	setp.ne.s16 	%p179, %rs393, 2;
	@%p179 bra 	$L__BB2_170;
	ld.local.u8 	%rs167, [%rd11+-97];
	add.s16 	%rs168, %rs167, 1;
	st.local.u8 	[%rd11+-97], %rs168;
	popc.b32 	%r631, %r746;
	setp.gt.u32 	%p180, %r631, 24;
	@%p180 bra 	$L__BB2_171;
	setp.eq.s16 	%p181, %rs3, 97;
	@%p181 bra 	$L__BB2_144;
	or.b32  	%r746, %r746, 1;
	setp.eq.s16 	%p182, %rs3, 98;
	@%p182 bra 	$L__BB2_145;
$L__BB2_144:
	or.b32  	%r746, %r746, 2;
	setp.eq.s16 	%p183, %rs3, 99;
	@%p183 bra 	$L__BB2_146;
$L__BB2_145:
	or.b32  	%r746, %r746, 4;
	setp.eq.s16 	%p184, %rs3, 100;
	@%p184 bra 	$L__BB2_147;
$L__BB2_146:
	or.b32  	%r746, %r746, 8;
	setp.eq.s16 	%p185, %rs3, 101;
	@%p185 bra 	$L__BB2_148;
$L__BB2_147:
	or.b32  	%r746, %r746, 16;
	setp.eq.s16 	%p186, %rs3, 102;
	@%p186 bra 	$L__BB2_149;
$L__BB2_148:
	or.b32  	%r746, %r746, 32;
	setp.eq.s16 	%p187, %rs3, 103;
	@%p187 bra 	$L__BB2_150;
$L__BB2_149:
	or.b32  	%r746, %r746, 64;
	setp.eq.s16 	%p188, %rs3, 104;
	@%p188 bra 	$L__BB2_151;
$L__BB2_150:
	or.b32  	%r746, %r746, 128;
	setp.eq.s16 	%p189, %rs3, 105;
	@%p189 bra 	$L__BB2_152;
$L__BB2_151:
	or.b32  	%r746, %r746, 256;
	setp.eq.s16 	%p190, %rs3, 106;
	@%p190 bra 	$L__BB2_153;
$L__BB2_152:
	or.b32  	%r746, %r746, 512;
	setp.eq.s16 	%p191, %rs3, 107;
	@%p191 bra 	$L__BB2_154;
$L__BB2_153:
	or.b32  	%r746, %r746, 1024;
	setp.eq.s16 	%p192, %rs3, 108;
	@%p192 bra 	$L__BB2_155;
$L__BB2_154:
	or.b32  	%r746, %r746, 2048;
	setp.eq.s16 	%p193, %rs3, 109;
	@%p193 bra 	$L__BB2_156;
$L__BB2_155:
	or.b32  	%r746, %r746, 4096;
	setp.eq.s16 	%p194, %rs3, 110;
	@%p194 bra 	$L__BB2_157;
$L__BB2_156:
	or.b32  	%r746, %r746, 8192;
	setp.eq.s16 	%p195, %rs3, 111;
	@%p195 bra 	$L__BB2_158;
$L__BB2_157:
	or.b32  	%r746, %r746, 16384;
	setp.eq.s16 	%p196, %rs3, 112;
	@%p196 bra 	$L__BB2_159;
$L__BB2_158:
	or.b32  	%r746, %r746, 32768;
	setp.eq.s16 	%p197, %rs3, 113;
	@%p197 bra 	$L__BB2_160;
$L__BB2_159:
	or.b32  	%r746, %r746, 65536;
	setp.eq.s16 	%p198, %rs3, 114;
	@%p198 bra 	$L__BB2_161;
$L__BB2_160:
	or.b32  	%r746, %r746, 131072;
	setp.eq.s16 	%p199, %rs3, 115;
	@%p199 bra 	$L__BB2_162;
$L__BB2_161:
	or.b32  	%r746, %r746, 262144;
	setp.eq.s16 	%p200, %rs3, 116;
	@%p200 bra 	$L__BB2_163;
$L__BB2_162:
	or.b32  	%r746, %r746, 524288;
	setp.eq.s16 	%p201, %rs3, 117;
	@%p201 bra 	$L__BB2_164;
$L__BB2_163:
	or.b32  	%r746, %r746, 1048576;
	setp.eq.s16 	%p202, %rs3, 118;
	@%p202 bra 	$L__BB2_165;
$L__BB2_164:
	or.b32  	%r746, %r746, 2097152;
	setp.eq.s16 	%p203, %rs3, 119;
	@%p203 bra 	$L__BB2_166;
$L__BB2_165:
	or.b32  	%r746, %r746, 4194304;
	setp.eq.s16 	%p204, %rs3, 120;
	@%p204 bra 	$L__BB2_167;
$L__BB2_166:
	or.b32  	%r746, %r746, 8388608;
	setp.eq.s16 	%p205, %rs3, 121;
	@%p205 bra 	$L__BB2_168;
$L__BB2_167:
	or.b32  	%r746, %r746, 16777216;
	setp.eq.s16 	%p206, %rs3, 122;
	@%p206 bra 	$L__BB2_171;
$L__BB2_168:
	or.b32  	%r746, %r746, 33554432;
	bra.uni 	$L__BB2_171;
$L__BB2_169:
	ld.local.u8 	%rs169, [%rd11+-97];
	add.s16 	%rs170, %rs169, 1;
	st.local.u8 	[%rd11+-97], %rs170;
	cvt.u32.u16 	%r632, %rs3;
	cvt.s32.s8 	%r633, %r632;
	add.s32 	%r634, %r633, -97;
	mov.b32 	%r635, 1;
	shl.b32 	%r636, %r635, %r634;
	or.b32  	%r746, %r746, %r636;
	bra.uni 	$L__BB2_171;
$L__BB2_170:
	cvt.u32.u16 	%r637, %rs3;
	cvt.s32.s8 	%r638, %r637;
	add.s32 	%r639, %r638, -97;
	mov.b32 	%r640, 1;
	shl.b32 	%r641, %r640, %r639;
	or.b32  	%r746, %r746, %r641;
$L__BB2_171:
	add.s64 	%rd12, %rd2, %rd7;
	setp.eq.s16 	%p207, %rs396, 1;
	@%p207 bra 	$L__BB2_201;
	setp.ne.s16 	%p208, %rs396, 2;
	@%p208 bra 	$L__BB2_202;
	ld.local.u8 	%rs172, [%rd12+-97];
	add.s16 	%rs173, %rs172, 1;
	st.local.u8 	[%rd12+-97], %rs173;
	popc.b32 	%r642, %r772;
	setp.gt.u32 	%p209, %r642, 24;
	@%p209 bra 	$L__BB2_203;
	setp.eq.s16 	%p210, %rs6, 97;
	@%p210 bra 	$L__BB2_176;
	or.b32  	%r772, %r772, 1;
	setp.eq.s16 	%p211, %rs6, 98;
	@%p211 bra 	$L__BB2_177;
$L__BB2_176:
	or.b32  	%r772, %r772, 2;
	setp.eq.s16 	%p212, %rs6, 99;
	@%p212 bra 	$L__BB2_178;
$L__BB2_177:
	or.b32  	%r772, %r772, 4;
	setp.eq.s16 	%p213, %rs6, 100;
	@%p213 bra 	$L__BB2_179;
$L__BB2_178:
	or.b32  	%r772, %r772, 8;
	setp.eq.s16 	%p214, %rs6, 101;
	@%p214 bra 	$L__BB2_180;
$L__BB2_179:
	or.b32  	%r772, %r772, 16;
	setp.eq.s16 	%p215, %rs6, 102;
	@%p215 bra 	$L__BB2_181;
$L__BB2_180:
	or.b32  	%r772, %r772, 32;
	setp.eq.s16 	%p216, %rs6, 103;
	@%p216 bra 	$L__BB2_182;
$L__BB2_181:
	or.b32  	%r772, %r772, 64;
	setp.eq.s16 	%p217, %rs6, 104;
	@%p217 bra 	$L__BB2_183;
$L__BB2_182:
	or.b32  	%r772, %r772, 128;
	setp.eq.s16 	%p218, %rs6, 105;
	@%p218 bra 	$L__BB2_184;
$L__BB2_183:
	or.b32  	%r772, %r772, 256;
	setp.eq.s16 	%p219, %rs6, 106;
	@%p219 bra 	$L__BB2_185;
$L__BB2_184:
	or.b32  	%r772, %r772, 512;
	setp.eq.s16 	%p220, %rs6, 107;
	@%p220 bra 	$L__BB2_186;
$L__BB2_185:
	or.b32  	%r772, %r772, 1024;
	setp.eq.s16 	%p221, %rs6, 108;
	@%p221 bra 	$L__BB2_187;
$L__BB2_186:
	or.b32  	%r772, %r772, 2048;
	setp.eq.s16 	%p222, %rs6, 109;
	@%p222 bra 	$L__BB2_188;
$L__BB2_187:
	or.b32  	%r772, %r772, 4096;
	setp.eq.s16 	%p223, %rs6, 110;
	@%p223 bra 	$L__BB2_189;
$L__BB2_188:
	or.b32  	%r772, %r772, 8192;
	setp.eq.s16 	%p224, %rs6, 111;
	@%p224 bra 	$L__BB2_190;
$L__BB2_189:
	or.b32  	%r772, %r772, 16384;
	setp.eq.s16 	%p225, %rs6, 112;
	@%p225 bra 	$L__BB2_191;
$L__BB2_190:
	or.b32  	%r772, %r772, 32768;
	setp.eq.s16 	%p226, %rs6, 113;
	@%p226 bra 	$L__BB2_192;
$L__BB2_191:
	or.b32  	%r772, %r772, 65536;
	setp.eq.s16 	%p227, %rs6, 114;
	@%p227 bra 	$L__BB2_193;
$L__BB2_192:
	or.b32  	%r772, %r772, 131072;
	setp.eq.s16 	%p228, %rs6, 115;
	@%p228 bra 	$L__BB2_194;
$L__BB2_193:
	or.b32  	%r772, %r772, 262144;
	setp.eq.s16 	%p229, %rs6, 116;
	@%p229 bra 	$L__BB2_195;
$L__BB2_194:
	or.b32  	%r772, %r772, 524288;
	setp.eq.s16 	%p230, %rs6, 117;
	@%p230 bra 	$L__BB2_196;
$L__BB2_195:
	or.b32  	%r772, %r772, 1048576;
	setp.eq.s16 	%p231, %rs6, 118;
	@%p231 bra 	$L__BB2_197;
$L__BB2_196:
	or.b32  	%r772, %r772, 2097152;
	setp.eq.s16 	%p232, %rs6, 119;
	@%p232 bra 	$L__BB2_198;
$L__BB2_197:
	or.b32  	%r772, %r772, 4194304;
	setp.eq.s16 	%p233, %rs6, 120;
	@%p233 bra 	$L__BB2_199;
$L__BB2_198:
	or.b32  	%r772, %r772, 8388608;
	setp.eq.s16 	%p234, %rs6, 121;
	@%p234 bra 	$L__BB2_200;
$L__BB2_199:
	or.b32  	%r772, %r772, 16777216;
	setp.eq.s16 	%p235, %rs6, 122;
	@%p235 bra 	$L__BB2_203;
$L__BB2_200:
	or.b32  	%r772, %r772, 33554432;
	bra.uni 	$L__BB2_203;
$L__BB2_201:
	ld.local.u8 	%rs174, [%rd12+-97];
	add.s16 	%rs175, %rs174, 1;
	st.local.u8 	[%rd12+-97], %rs175;
	cvt.u32.u16 	%r643, %rs6;
	cvt.s32.s8 	%r644, %r643;
	add.s32 	%r645, %r644, -97;
	mov.b32 	%r646, 1;
	shl.b32 	%r647, %r646, %r645;
	or.b32  	%r772, %r772, %r647;
	bra.uni 	$L__BB2_203;
$L__BB2_202:
	cvt.u32.u16 	%r648, %rs6;
	cvt.s32.s8 	%r649, %r648;
	add.s32 	%r650, %r649, -97;
	mov.b32 	%r651, 1;
	shl.b32 	%r652, %r651, %r650;
	or.b32  	%r772, %r772, %r652;
$L__BB2_203:
	add.s64 	%rd13, %rd2, %rd8;
	setp.eq.s16 	%p236, %rs399, 1;
	@%p236 bra 	$L__BB2_233;
	setp.ne.s16 	%p237, %rs399, 2;
	@%p237 bra 	$L__BB2_234;
	ld.local.u8 	%rs177, [%rd13+-97];
	add.s16 	%rs178, %rs177, 1;
	st.local.u8 	[%rd13+-97], %rs178;
	popc.b32 	%r653, %r798;
	setp.gt.u32 	%p238, %r653, 24;
	@%p238 bra 	$L__BB2_235;
	setp.eq.s16 	%p239, %rs9, 97;
	@%p239 bra 	$L__BB2_208;
	or.b32  	%r798, %r798, 1;
	setp.eq.s16 	%p240, %rs9, 98;
	@%p240 bra 	$L__BB2_209;
$L__BB2_208:
	or.b32  	%r798, %r798, 2;
	setp.eq.s16 	%p241, %rs9, 99;
	@%p241 bra 	$L__BB2_210;
$L__BB2_209:
	or.b32  	%r798, %r798, 4;
	setp.eq.s16 	%p242, %rs9, 100;
	@%p242 bra 	$L__BB2_211;
$L__BB2_210:
	or.b32  	%r798, %r798, 8;
	setp.eq.s16 	%p243, %rs9, 101;
	@%p243 bra 	$L__BB2_212;
$L__BB2_211:
	or.b32  	%r798, %r798, 16;
	setp.eq.s16 	%p244, %rs9, 102;
	@%p244 bra 	$L__BB2_213;
$L__BB2_212:
	or.b32  	%r798, %r798, 32;
	setp.eq.s16 	%p245, %rs9, 103;
	@%p245 bra 	$L__BB2_214;
$L__BB2_213:
	or.b32  	%r798, %r798, 64;
	setp.eq.s16 	%p246, %rs9, 104;
	@%p246 bra 	$L__BB2_215;
$L__BB2_214:
	or.b32  	%r798, %r798, 128;
	setp.eq.s16 	%p247, %rs9, 105;
	@%p247 bra 	$L__BB2_216;
$L__BB2_215:
	or.b32  	%r798, %r798, 256;
	setp.eq.s16 	%p248, %rs9, 106;
	@%p248 bra 	$L__BB2_217;
$L__BB2_216:
	or.b32  	%r798, %r798, 512;
	setp.eq.s16 	%p249, %rs9, 107;
	@%p249 bra 	$L__BB2_218;
$L__BB2_217:
	or.b32  	%r798, %r798, 1024;
	setp.eq.s16 	%p250, %rs9, 108;
	@%p250 bra 	$L__BB2_219;
$L__BB2_218:
	or.b32  	%r798, %r798, 2048;
	setp.eq.s16 	%p251, %rs9, 109;
	@%p251 bra 	$L__BB2_220;
$L__BB2_219:
	or.b32  	%r798, %r798, 4096;
	setp.eq.s16 	%p252, %rs9, 110;
	@%p252 bra 	$L__BB2_221;
$L__BB2_220:
	or.b32  	%r798, %r798, 8192;
	setp.eq.s16 	%p253, %rs9, 111;
	@%p253 bra 	$L__BB2_222;
$L__BB2_221:
	or.b32  	%r798, %r798, 16384;
	setp.eq.s16 	%p254, %rs9, 112;
	@%p254 bra 	$L__BB2_223;
$L__BB2_222:
	or.b32  	%r798, %r798, 32768;
	setp.eq.s16 	%p255, %rs9, 113;
	@%p255 bra 	$L__BB2_224;
$L__BB2_223:
	or.b32  	%r798, %r798, 65536;
	setp.eq.s16 	%p256, %rs9, 114;
	@%p256 bra 	$L__BB2_225;
$L__BB2_224:
	or.b32  	%r798, %r798, 131072;
	setp.eq.s16 	%p257, %rs9, 115;
	@%p257 bra 	$L__BB2_226;
$L__BB2_225:
	or.b32  	%r798, %r798, 262144;
	setp.eq.s16 	%p258, %rs9, 116;
	@%p258 bra 	$L__BB2_227;
$L__BB2_226:
	or.b32  	%r798, %r798, 524288;
	setp.eq.s16 	%p259, %rs9, 117;
	@%p259 bra 	$L__BB2_228;
$L__BB2_227:
	or.b32  	%r798, %r798, 1048576;
	setp.eq.s16 	%p260, %rs9, 118;
	@%p260 bra 	$L__BB2_229;
$L__BB2_228:
	or.b32  	%r798, %r798, 2097152;
	setp.eq.s16 	%p261, %rs9, 119;
	@%p261 bra 	$L__BB2_230;
$L__BB2_229:
	or.b32  	%r798, %r798, 4194304;
	setp.eq.s16 	%p262, %rs9, 120;
	@%p262 bra 	$L__BB2_231;
$L__BB2_230:
	or.b32  	%r798, %r798, 8388608;
	setp.eq.s16 	%p263, %rs9, 121;
	@%p263 bra 	$L__BB2_232;
$L__BB2_231:
	or.b32  	%r798, %r798, 16777216;
	setp.eq.s16 	%p264, %rs9, 122;
	@%p264 bra 	$L__BB2_235;
$L__BB2_232:
	or.b32  	%r798, %r798, 33554432;
	bra.uni 	$L__BB2_235;
$L__BB2_233:
	ld.local.u8 	%rs179, [%rd13+-97];
	add.s16 	%rs180, %rs179, 1;
	st.local.u8 	[%rd13+-97], %rs180;
	cvt.u32.u16 	%r654, %rs9;
	cvt.s32.s8 	%r655, %r654;
	add.s32 	%r656, %r655, -97;
	mov.b32 	%r657, 1;
	shl.b32 	%r658, %r657, %r656;
	or.b32  	%r798, %r798, %r658;
	bra.uni 	$L__BB2_235;
$L__BB2_234:
	cvt.u32.u16 	%r659, %rs9;
	cvt.s32.s8 	%r660, %r659;
	add.s32 	%r661, %r660, -97;
	mov.b32 	%r662, 1;
	shl.b32 	%r663, %r662, %r661;
	or.b32  	%r798, %r798, %r663;
$L__BB2_235:
	add.s64 	%rd14, %rd2, %rd9;
	setp.eq.s16 	%p265, %rs401, 1;
	@%p265 bra 	$L__BB2_265;
	setp.ne.s16 	%p266, %rs401, 2;
	@%p266 bra 	$L__BB2_266;
	ld.local.u8 	%rs182, [%rd14+-97];
	add.s16 	%rs183, %rs182, 1;
	st.local.u8 	[%rd14+-97], %rs183;
	popc.b32 	%r664, %r824;
	setp.gt.u32 	%p267, %r664, 24;
	@%p267 bra 	$L__BB2_267;
	setp.eq.s16 	%p268, %rs12, 97;
	@%p268 bra 	$L__BB2_240;
	or.b32  	%r824, %r824, 1;
	setp.eq.s16 	%p269, %rs12, 98;
	@%p269 bra 	$L__BB2_241;
$L__BB2_240:
	or.b32  	%r824, %r824, 2;
	setp.eq.s16 	%p270, %rs12, 99;
	@%p270 bra 	$L__BB2_242;
$L__BB2_241:
	or.b32  	%r824, %r824, 4;
	setp.eq.s16 	%p271, %rs12, 100;
	@%p271 bra 	$L__BB2_243;
$L__BB2_242:
	or.b32  	%r824, %r824, 8;
	setp.eq.s16 	%p272, %rs12, 101;
	@%p272 bra 	$L__BB2_244;
$L__BB2_243:
	or.b32  	%r824, %r824, 16;
	setp.eq.s16 	%p273, %rs12, 102;
	@%p273 bra 	$L__BB2_245;
$L__BB2_244:
	or.b32  	%r824, %r824, 32;
	setp.eq.s16 	%p274, %rs12, 103;
	@%p274 bra 	$L__BB2_246;
$L__BB2_245:
	or.b32  	%r824, %r824, 64;
	setp.eq.s16 	%p275, %rs12, 104;
	@%p275 bra 	$L__BB2_247;
$L__BB2_246:
	or.b32  	%r824, %r824, 128;
	setp.eq.s16 	%p276, %rs12, 105;
	@%p276 bra 	$L__BB2_248;
$L__BB2_247:
	or.b32  	%r824, %r824, 256;
	setp.eq.s16 	%p277, %rs12, 106;
	@%p277 bra 	$L__BB2_249;
$L__BB2_248:
	or.b32  	%r824, %r824, 512;
	setp.eq.s16 	%p278, %rs12, 107;
	@%p278 bra 	$L__BB2_250;
$L__BB2_249:
	or.b32  	%r824, %r824, 1024;
	setp.eq.s16 	%p279, %rs12, 108;
	@%p279 bra 	$L__BB2_251;
$L__BB2_250:
	or.b32  	%r824, %r824, 2048;
	setp.eq.s16 	%p280, %rs12, 109;
	@%p280 bra 	$L__BB2_252;
$L__BB2_251:
	or.b32  	%r824, %r824, 4096;
	setp.eq.s16 	%p281, %rs12, 110;
	@%p281 bra 	$L__BB2_253;
$L__BB2_252:
	or.b32  	%r824, %r824, 8192;
	setp.eq.s16 	%p282, %rs12, 111;
	@%p282 bra 	$L__BB2_254;
$L__BB2_253:
	or.b32  	%r824, %r824, 16384;
	setp.eq.s16 	%p283, %rs12, 112;
	@%p283 bra 	$L__BB2_255;
$L__BB2_254:
	or.b32  	%r824, %r824, 32768;
	setp.eq.s16 	%p284, %rs12, 113;
	@%p284 bra 	$L__BB2_256;
$L__BB2_255:
	or.b32  	%r824, %r824, 65536;
	setp.eq.s16 	%p285, %rs12, 114;
	@%p285 bra 	$L__BB2_257;
$L__BB2_256:
	or.b32  	%r824, %r824, 131072;
	setp.eq.s16 	%p286, %rs12, 115;
	@%p286 bra 	$L__BB2_258;
$L__BB2_257:
	or.b32  	%r824, %r824, 262144;
	setp.eq.s16 	%p287, %rs12, 116;
	@%p287 bra 	$L__BB2_259;
$L__BB2_258:
	or.b32  	%r824, %r824, 524288;
	setp.eq.s16 	%p288, %rs12, 117;
	@%p288 bra 	$L__BB2_260;
$L__BB2_259:
	or.b32  	%r824, %r824, 1048576;
	setp.eq.s16 	%p289, %rs12, 118;
	@%p289 bra 	$L__BB2_261;
$L__BB2_260:
	or.b32  	%r824, %r824, 2097152;
	setp.eq.s16 	%p290, %rs12, 119;
	@%p290 bra 	$L__BB2_262;
$L__BB2_261:
	or.b32  	%r824, %r824, 4194304;
	setp.eq.s16 	%p291, %rs12, 120;
	@%p291 bra 	$L__BB2_263;
$L__BB2_262:
	or.b32  	%r824, %r824, 8388608;
	setp.eq.s16 	%p292, %rs12, 121;
	@%p292 bra 	$L__BB2_264;
$L__BB2_263:
	or.b32  	%r824, %r824, 16777216;
	setp.eq.s16 	%p293, %rs12, 122;
	@%p293 bra 	$L__BB2_267;
$L__BB2_264:
	or.b32  	%r824, %r824, 33554432;
	bra.uni 	$L__BB2_267;
$L__BB2_265:
	ld.local.u8 	%rs184, [%rd14+-97];
	add.s16 	%rs185, %rs184, 1;
	st.local.u8 	[%rd14+-97], %rs185;
	cvt.u32.u16 	%r665, %rs12;
	cvt.s32.s8 	%r666, %r665;
	add.s32 	%r667, %r666, -97;
	mov.b32 	%r668, 1;
	shl.b32 	%r669, %r668, %r667;
	or.b32  	%r824, %r824, %r669;
	bra.uni 	$L__BB2_267;
$L__BB2_266:
	cvt.u32.u16 	%r670, %rs12;
	cvt.s32.s8 	%r671, %r670;
	add.s32 	%r672, %r671, -97;
	mov.b32 	%r673, 1;
	shl.b32 	%r674, %r673, %r672;
	or.b32  	%r824, %r824, %r674;
$L__BB2_267:
	add.s16 	%rs186, %rs390, -1;
	setp.lt.u16 	%p294, %rs186, 2;
	@%p294 bra 	$L__BB2_269;
	ld.local.u8 	%rs187, [%rd10+-97];
	add.s64 	%rd33, %rd3, %rd5;
	st.local.u8 	[%rd33+-97], %rs187;
$L__BB2_269:
	add.s16 	%rs188, %rs393, -1;
	setp.lt.u16 	%p295, %rs188, 2;
	@%p295 bra 	$L__BB2_271;
	ld.local.u8 	%rs189, [%rd11+-97];
	add.s64 	%rd34, %rd3, %rd6;
	st.local.u8 	[%rd34+-97], %rs189;
$L__BB2_271:
	add.s16 	%rs190, %rs396, -1;
	setp.lt.u16 	%p296, %rs190, 2;
	@%p296 bra 	$L__BB2_273;
	ld.local.u8 	%rs191, [%rd12+-97];
	add.s64 	%rd35, %rd3, %rd7;
	st.local.u8 	[%rd35+-97], %rs191;
$L__BB2_273:
	add.s16 	%rs192, %rs399, -1;
	setp.lt.u16 	%p297, %rs192, 2;
	@%p297 bra 	$L__BB2_275;
	ld.local.u8 	%rs193, [%rd13+-97];
	add.s64 	%rd36, %rd3, %rd8;
	st.local.u8 	[%rd36+-97], %rs193;
$L__BB2_275:
	add.s16 	%rs194, %rs401, -1;
	setp.lt.u16 	%p298, %rs194, 2;
	@%p298 bra 	$L__BB2_277;
	ld.local.u8 	%rs195, [%rd14+-97];
	add.s64 	%rd37, %rd3, %rd9;
	st.local.u8 	[%rd37+-97], %rs195;
$L__BB2_277:
	mov.u64 	%rd39, c_words;
	add.s64 	%rd60, %rd39, 2;
	mov.b32 	%r848, -2309;
$L__BB2_278:
	add.s32 	%r676, %r848, 2309;
	shr.u32 	%r677, %r676, 5;
	and.b32  	%r678, %r676, 31;
	mul.wide.u32 	%rd40, %r677, 4;
	add.s64 	%rd16, %rd1, %rd40;
	ld.local.u32 	%r364, [%rd16];
	mov.b32 	%r679, 1;
	shl.b32 	%r365, %r679, %r678;
	and.b32  	%r680, %r364, %r365;
	setp.eq.s32 	%p299, %r680, 0;
	@%p299 bra 	$L__BB2_311;
	mov.b16 	%rs196, 0;
	st.local.v2.u8 	[%rd4], {%rs196, %rs196};
	st.local.v2.u8 	[%rd4+2], {%rs196, %rs196};
	st.local.v2.u8 	[%rd4+4], {%rs196, %rs196};
	st.local.v2.u8 	[%rd4+6], {%rs196, %rs196};
	st.local.v2.u8 	[%rd4+8], {%rs196, %rs196};
	st.local.v2.u8 	[%rd4+10], {%rs196, %rs196};
	st.local.v2.u8 	[%rd4+12], {%rs196, %rs196};
	st.local.v2.u8 	[%rd4+14], {%rs196, %rs196};
	st.local.v2.u8 	[%rd4+16], {%rs196, %rs196};
	st.local.v2.u8 	[%rd4+18], {%rs196, %rs196};
	st.local.v2.u8 	[%rd4+20], {%rs196, %rs196};
	st.local.v2.u8 	[%rd4+22], {%rs196, %rs196};
	st.local.v2.u8 	[%rd4+24], {%rs196, %rs196};
	ld.const.u8 	%rs34, [%rd60+-2];
	cvt.u32.u16 	%r681, %rs34;
	cvt.s32.s8 	%r682, %r681;
	add.s32 	%r683, %r682, -97;
	shr.u32 	%r684, %r720, %r683;
	and.b32  	%r685, %r684, 1;
	setp.eq.b32 	%p300, %r685, 1;
	@%p300 bra 	$L__BB2_310;
	cvt.u64.u16 	%rd41, %rs34;
	cvt.s64.s8 	%rd42, %rd41;
	add.s64 	%rd43, %rd4, %rd42;
	ld.local.u8 	%rs197, [%rd43+-97];
	add.s16 	%rs198, %rs197, 1;
	st.local.u8 	[%rd43+-97], %rs198;
	ld.const.u8 	%rs35, [%rd60+-1];
	cvt.u32.u16 	%r686, %rs35;
	cvt.s32.s8 	%r687, %r686;
	add.s32 	%r688, %r687, -97;
	shr.u32 	%r689, %r746, %r688;
	and.b32  	%r690, %r689, 1;
	setp.eq.b32 	%p301, %r690, 1;
	@%p301 bra 	$L__BB2_310;
	cvt.u64.u16 	%rd44, %rs35;
	cvt.s64.s8 	%rd45, %rd44;
	add.s64 	%rd46, %rd4, %rd45;
	ld.local.u8 	%rs199, [%rd46+-97];
	add.s16 	%rs200, %rs199, 1;
	st.local.u8 	[%rd46+-97], %rs200;
	ld.const.u8 	%rs36, [%rd60];
	cvt.u32.u16 	%r691, %rs36;
	cvt.s32.s8 	%r692, %r691;
	add.s32 	%r693, %r692, -97;
	shr.u32 	%r694, %r772, %r693;
	and.b32  	%r695, %r694, 1;
	setp.eq.b32 	%p302, %r695, 1;
	@%p302 bra 	$L__BB2_310;
	cvt.u64.u16 	%rd47, %rs36;
	cvt.s64.s8 	%rd48, %rd47;
	add.s64 	%rd49, %rd4, %rd48;
	ld.local.u8 	%rs201, [%rd49+-97];
	add.s16 	%rs202, %rs201, 1;
	st.local.u8 	[%rd49+-97], %rs202;
	ld.const.u8 	%rs37, [%rd60+1];
	cvt.u32.u16 	%r696, %rs37;
	cvt.s32.s8 	%r697, %r696;
	add.s32 	%r698, %r697, -97;
	shr.u32 	%r699, %r798, %r698;
	and.b32  	%r700, %r699, 1;
	setp.eq.b32 	%p303, %r700, 1;
	@%p303 bra 	$L__BB2_310;
	cvt.u64.u16 	%rd50, %rs37;
	cvt.s64.s8 	%rd51, %rd50;
	add.s64 	%rd52, %rd4, %rd51;
	ld.local.u8 	%rs203, [%rd52+-97];
	add.s16 	%rs204, %rs203, 1;
	st.local.u8 	[%rd52+-97], %rs204;
	ld.const.u8 	%rs38, [%rd60+2];
	cvt.u32.u16 	%r701, %rs38;
	cvt.s32.s8 	%r702, %r701;
	add.s32 	%r703, %r702, -97;
	shr.u32 	%r704, %r824, %r703;
	and.b32  	%r705, %r704, 1;
	setp.eq.b32 	%p304, %r705, 1;
	@%p304 bra 	$L__BB2_310;
	cvt.u64.u16 	%rd53, %rs38;
	cvt.s64.s8 	%rd54, %rd53;
	add.s64 	%rd55, %rd4, %rd54;
	ld.local.u8 	%rs205, [%rd55+-97];
	add.s16 	%rs206, %rs205, 1;
	st.local.u8 	[%rd55+-97], %rs206;
	ld.local.u8 	%rs207, [%rd2];
	ld.local.u8 	%rs208, [%rd3];
	ld.local.u8 	%rs211, [%rd4];
	setp.lt.u16 	%p305, %rs211, %rs207;
	setp.gt.u16 	%p306, %rs211, %rs208;
	or.pred  	%p307, %p305, %p306;
	@%p307 bra 	$L__BB2_310;
	ld.local.u8 	%rs214, [%rd2+1];
	ld.local.u8 	%rs215, [%rd3+1];
	ld.local.u8 	%rs218, [%rd4+1];
	setp.lt.u16 	%p308, %rs218, %rs214;
	setp.gt.u16 	%p309, %rs218, %rs215;
	or.pred  	%p310, %p308, %p309;
	@%p310 bra 	$L__BB2_310;
	ld.local.u8 	%rs221, [%rd2+2];
	ld.local.u8 	%rs222, [%rd3+2];
	ld.local.u8 	%rs225, [%rd4+2];
	setp.lt.u16 	%p311, %rs225, %rs221;
	setp.gt.u16 	%p312, %rs225, %rs222;
	or.pred  	%p313, %p311, %p312;
	@%p313 bra 	$L__BB2_310;
	ld.local.u8 	%rs228, [%rd2+3];
	ld.local.u8 	%rs229, [%rd3+3];
	ld.local.u8 	%rs232, [%rd4+3];
	setp.lt.u16 	%p314, %rs232, %rs228;
	setp.gt.u16 	%p315, %rs232, %rs229;
	or.pred  	%p316, %p314, %p315;
	@%p316 bra 	$L__BB2_310;
	ld.local.u8 	%rs235, [%rd2+4];
	ld.local.u8 	%rs236, [%rd3+4];
	ld.local.u8 	%rs239, [%rd4+4];
	setp.lt.u16 	%p317, %rs239, %rs235;
	setp.gt.u16 	%p318, %rs239, %rs236;
	or.pred  	%p319, %p317, %p318;
	@%p319 bra 	$L__BB2_310;
	ld.local.u8 	%rs242, [%rd2+5];
	ld.local.u8 	%rs243, [%rd3+5];
	ld.local.u8 	%rs246, [%rd4+5];
	setp.lt.u16 	%p320, %rs246, %rs242;
	setp.gt.u16 	%p321, %rs246, %rs243;
	or.pred  	%p322, %p320, %p321;
	@%p322 bra 	$L__BB2_310;
	ld.local.u8 	%rs249, [%rd2+6];
	ld.local.u8 	%rs250, [%rd3+6];
	ld.local.u8 	%rs253, [%rd4+6];
	setp.lt.u16 	%p323, %rs253, %rs249;
	setp.gt.u16 	%p324, %rs253, %rs250;
	or.pred  	%p325, %p323, %p324;
	@%p325 bra 	$L__BB2_310;
	ld.local.u8 	%rs256, [%rd2+7];
	ld.local.u8 	%rs257, [%rd3+7];
	ld.local.u8 	%rs260, [%rd4+7];
	setp.lt.u16 	%p326, %rs260, %rs256;
	setp.gt.u16 	%p327, %rs260, %rs257;
	or.pred  	%p328, %p326, %p327;
	@%p328 bra 	$L__BB2_310;
	ld.local.u8 	%rs263, [%rd2+8];
	ld.local.u8 	%rs264, [%rd3+8];
	ld.local.u8 	%rs267, [%rd4+8];
	setp.lt.u16 	%p329, %rs267, %rs263;
	setp.gt.u16 	%p330, %rs267, %rs264;
	or.pred  	%p331, %p329, %p330;
	@%p331 bra 	$L__BB2_310;
	ld.local.u8 	%rs270, [%rd2+9];
	ld.local.u8 	%rs271, [%rd3+9];
	ld.local.u8 	%rs274, [%rd4+9];
	setp.lt.u16 	%p332, %rs274, %rs270;
	setp.gt.u16 	%p333, %rs274, %rs271;
	or.pred  	%p334, %p332, %p333;
	@%p334 bra 	$L__BB2_310;
	ld.local.u8 	%rs277, [%rd2+10];
	ld.local.u8 	%rs278, [%rd3+10];
	ld.local.u8 	%rs281, [%rd4+10];
	setp.lt.u16 	%p335, %rs281, %rs277;
	setp.gt.u16 	%p336, %rs281, %rs278;
	or.pred  	%p337, %p335, %p336;
	@%p337 bra 	$L__BB2_310;
	ld.local.u8 	%rs284, [%rd2+11];
	ld.local.u8 	%rs285, [%rd3+11];
	ld.local.u8 	%rs288, [%rd4+11];
	setp.lt.u16 	%p338, %rs288, %rs284;
	setp.gt.u16 	%p339, %rs288, %rs285;
	or.pred  	%p340, %p338, %p339;
	@%p340 bra 	$L__BB2_310;
	ld.local.u8 	%rs291, [%rd2+12];
	ld.local.u8 	%rs292, [%rd3+12];
	ld.local.u8 	%rs295, [%rd4+12];
	setp.lt.u16 	%p341, %rs295, %rs291;
	setp.gt.u16 	%p342, %rs295, %rs292;
	or.pred  	%p343, %p341, %p342;
	@%p343 bra 	$L__BB2_310;
	ld.local.u8 	%rs298, [%rd2+13];
	ld.local.u8 	%rs299, [%rd3+13];
	ld.local.u8 	%rs302, [%rd4+13];
	setp.lt.u16 	%p344, %rs302, %rs298;
	setp.gt.u16 	%p345, %rs302, %rs299;
	or.pred  	%p346, %p344, %p345;
	@%p346 bra 	$L__BB2_310;
	ld.local.u8 	%rs305, [%rd2+14];
	ld.local.u8 	%rs306, [%rd3+14];
	ld.local.u8 	%rs309, [%rd4+14];
	setp.lt.u16 	%p347, %rs309, %rs305;
	setp.gt.u16 	%p348, %rs309, %rs306;
	or.pred  	%p349, %p347, %p348;
	@%p349 bra 	$L__BB2_310;
	ld.local.u8 	%rs312, [%rd2+15];
	ld.local.u8 	%rs313, [%rd3+15];
	ld.local.u8 	%rs316, [%rd4+15];
	setp.lt.u16 	%p350, %rs316, %rs312;
	setp.gt.u16 	%p351, %rs316, %rs313;
	or.pred  	%p352, %p350, %p351;
	@%p352 bra 	$L__BB2_310;
	ld.local.u8 	%rs319, [%rd2+16];
	ld.local.u8 	%rs320, [%rd3+16];
	ld.local.u8 	%rs323, [%rd4+16];
	setp.lt.u16 	%p353, %rs323, %rs319;
	setp.gt.u16 	%p354, %rs323, %rs320;
	or.pred  	%p355, %p353, %p354;
	@%p355 bra 	$L__BB2_310;
	ld.local.u8 	%rs326, [%rd2+17];
	ld.local.u8 	%rs327, [%rd3+17];
	ld.local.u8 	%rs330, [%rd4+17];
	setp.lt.u16 	%p356, %rs330, %rs326;
	setp.gt.u16 	%p357, %rs330, %rs327;
	or.pred  	%p358, %p356, %p357;
	@%p358 bra 	$L__BB2_310;
	ld.local.u8 	%rs333, [%rd2+18];
	ld.local.u8 	%rs334, [%rd3+18];
	ld.local.u8 	%rs337, [%rd4+18];
	setp.lt.u16 	%p359, %rs337, %rs333;
	setp.gt.u16 	%p360, %rs337, %rs334;
	or.pred  	%p361, %p359, %p360;
	@%p361 bra 	$L__BB2_310;
	ld.local.u8 	%rs340, [%rd2+19];
	ld.local.u8 	%rs341, [%rd3+19];
	ld.local.u8 	%rs344, [%rd4+19];
	setp.lt.u16 	%p362, %rs344, %rs340;
	setp.gt.u16 	%p363, %rs344, %rs341;
	or.pred  	%p364, %p362, %p363;
	@%p364 bra 	$L__BB2_310;
	ld.local.u8 	%rs347, [%rd2+20];
	ld.local.u8 	%rs348, [%rd3+20];
	ld.local.u8 	%rs351, [%rd4+20];
	setp.lt.u16 	%p365, %rs351, %rs347;
	setp.gt.u16 	%p366, %rs351, %rs348;
	or.pred  	%p367, %p365, %p366;
	@%p367 bra 	$L__BB2_310;
	ld.local.u8 	%rs354, [%rd2+21];
	ld.local.u8 	%rs355, [%rd3+21];
	ld.local.u8 	%rs358, [%rd4+21];
	setp.lt.u16 	%p368, %rs358, %rs354;
	setp.gt.u16 	%p369, %rs358, %rs355;
	or.pred  	%p370, %p368, %p369;
	@%p370 bra 	$L__BB2_310;
	ld.local.u8 	%rs361, [%rd2+22];
	ld.local.u8 	%rs362, [%rd3+22];
	ld.local.u8 	%rs365, [%rd4+22];
	setp.lt.u16 	%p371, %rs365, %rs361;
	setp.gt.u16 	%p372, %rs365, %rs362;
	or.pred  	%p373, %p371, %p372;
	@%p373 bra 	$L__BB2_310;
	ld.local.u8 	%rs368, [%rd2+23];
	ld.local.u8 	%rs369, [%rd3+23];
	ld.local.u8 	%rs372, [%rd4+23];
	setp.lt.u16 	%p374, %rs372, %rs368;
	setp.gt.u16 	%p375, %rs372, %rs369;
	or.pred  	%p376, %p374, %p375;
	@%p376 bra 	$L__BB2_310;
	ld.local.u8 	%rs375, [%rd2+24];
	ld.local.u8 	%rs376, [%rd3+24];
	ld.local.u8 	%rs379, [%rd4+24];
	setp.lt.u16 	%p377, %rs379, %rs375;
	setp.gt.u16 	%p378, %rs379, %rs376;
	or.pred  	%p379, %p377, %p378;
	@%p379 bra 	$L__BB2_310;
	ld.local.u8 	%rs382, [%rd2+25];
	ld.local.u8 	%rs383, [%rd3+25];
	ld.local.u8 	%rs386, [%rd4+25];
	setp.ge.u16 	%p380, %rs386, %rs382;
	setp.le.u16 	%p381, %rs386, %rs383;
	and.pred  	%p382, %p380, %p381;
	@%p382 bra 	$L__BB2_311;
$L__BB2_310:
	not.b32 	%r706, %r365;
	and.b32  	%r707, %r364, %r706;
	st.local.u32 	[%rd16], %r707;
$L__BB2_311:
	add.s32 	%r848, %r848, 1;
	add.s64 	%rd60, %rd60, 5;
	setp.eq.s32 	%p383, %r848, 0;
	@%p383 bra 	$L__BB2_2;
	bra.uni 	$L__BB2_278;
$L__BB2_312:
	ld.param.u64 	%rd59, [_Z14g_guess_matrixPi_param_0];
	mad.lo.s32 	%r708, %r374, %r373, %r1;
	cvta.to.global.u64 	%rd56, %rd59;
	mul.wide.s32 	%rd57, %r708, 4;
	add.s64 	%rd58, %rd56, %rd57;
	st.global.u32 	[%rd58], %r714;
$L__BB2_313:
	ret;

}


// ===== COMPILED SASS (sm_100) =====

	.target	sm_100

	.elftype	@"ET_EXEC"


//--------------------- .note.nv.tkinfo           --------------------------
	.section	.note.nv.tkinfo,"",@"SHT_NOTE"
	.sectionflags	@"SHF_NOTE_NV_TKINFO"
	.tkinfo
        /*0018*/ 	.word	0x00000002
        /*0030*/ 	.string	""
        /*0030*/ 	.string	"ptxas"
        /*0030*/ 	.string	"Cuda compilation tools, release 13.0, V13.0.88"
        /*0030*/ 	.string	"Build cuda_13.0.r13.0/compiler.36424714_0"
        /*0030*/ 	.string	"-arch sm_100 -m 64 "



//--------------------- .note.nv.cuinfo           --------------------------
	.section	.note.nv.cuinfo,"",@"SHT_NOTE"
	.sectionflags	@"SHF_NOTE_NV_CUINFO"
        /*0018*/ 	.short	0x0002
        /*001a*/ 	.short	0x0064
        /*001c*/ 	.short	0x0082
	.zero		2


//--------------------- .nv.info                  --------------------------
	.section	.nv.info,"",@"SHT_CUDA_INFO"
	.align	4


	//----- nvinfo : EIATTR_REGCOUNT
	.align		4
        /*0000*/ 	.byte	0x04, 0x2f
        /*0002*/ 	.short	(.L_3 - .L_2)
	.align		4
.L_2:
        /*0004*/ 	.word	index@(_Z7g_guessiPKiPii)
        /*0008*/ 	.word	0x00000027


	//----- nvinfo : EIATTR_FRAME_SIZE
	.align		4
.L_3:
        /*000c*/ 	.byte	0x04, 0x11
        /*000e*/ 	.short	(.L_5 - .L_4)
	.align		4
.L_4:
        /*0010*/ 	.word	index@(_Z7g_guessiPKiPii)
        /*0014*/ 	.word	0x00000178


	//----- nvinfo : EIATTR_REGCOUNT
	.align		4
.L_5:
        /*0018*/ 	.byte	0x04, 0x2f
        /*001a*/ 	.short	(.L_7 - .L_6)
	.align		4
.L_6:
        /*001c*/ 	.word	index@(_Z11g_guess_allPii)
        /*0020*/ 	.word	0x0000001d


	//----- nvinfo : EIATTR_FRAME_SIZE
	.align		4
.L_7:
        /*0024*/ 	.byte	0x04, 0x11
        /*0026*/ 	.short	(.L_9 - .L_8)
	.align		4
.L_8:
        /*0028*/ 	.word	index@(_Z11g_guess_allPii)
        /*002c*/ 	.word	0x00000178


	//----- nvinfo : EIATTR_REGCOUNT
	.align		4
.L_9:
        /*0030*/ 	.byte	0x04, 0x2f
        /*0032*/ 	.short	(.L_11 - .L_10)
	.align		4
.L_10:
        /*0034*/ 	.word	index@(_Z14g_guess_matrixPi)
        /*0038*/ 	.word	0x00000027


	//----- nvinfo : EIATTR_FRAME_SIZE
	.align		4
.L_11:
        /*003c*/ 	.byte	0x04, 0x11
        /*003e*/ 	.short	(.L_13 - .L_12)
	.align		4
.L_12:
        /*0040*/ 	.word	index@(_Z14g_guess_matrixPi)
        /*0044*/ 	.word	0x00000178


	//----- nvinfo : EIATTR_MIN_STACK_SIZE
	.align		4
.L_13:
        /*0048*/ 	.byte	0x04, 0x12
        /*004a*/ 	.short	(.L_15 - .L_14)
	.align		4
.L_14:
        /*004c*/ 	.word	index@(_Z14g_guess_matrixPi)
        /*0050*/ 	.word	0x00000178


	//----- nvinfo : EIATTR_MIN_STACK_SIZE
	.align		4
.L_15:
        /*0054*/ 	.byte	0x04, 0x12
        /*0056*/ 	.short	(.L_17 - .L_16)
	.align		4
.L_16:
        /*0058*/ 	.word	index@(_Z11g_guess_allPii)
        /*005c*/ 	.word	0x00000178


	//----- nvinfo : EIATTR_MIN_STACK_SIZE
	.align		4
.L_17:
        /*0060*/ 	.byte	0x04, 0x12
        /*0062*/ 	.short	(.L_19 - .L_18)
	.align		4
.L_18:
        /*0064*/ 	.word	index@(_Z7g_guessiPKiPii)
        /*0068*/ 	.word	0x00000178
.L_19:


//--------------------- .nv.compat                --------------------------
	.section	.nv.compat,"",@"SHT_CUDA_COMPAT_INFO"
	.align	4
        /*0000*/ 	.byte	0x02, 0x09, 0x00, 0x00, 0x02, 0x02, 0x01, 0x00, 0x02, 0x05, 0x05, 0x00, 0x03, 0x07, 0x01, 0x01
        /*0010*/ 	.byte	0x02, 0x03, 0x00, 0x00, 0x02, 0x06, 0x01, 0x00, 0x04, 0x0b, 0x08, 0x00, 0x09, 0x00, 0x00, 0x00
        /*0020*/ 	.byte	0x00, 0x00, 0x00, 0x00


//--------------------- .nv.info._Z14g_guess_matrixPi --------------------------
	.section	.nv.info._Z14g_guess_matrixPi,"",@"SHT_CUDA_INFO"
	.sectionflags	@""
	.align	4


	//----- nvinfo : EIATTR_CUDA_API_VERSION
	.align		4
        /*0000*/ 	.byte	0x04, 0x37
        /*0002*/ 	.short	(.L_21 - .L_20)
.L_20:
        /*0004*/ 	.word	0x00000082


	//----- nvinfo : EIATTR_KPARAM_INFO
	.align		4
.L_21:
        /*0008*/ 	.byte	0x04, 0x17
        /*000a*/ 	.short	(.L_23 - .L_22)
.L_22:
        /*000c*/ 	.word	0x00000000
        /*0010*/ 	.short	0x0000
        /*0012*/ 	.short	0x0000
        /*0014*/ 	.byte	0x00, 0xf5, 0x21, 0x00


	//----- nvinfo : EIATTR_SPARSE_MMA_MASK
	.align		4
.L_23:
        /*0018*/ 	.byte	0x03, 0x50
        /*001a*/ 	.short	0x0000


	//----- nvinfo : EIATTR_MAXREG_COUNT
	.align		4
        /*001c*/ 	.byte	0x03, 0x1b
        /*001e*/ 	.short	0x00ff


	//----- nvinfo : EIATTR_MERCURY_ISA_VERSION
	.align		4
        /*0020*/ 	.byte	0x03, 0x5f
        /*0022*/ 	.short	0x0101


	//----- nvinfo : EIATTR_VRC_CTA_INIT_COUNT
	.align		4
        /*0024*/ 	.byte	0x02, 0x4a
	.zero		1
	.zero		1


	//----- nvinfo : EIATTR_EXIT_INSTR_OFFSETS
	.align		4
        /*0028*/ 	.byte	0x04, 0x1c
        /*002a*/ 	.short	(.L_25 - .L_24)


	//   ....[0]....
.L_24:
        /*002c*/ 	.word	0x000000d0


	//   ....[1]....
        /*0030*/ 	.word	0x00005c90


	//----- nvinfo : EIATTR_CRS_STACK_SIZE
	.align		4
.L_25:
        /*0034*/ 	.byte	0x04, 0x1e
        /*0036*/ 	.short	(.L_27 - .L_26)
.L_26:
        /*0038*/ 	.word	0x00000000


	//----- nvinfo : EIATTR_CBANK_PARAM_SIZE
	.align		4
.L_27:
        /*003c*/ 	.byte	0x03, 0x19
        /*003e*/ 	.short	0x0008


	//----- nvinfo : EIATTR_PARAM_CBANK
	.align		4
        /*0040*/ 	.byte	0x04, 0x0a
        /*0042*/ 	.short	(.L_29 - .L_28)
	.align		4
.L_28:
        /*0044*/ 	.word	index@(.nv.constant0._Z14g_guess_matrixPi)
        /*0048*/ 	.short	0x0380
        /*004a*/ 	.short	0x0008


	//----- nvinfo : EIATTR_SW_WAR
	.align		4
.L_29:
        /*004c*/ 	.byte	0x04, 0x36
        /*004e*/ 	.short	(.L_31 - .L_30)
.L_30:
        /*0050*/ 	.word	0x00000008
.L_31:


//--------------------- .nv.info._Z11g_guess_allPii --------------------------
	.section	.nv.info._Z11g_guess_allPii,"",@"SHT_CUDA_INFO"
	.sectionflags	@""
	.align	4


	//----- nvinfo : EIATTR_CUDA_API_VERSION
	.align		4
        /*0000*/ 	.byte	0x04, 0x37
        /*0002*/ 	.short	(.L_33 - .L_32)
.L_32:
        /*0004*/ 	.word	0x00000082


	//----- nvinfo : EIATTR_KPARAM_INFO
	.align		4
.L_33:
        /*0008*/ 	.byte	0x04, 0x17
        /*000a*/ 	.short	(.L_35 - .L_34)
.L_34:
        /*000c*/ 	.word	0x00000000
        /*0010*/ 	.short	0x0001
        /*0012*/ 	.short	0x0008
        /*0014*/ 	.byte	0x00, 0xf0, 0x11, 0x00


	//----- nvinfo : EIATTR_KPARAM_INFO
	.align		4
.L_35:
        /*0018*/ 	.byte	0x04, 0x17
        /*001a*/ 	.short	(.L_37 - .L_36)
.L_36:
        /*001c*/ 	.word	0x00000000
        /*0020*/ 	.short	0x0000
        /*0022*/ 	.short	0x0000
        /*0024*/ 	.byte	0x00, 0xf5, 0x21, 0x00


	//----- nvinfo : EIATTR_SPARSE_MMA_MASK
	.align		4
.L_37:
        /*0028*/ 	.byte	0x03, 0x50
        /*002a*/ 	.short	0x0000


	//----- nvinfo : EIATTR_MAXREG_COUNT
	.align		4
        /*002c*/ 	.byte	0x03, 0x1b
        /*002e*/ 	.short	0x00ff


	//----- nvinfo : EIATTR_MERCURY_ISA_VERSION
	.align		4
        /*0030*/ 	.byte	0x03, 0x5f
        /*0032*/ 	.short	0x0101


	//----- nvinfo : EIATTR_VRC_CTA_INIT_COUNT
	.align		4
        /*0034*/ 	.byte	0x02, 0x4a
	.zero		1
	.zero		1


	//----- nvinfo : EIATTR_EXIT_INSTR_OFFSETS
	.align		4
        /*0038*/ 	.byte	0x04, 0x1c
        /*003a*/ 	.short	(.L_39 - .L_38)


	//   ....[0]....
.L_38:
        /*003c*/ 	.word	0x00000080


	//   ....[1]....
        /*0040*/ 	.word	0x00005c30


	//----- nvinfo : EIATTR_CRS_STACK_SIZE
	.align		4
.L_39:
        /*0044*/ 	.byte	0x04, 0x1e
        /*0046*/ 	.short	(.L_41 - .L_40)
.L_40:
        /*0048*/ 	.word	0x00000000


	//----- nvinfo : EIATTR_CBANK_PARAM_SIZE
	.align		4
.L_41:
        /*004c*/ 	.byte	0x03, 0x19
        /*004e*/ 	.short	0x000c


	//----- nvinfo : EIATTR_PARAM_CBANK
	.align		4
        /*0050*/ 	.byte	0x04, 0x0a
        /*0052*/ 	.short	(.L_43 - .L_42)
	.align		4
.L_42:
        /*0054*/ 	.word	index@(.nv.constant0._Z11g_guess_allPii)
        /*0058*/ 	.short	0x0380
        /*005a*/ 	.short	0x000c


	//----- nvinfo : EIATTR_SW_WAR
	.align		4
.L_43:
        /*005c*/ 	.byte	0x04, 0x36
        /*005e*/ 	.short	(.L_45 - .L_44)
.L_44:
        /*0060*/ 	.word	0x00000008
.L_45:


//--------------------- .nv.info._Z7g_guessiPKiPii --------------------------
	.section	.nv.info._Z7g_guessiPKiPii,"",@"SHT_CUDA_INFO"
	.sectionflags	@""
	.align	4


	//----- nvinfo : EIATTR_CUDA_API_VERSION
	.align		4
        /*0000*/ 	.byte	0x04, 0x37
        /*0002*/ 	.short	(.L_47 - .L_46)
.L_46:
        /*0004*/ 	.word	0x00000082


	//----- nvinfo : EIATTR_KPARAM_INFO
	.align		4
.L_47:
        /*0008*/ 	.byte	0x04, 0x17
        /*000a*/ 	.short	(.L_49 - .L_48)
.L_48:
        /*000c*/ 	.word	0x00000000
        /*0010*/ 	.short	0x0003
        /*0012*/ 	.short	0x0018
        /*0014*/ 	.byte	0x00, 0xf0, 0x11, 0x00


	//----- nvinfo : EIATTR_KPARAM_INFO
	.align		4
.L_49:
        /*0018*/ 	.byte	0x04, 0x17
        /*001a*/ 	.short	(.L_51 - .L_50)
.L_50:
        /*001c*/ 	.word	0x00000000
        /*0020*/ 	.short	0x0002
        /*0022*/ 	.short	0x0010
        /*0024*/ 	.byte	0x00, 0xf5, 0x21, 0x00


	//----- nvinfo : EIATTR_KPARAM_INFO
	.align		4
.L_51:
        /*0028*/ 	.byte	0x04, 0x17
        /*002a*/ 	.short	(.L_53 - .L_52)
.L_52:
        /*002c*/ 	.word	0x00000000
        /*0030*/ 	.short	0x0001
        /*0032*/ 	.short	0x0008
        /*0034*/ 	.byte	0x00, 0xf5, 0x21, 0x00


	//----- nvinfo : EIATTR_KPARAM_INFO
	.align		4
.L_53:
        /*0038*/ 	.byte	0x04, 0x17
        /*003a*/ 	.short	(.L_55 - .L_54)
.L_54:
        /*003c*/ 	.word	0x00000000
        /*0040*/ 	.short	0x0000
        /*0042*/ 	.short	0x0000
        /*0044*/ 	.byte	0x00, 0xf0, 0x11, 0x00


	//----- nvinfo : EIATTR_SPARSE_MMA_MASK
	.align		4
.L_55:
        /*0048*/ 	.byte	0x03, 0x50
        /*004a*/ 	.short	0x0000


	//----- nvinfo : EIATTR_MAXREG_COUNT
	.align		4
        /*004c*/ 	.byte	0x03, 0x1b
        /*004e*/ 	.short	0x00ff


	//----- nvinfo : EIATTR_MERCURY_ISA_VERSION
	.align		4
        /*0050*/ 	.byte	0x03, 0x5f
        /*0052*/ 	.short	0x0101


	//----- nvinfo : EIATTR_VRC_CTA_INIT_COUNT
	.align		4
        /*0054*/ 	.byte	0x02, 0x4a
	.zero		1
	.zero		1


	//----- nvinfo : EIATTR_EXIT_INSTR_OFFSETS
	.align		4
        /*0058*/ 	.byte	0x04, 0x1c
        /*005a*/ 	.short	(.L_57 - .L_56)


	//   ....[0]....
.L_56:
        /*005c*/ 	.word	0x00000080


	//   ....[1]....
        /*0060*/ 	.word	0x00005c60


	//----- nvinfo : EIATTR_CRS_STACK_SIZE
	.align		4
.L_57:
        /*0064*/ 	.byte	0x04, 0x1e
        /*0066*/ 	.short	(.L_59 - .L_58)
.L_58:
        /*0068*/ 	.word	0x00000000


	//----- nvinfo : EIATTR_CBANK_PARAM_SIZE
	.align		4
.L_59:
        /*006c*/ 	.byte	0x03, 0x19
        /*006e*/ 	.short	0x001c


	//----- nvinfo : EIATTR_PARAM_CBANK
	.align		4
        /*0070*/ 	.byte	0x04, 0x0a
        /*0072*/ 	.short	(.L_61 - .L_60)
	.align		4
.L_60:
        /*0074*/ 	.word	index@(.nv.constant0._Z7g_guessiPKiPii)
        /*0078*/ 	.short	0x0380
        /*007a*/ 	.short	0x001c


	//----- nvinfo : EIATTR_SW_WAR
	.align		4
.L_61:
        /*007c*/ 	.byte	0x04, 0x36
        /*007e*/ 	.short	(.L_63 - .L_62)
.L_62:
        /*0080*/ 	.word	0x00000008
.L_63:


//--------------------- .nv.callgraph             --------------------------
	.section	.nv.callgraph,"",@"SHT_CUDA_CALLGRAPH"
	.align	4
	.sectionentsize	8
	.align		4
        /*0000*/ 	.word	0x00000000
	.align		4
        /*0004*/ 	.word	0xffffffff
	.align		4
        /*0008*/ 	.word	0x00000000
	.align		4
        /*000c*/ 	.word	0xfffffffe
	.align		4
        /*0010*/ 	.word	0x00000000
	.align		4
        /*0014*/ 	.word	0xfffffffd
	.align		4
        /*0018*/ 	.word	0x00000000
	.align		4
        /*001c*/ 	.word	0xfffffffc


//--------------------- .nv.constant3             --------------------------
	.section	.nv.constant3,"a",@progbits
	.align	4
.nv.constant3:
	.type		c_num_words,@object
	.size		c_num_words,(c_words - c_num_words)
c_num_words:
	.zero		4
	.type		c_words,@object
	.size		c_words,(.L_1 - c_words)
c_words:
	.zero		11545
.L_1:


//--------------------- .text._Z14g_guess_matrixPi --------------------------
	.section	.text._Z14g_guess_matrixPi,"ax",@progbits
	.align	128
        .global         _Z14g_guess_matrixPi
        .type           _Z14g_guess_matrixPi,@function
        .size           _Z14g_guess_matrixPi,(.L_x_543 - _Z14g_guess_matrixPi)
        .other          _Z14g_guess_matrixPi,@"STO_CUDA_ENTRY STV_DEFAULT"
_Z14g_guess_matrixPi:
.text._Z14g_guess_matrixPi:
[----:B------:R-:W0:Y:S01]  /*0000*/  LDC R1, c[0x0][0x37c] ;  /* 0x0000df00ff017b82 */ /* 0x000e220000000800 */
[----:B------:R-:W1:Y:S07]  /*0010*/  S2R R0, SR_TID.X ;  /* 0x0000000000007919 */ /* 0x000e6e0000002100 */
[----:B------:R-:W1:Y:S01]  /*0020*/  LDC R11, c[0x0][0x360] ;  /* 0x0000d800ff0b7b82 */ /* 0x000e620000000800 */
[----:B------:R-:W2:Y:S01]  /*0030*/  LDCU UR6, c[0x3][URZ] ;  /* 0x00c00000ff0677ac */ /* 0x000ea20008000800 */
[----:B0-----:R-:W-:Y:S01]  /*0040*/  VIADD R1, R1, 0xfffffe88 ;  /* 0xfffffe8801017836 */ /* 0x001fe20000000000 */
[----:B------:R-:W0:Y:S05]  /*0050*/  S2R R3, SR_TID.Y ;  /* 0x0000000000037919 */ /* 0x000e2a0000002200 */
[----:B------:R-:W1:Y:S08]  /*0060*/  S2UR UR4, SR_CTAID.X ;  /* 0x00000000000479c3 */ /* 0x000e700000002500 */
[----:B------:R-:W0:Y:S08]  /*0070*/  S2UR UR5, SR_CTAID.Y ;  /* 0x00000000000579c3 */ /* 0x000e300000002600 */
[----:B------:R-:W0:Y:S01]  /*0080*/  LDC R18, c[0x0][0x364] ;  /* 0x0000d900ff127b82 */ /* 0x000e220000000800 */
[----:B-1----:R-:W-:-:S02]  /*0090*/  IMAD R11, R11, UR4, R0 ;  /* 0x000000040b0b7c24 */ /* 0x002fc4000f8e0200 */
[----:B0-----:R-:W-:-:S05]  /*00a0*/  IMAD R18, R18, UR5, R3 ;  /* 0x0000000512127c24 */ /* 0x001fca000f8e0203 */
[----:B------:R-:W-:-:S04]  /*00b0*/  VIMNMX R0, PT, PT, R11, R18, !PT ;  /* 0x000000120b007248 */ /* 0x000fc80007fe0100 */
[----:B--2---:R-:W-:-:S13]  /*00c0*/  ISETP.GE.AND P0, PT, R0, UR6, PT ;  /* 0x0000000600007c0c */ /* 0x004fda000bf06270 */
[----:B------:R-:W-:Y:S05]  /*00d0*/  @P0 EXIT ;  /* 0x000000000000094d */ /* 0x000fea0003800000 */
[----:B------:R-:W-:Y:S01]  /*00e0*/  IMAD.MOV.U32 R8, RZ, RZ, -0x1 ;  /* 0xffffffffff087424 */ /* 0x000fe200078e00ff */
[----:B------:R-:W-:Y:S01]  /*00f0*/  BSSY.RECONVERGENT B0, `(.L_x_0) ;  /* 0x00005b3000007945 */ /* 0x000fe20003800200 */
[----:B------:R-:W-:Y:S01]  /*0100*/  IMAD.MOV.U32 R9, RZ, RZ, -0x1 ;  /* 0xffffffffff097424 */ /* 0x000fe200078e00ff */
[----:B------:R-:W-:Y:S01]  /*0110*/  CS2R R2, SRZ ;  /* 0x0000000000027805 */ /* 0x000fe2000001ff00 */
[----:B------:R-:W-:Y:S01]  /*0120*/  IMAD.MOV.U32 R10, RZ, RZ, 0x4 ;  /* 0x00000004ff0a7424 */ /* 0x000fe200078e00ff */
[----:B------:R0:W-:Y:S01]  /*0130*/  STL [R1+0x120], R8 ;  /* 0x0001200801007387 */ /* 0x0001e20000100800 */
[----:B------:R-:W-:Y:S01]  /*0140*/  IMAD.MOV.U32 R0, RZ, RZ, RZ ;  /* 0x000000ffff007224 */ /* 0x000fe200078e00ff */
[----:B------:R-:W-:Y:S01]  /*0150*/  CS2R R4, SRZ ;  /* 0x0000000000047805 */ /* 0x000fe2000001ff00 */
[----:B------:R-:W-:Y:S01]  /*0160*/  IMAD.MOV.U32 R6, RZ, RZ, RZ ;  /* 0x000000ffff067224 */ /* 0x000fe200078e00ff */
[----:B------:R0:W-:Y:S01]  /*0170*/  STL.64 [R1], R8 ;  /* 0x0000000801007387 */ /* 0x0001e20000100a00 */
[----:B------:R-:W-:Y:S01]  /*0180*/  IMAD R7, R11, 0x5, R10 ;  /* 0x000000050b077824 */ /* 0x000fe200078e020a */
[----:B------:R-:W1:Y:S02]  /*0190*/  LDCU.64 UR4, c[0x0][0x358] ;  /* 0x00006b00ff0477ac */ /* 0x000e640008000a00 */
[----:B------:R0:W-:Y:S04]  /*01a0*/  STL.64 [R1+0x8], R8 ;  /* 0x0000080801007387 */ /* 0x0001e80000100a00 */
        /* <DEDUP_REMOVED lines=33> */
[----:B-1----:R0:W-:Y:S02]  /*03c0*/  STL.64 [R1+0x118], R8 ;  /* 0x0001180801007387 */ /* 0x0021e40000100a00 */
.L_x_179:
[----:B------:R-:W-:Y:S01]  /*03d0*/  ISETP.NE.AND P0, PT, R6, RZ, PT ;  /* 0x000000ff0600720c */ /* 0x000fe20003f05270 */
[----:B------:R-:W-:Y:S01]  /*03e0*/  BSSY.RECONVERGENT B1, `(.L_x_1) ;  /* 0x0000197000017945 */ /* 0x000fe20003800200 */
[----:B0123--:R-:W-:-:S11]  /*03f0*/  IMAD.MOV.U32 R8, RZ, RZ, R18 ;  /* 0x000000ffff087224 */ /* 0x00ffd600078e0012 */
[----:B----4-:R-:W-:Y:S05]  /*0400*/  @!P0 BRA `(.L_x_2) ;  /* 0x0000001800508947 */ /* 0x010fea0003800000 */
[----:B------:R-:W2:Y:S01]  /*0410*/  LDL.64 R12, [R1] ;  /* 0x00000000010c7983 */ /* 0x000ea20000100a00 */
[----:B------:R-:W-:Y:S01]  /*0420*/  IMAD.MOV.U32 R8, RZ, RZ, RZ ;  /* 0x000000ffff087224 */ /* 0x000fe200078e00ff */
[----:B--2---:R-:W0:Y:S08]  /*0430*/  BREV R9, R12 ;  /* 0x0000000c00097301 */ /* 0x004e300000000000 */
[----:B0-----:R-:W0:Y:S02]  /*0440*/  FLO.U32.SH R9, R9 ;  /* 0x0000000900097300 */ /* 0x001e2400000e0400 */
[----:B0-----:R-:W-:-:S13]  /*0450*/  ISETP.GT.U32.AND P0, PT, R9, 0x7ffffffe, PT ;  /* 0x7ffffffe0900780c */ /* 0x001fda0003f04070 */
[----:B------:R-:W-:Y:S05]  /*0460*/  @!P0 BRA `(.L_x_3) ;  /* 0x0000001800348947 */ /* 0x000fea0003800000 */
[----:B------:R-:W0:Y:S01]  /*0470*/  BREV R13, R13 ;  /* 0x0000000d000d7301 */ /* 0x000e220000000000 */
[----:B------:R-:W-:-:S07]  /*0480*/  IMAD.MOV.U32 R8, RZ, RZ, 0x20 ;  /* 0x00000020ff087424 */ /* 0x000fce00078e00ff */
[----:B0-----:R-:W0:Y:S02]  /*0490*/  FLO.U32.SH R9, R13 ;  /* 0x0000000d00097300 */ /* 0x001e2400000e0400 */
[----:B0-----:R-:W-:-:S13]  /*04a0*/  ISETP.GE.U32.AND P0, PT, R9, 0x7fffffff, PT ;  /* 0x7fffffff0900780c */ /* 0x001fda0003f06070 */
[----:B------:R-:W-:Y:S05]  /*04b0*/  @!P0 BRA `(.L_x_3) ;  /* 0x0000001800208947 */ /* 0x000fea0003800000 */
[----:B------:R-:W2:Y:S01]  /*04c0*/  LDL.64 R12, [R1+0x8] ;  /* 0x00000800010c7983 */ /* 0x000ea20000100a00 */
[----:B------:R-:W-:Y:S01]  /*04d0*/  IMAD.MOV.U32 R8, RZ, RZ, 0x40 ;  /* 0x00000040ff087424 */ /* 0x000fe200078e00ff */
[----:B--2---:R-:W0:Y:S08]  /*04e0*/  BREV R9, R12 ;  /* 0x0000000c00097301 */ /* 0x004e300000000000 */
[----:B0-----:R-:W0:Y:S02]  /*04f0*/  FLO.U32.SH R9, R9 ;  /* 0x0000000900097300 */ /* 0x001e2400000e0400 */
[----:B0-----:R-:W-:-:S13]  /*0500*/  ISETP.GE.U32.AND P0, PT, R9, 0x7fffffff, PT ;  /* 0x7fffffff0900780c */ /* 0x001fda0003f06070 */
        /* <DEDUP_REMOVED lines=380> */
[----:B------:R-:W2:Y:S01]  /*1cd0*/  LDL R10, [R1+0x120] ;  /* 0x00012000010a7983 */ /* 0x000ea20000100800 */
[----:B------:R-:W-:Y:S01]  /*1ce0*/  IMAD.MOV.U32 R8, RZ, RZ, R18 ;  /* 0x000000ffff087224 */ /* 0x000fe200078e0012 */
[----:B--2---:R-:W0:Y:S08]  /*1cf0*/  BREV R9, R10 ;  /* 0x0000000a00097301 */ /* 0x004e300000000000 */
[----:B0-----:R-:W0:Y:S02]  /*1d00*/  FLO.U32.SH R9, R9 ;  /* 0x0000000900097300 */ /* 0x001e2400000e0400 */
[----:B0-----:R-:W-:-:S13]  /*1d10*/  ISETP.GE.U32.AND P0, PT, R9, 0x7fffffff, PT ;  /* 0x7fffffff0900780c */ /* 0x001fda0003f06070 */
[----:B------:R-:W-:Y:S05]  /*1d20*/  @P0 BRA `(.L_x_2) ;  /* 0x0000000000080947 */ /* 0x000fea0003800000 */
[----:B------:R-:W-:-:S07]  /*1d30*/  IMAD.MOV.U32 R8, RZ, RZ, 0x900 ;  /* 0x00000900ff087424 */ /* 0x000fce00078e00ff */
.L_x_3:
[----:B------:R-:W-:-:S07]  /*1d40*/  IMAD.IADD R8, R8, 0x1, R9 ;  /* 0x0000000108087824 */ /* 0x000fce00078e0209 */
.L_x_2:
[----:B------:R-:W-:Y:S05]  /*1d50*/  BSYNC.RECONVERGENT B1 ;  /* 0x0000000000017941 */ /* 0x000fea0003800200 */
.L_x_1:
[----:B------:R-:W-:Y:S01]  /*1d60*/  ISETP.NE.AND P0, PT, R8, R11, PT ;  /* 0x0000000b0800720c */ /* 0x000fe20003f05270 */
[----:B------:R-:W-:-:S12]  /*1d70*/  VIADD R6, R6, 0x1 ;  /* 0x0000000106067836 */ /* 0x000fd80000000000 */
[----:B------:R-:W-:Y:S05]  /*1d80*/  @!P0 BRA `(.L_x_4) ;  /* 0x0000003c00a48947 */ /* 0x000fea0003800000 */
[----:B------:R-:W-:Y:S01]  /*1d90*/  IMAD.MOV.U32 R9, RZ, RZ, 0x4 ;  /* 0x00000004ff097424 */ /* 0x000fe200078e00ff */
[----:B------:R-:W0:Y:S01]  /*1da0*/  LDC.U8 R32, c[0x3][R7+0x1] ;  /* 0x00c0004007207b82 */ /* 0x000e220000000000 */
[----:B------:R-:W-:Y:S01]  /*1db0*/  BSSY.RECONVERGENT B1, `(.L_x_5) ;  /* 0x000003a000017945 */ /* 0x000fe20003800200 */
[----:B------:R-:W-:Y:S02]  /*1dc0*/  IMAD.MOV.U32 R20, RZ, RZ, 0x2 ;  /* 0x00000002ff147424 */ /* 0x000fe400078e00ff */
[----:B------:R-:W-:-:S04]  /*1dd0*/  IMAD R8, R8, 0x5, R9 ;  /* 0x0000000508087824 */ /* 0x000fc800078e0209 */
[----:B------:R-:W0:Y:S08]  /*1de0*/  LDC.U8 R24, c[0x3][R8+0x1] ;  /* 0x00c0004008187b82 */ /* 0x000e300000000000 */
[----:B------:R-:W1:Y:S08]  /*1df0*/  LDC.U8 R30, c[0x3][R7+0x2] ;  /* 0x00c00080071e7b82 */ /* 0x000e700000000000 */
[----:B------:R-:W2:Y:S08]  /*1e00*/  LDC.U8 R25, c[0x3][R8] ;  /* 0x00c0000008197b82 */ /* 0x000eb00000000000 */
[----:B------:R-:W1:Y:S08]  /*1e10*/  LDC.U8 R23, c[0x3][R8+0x2] ;  /* 0x00c0008008177b82 */ /* 0x000e700000000000 */
[----:B------:R-:W3:Y:S08]  /*1e20*/  LDC.U8 R28, c[0x3][R7] ;  /* 0x00c00000071c7b82 */ /* 0x000ef00000000000 */
[----:B------:R-:W4:Y:S08]  /*1e30*/  LDC.U8 R26, c[0x3][R7+0x3] ;  /* 0x00c000c0071a7b82 */ /* 0x000f300000000000 */
[----:B------:R-:W4:Y:S01]  /*1e40*/  LDC.U8 R22, c[0x3][R8+0x3] ;  /* 0x00c000c008167b82 */ /* 0x000f220000000000 */
[----:B0-----:R-:W-:-:S02]  /*1e50*/  ISETP.NE.AND P1, PT, R24, R32, PT ;  /* 0x000000201800720c */ /* 0x001fc40003f25270 */
[----:B------:R-:W-:Y:S02]  /*1e60*/  PRMT R14, R24, 0x8880, RZ ;  /* 0x00008880180e7816 */ /* 0x000fe400000000ff */
[----:B------:R-:W-:-:S03]  /*1e70*/  SEL R19, RZ, 0x2, P1 ;  /* 0x00000002ff137807 */ /* 0x000fc60000800000 */
[----:B------:R-:W0:Y:S08]  /*1e80*/  LDC.U8 R21, c[0x3][R8+0x4] ;  /* 0x00c0010008157b82 */ /* 0x000e300000000000 */
[----:B------:R-:W5:Y:S01]  /*1e90*/  LDC.U8 R34, c[0x3][R7+0x4] ;  /* 0x00c0010007227b82 */ /* 0x000f620000000000 */
[----:B--2---:R-:W-:Y:S02]  /*1ea0*/  PRMT R16, R25, 0x8880, RZ ;  /* 0x0000888019107816 */ /* 0x004fe400000000ff */
[----:B-1----:R-:W-:-:S02]  /*1eb0*/  ISETP.NE.AND P2, PT, R23, R30, PT ;  /* 0x0000001e1700720c */ /* 0x002fc40003f45270 */
[----:B------:R-:W-:Y:S02]  /*1ec0*/  PRMT R12, R23, 0x8880, RZ ;  /* 0x00008880170c7816 */ /* 0x000fe400000000ff */
[----:B------:R-:W-:Y:S02]  /*1ed0*/  SEL R17, RZ, 0x2, P2 ;  /* 0x00000002ff117807 */ /* 0x000fe40001000000 */
[----:B---3--:R-:W-:-:S04]  /*1ee0*/  ISETP.NE.AND P0, PT, R25, R28, PT ;  /* 0x0000001c1900720c */ /* 0x008fc80003f05270 */
[----:B------:R-:W-:-:S05]  /*1ef0*/  SEL R27, RZ, 0x1, P0 ;  /* 0x00000001ff1b7807 */ /* 0x000fca0000000000 */
[----:B------:R-:W-:-:S04]  /*1f00*/  @!P1 VIADD R27, R27, 0x2 ;  /* 0x000000021b1b9836 */ /* 0x000fc80000000000 */
[----:B------:R-:W-:Y:S01]  /*1f10*/  @!P2 VIADD R27, R27, 0x4 ;  /* 0x000000041b1ba836 */ /* 0x000fe20000000000 */
[C---:B----4-:R-:W-:Y:S02]  /*1f20*/  ISETP.NE.AND P3, PT, R22.reuse, R26, PT ;  /* 0x0000001a1600720c */ /* 0x050fe40003f65270 */
[----:B------:R-:W-:Y:S02]  /*1f30*/  PRMT R10, R22, 0x8880, RZ ;  /* 0x00008880160a7816 */ /* 0x000fe400000000ff */
[----:B------:R-:W-:Y:S02]  /*1f40*/  SEL R15, RZ, 0x2, P3 ;  /* 0x00000002ff0f7807 */ /* 0x000fe40001800000 */
[----:B0-----:R-:W-:-:S07]  /*1f50*/  PRMT R9, R21, 0x8880, RZ ;  /* 0x0000888015097816 */ /* 0x001fce00000000ff */
[----:B------:R-:W-:Y:S02]  /*1f60*/  @!P3 VIADD R27, R27, 0x8 ;  /* 0x000000081b1bb836 */ /* 0x000fe40000000000 */
[----:B------:R-:W-:Y:S01]  /*1f70*/  IMAD.MOV.U32 R8, RZ, RZ, R9 ;  /* 0x000000ffff087224 */ /* 0x000fe200078e0009 */
[----:B-----5:R-:W-:-:S04]  /*1f80*/  ISETP.NE.AND P4, PT, R21, R34, PT ;  /* 0x000000221500720c */ /* 0x020fc80003f85270 */
[----:B------:R-:W-:-:S09]  /*1f90*/  SEL R29, RZ, 0x2, P4 ;  /* 0x00000002ff1d7807 */ /* 0x000fd20002000000 */
[----:B------:R-:W-:Y:S01]  /*1fa0*/  @!P4 VIADD R27, R27, 0x10 ;  /* 0x000000101b1bc836 */ /* 0x000fe20000000000 */
[----:B------:R-:W-:Y:S06]  /*1fb0*/  @!P0 BRA `(.L_x_6) ;  /* 0x0000000000648947 */ /* 0x000fec0003800000 */
[----:B------:R-:W-:Y:S01]  /*1fc0*/  LOP3.LUT R9, R27, 0xffff, RZ, 0xc0, !PT ;  /* 0x0000ffff1b097812 */ /* 0x000fe200078ec0ff */
[----:B------:R-:W-:Y:S01]  /*1fd0*/  IMAD.MOV.U32 R20, RZ, RZ, 0x2 ;  /* 0x00000002ff147424 */ /* 0x000fe200078e00ff */
[----:B------:R-:W-:Y:S02]  /*1fe0*/  ISETP.NE.AND P0, PT, R25, R32, PT ;  /* 0x000000201900720c */ /* 0x000fe40003f05270 */
[----:B------:R-:W-:-:S04]  /*1ff0*/  SHF.R.U32.HI R13, RZ, 0x1, R9 ;  /* 0x00000001ff0d7819 */ /* 0x000fc80000011609 */
[----:B------:R-:W-:-:S04]  /*2000*/  LOP3.LUT R13, R13, 0x1, RZ, 0xc0, !PT ;  /* 0x000000010d0d7812 */ /* 0x000fc800078ec0ff */
[----:B------:R-:W-:-:S13]  /*2010*/  ISETP.EQ.U32.OR P0, PT, R13, 0x1, P0 ;  /* 0x000000010d00780c */ /* 0x000fda0000702470 */
[----:B------:R-:W-:Y:S05]  /*2020*/  @!P0 BRA `(.L_x_7) ;  /* 0x0000000000388947 */ /* 0x000fea0003800000 */
[----:B------:R-:W-:Y:S01]  /*2030*/  LOP3.LUT R9, R9, 0xff, RZ, 0xc0, !PT ;  /* 0x000000ff09097812 */ /* 0x000fe200078ec0ff */
[----:B------:R-:W-:Y:S01]  /*2040*/  IMAD.MOV.U32 R20, RZ, RZ, 0x4 ;  /* 0x00000004ff147424 */ /* 0x000fe200078e00ff */
[----:B------:R-:W-:Y:S02]  /*2050*/  ISETP.EQ.AND P5, PT, R25, R30, PT ;  /* 0x0000001e1900720c */ /* 0x000fe40003fa2270 */
[----:B------:R-:W-:-:S13]  /*2060*/  LOP3.LUT P0, RZ, R9, 0x4, RZ, 0xc0, !PT ;  /* 0x0000000409ff7812 */ /* 0x000fda000780c0ff */
[----:B------:R-:W-:Y:S05]  /*2070*/  @!P0 BRA P5, `(.L_x_7) ;  /* 0x0000000000248947 */ /* 0x000fea0002800000 */
[----:B------:R-:W-:Y:S01]  /*2080*/  LOP3.LUT P0, RZ, R9, 0x8, RZ, 0xc0, !PT ;  /* 0x0000000809ff7812 */ /* 0x000fe2000780c0ff */
[----:B------:R-:W-:Y:S01]  /*2090*/  IMAD.MOV.U32 R20, RZ, RZ, 0x8 ;  /* 0x00000008ff147424 */ /* 0x000fe200078e00ff */
[----:B------:R-:W-:-:S13]  /*20a0*/  ISETP.EQ.AND P5, PT, R25, R26, PT ;  /* 0x0000001a1900720c */ /* 0x000fda0003fa2270 */
[----:B------:R-:W-:Y:S05]  /*20b0*/  @!P0 BRA P5, `(.L_x_7) ;  /* 0x0000000000148947 */ /* 0x000fea0002800000 */
[----:B------:R-:W-:Y:S02]  /*20c0*/  LOP3.LUT P0, RZ, R9, 0x10, RZ, 0xc0, !PT ;  /* 0x0000001009ff7812 */ /* 0x000fe4000780c0ff */
[----:B------:R-:W-:Y:S02]  /*20d0*/  PRMT R20, RZ, 0x7610, R20 ;  /* 0x00007610ff147816 */ /* 0x000fe40000000014 */
[----:B------:R-:W-:-:S13]  /*20e0*/  ISETP.EQ.AND P0, PT, R25, R34, !P0 ;  /* 0x000000221900720c */ /* 0x000fda0004702270 */
[----:B------:R-:W-:Y:S05]  /*20f0*/  @!P0 BRA `(.L_x_6) ;  /* 0x0000000000148947 */ /* 0x000fea0003800000 */
[----:B------:R-:W-:-:S07]  /*2100*/  IMAD.MOV.U32 R20, RZ, RZ, 0x10 ;  /* 0x00000010ff147424 */ /* 0x000fce00078e00ff */
.L_x_7:
[----:B------:R-:W-:Y:S01]  /*2110*/  LOP3.LUT R20, R27, R20, RZ, 0xfc, !PT ;  /* 0x000000141b147212 */ /* 0x000fe200078efcff */
[----:B------:R-:W-:-:S03]  /*2120*/  IMAD.MOV.U32 R9, RZ, RZ, 0x1 ;  /* 0x00000001ff097424 */ /* 0x000fc600078e00ff */
[----:B------:R-:W-:Y:S02]  /*2130*/  PRMT R27, R20, 0x7610, R27 ;  /* 0x00007610141b7816 */ /* 0x000fe4000000001b */
[----:B------:R-:W-:-:S07]  /*2140*/  PRMT R20, R9, 0x7610, R20 ;  /* 0x0000761009147816 */ /* 0x000fce0000000014 */
.L_x_6:
[----:B------:R-:W-:Y:S05]  /*2150*/  BSYNC.RECONVERGENT B1 ;  /* 0x0000000000017941 */ /* 0x000fea0003800200 */
.L_x_5:
[----:B------:R-:W-:Y:S04]  /*2160*/  BSSY.RECONVERGENT B1, `(.L_x_8) ;  /* 0x0000018000017945 */ /* 0x000fe80003800200 */
[----:B------:R-:W-:Y:S05]  /*2170*/  @!P1 BRA `(.L_x_9) ;  /* 0x0000000000589947 */ /* 0x000fea0003800000 */
[----:B------:R-:W-:Y:S01]  /*2180*/  LOP3.LUT R9, R27, 0x1, RZ, 0xc0, !PT ;  /* 0x000000011b097812 */ /* 0x000fe200078ec0ff */
[----:B------:R-:W-:Y:S01]  /*2190*/  IMAD.MOV.U32 R36, RZ, RZ, 0x1 ;  /* 0x00000001ff247424 */ /* 0x000fe200078e00ff */
[----:B------:R-:W-:Y:S02]  /*21a0*/  ISETP.NE.AND P0, PT, R24, R28, PT ;  /* 0x0000001c1800720c */ /* 0x000fe40003f05270 */
[----:B------:R-:W-:Y:S02]  /*21b0*/  ISETP.NE.U32.AND P1, PT, R9, 0x1, PT ;  /* 0x000000010900780c */ /* 0x000fe40003f25070 */
[----:B------:R-:W-:-:S11]  /*21c0*/  LOP3.LUT R9, R27, 0xff, RZ, 0xc0, !PT ;  /* 0x000000ff1b097812 */ /* 0x000fd600078ec0ff */
[----:B------:R-:W-:Y:S05]  /*21d0*/  @!P0 BRA P1, `(.L_x_10) ;  /* 0x0000000000388947 */ /* 0x000fea0000800000 */
[----:B------:R-:W-:Y:S01]  /*21e0*/  LOP3.LUT P0, RZ, R9, 0x4, RZ, 0xc0, !PT ;  /* 0x0000000409ff7812 */ /* 0x000fe2000780c0ff */
[----:B------:R-:W-:Y:S01]  /*21f0*/  IMAD.MOV.U32 R36, RZ, RZ, 0x4 ;  /* 0x00000004ff247424 */ /* 0x000fe200078e00ff */
[----:B------:R-:W-:-:S13]  /*2200*/  ISETP.EQ.AND P1, PT, R24, R30, PT ;  /* 0x0000001e1800720c */ /* 0x000fda0003f22270 */
[----:B------:R-:W-:Y:S05]  /*2210*/  @!P0 BRA P1, `(.L_x_10) ;  /* 0x0000000000288947 */ /* 0x000fea0000800000 */
[----:B------:R-:W-:Y:S01]  /*2220*/  LOP3.LUT P0, RZ, R9, 0x8, RZ, 0xc0, !PT ;  /* 0x0000000809ff7812 */ /* 0x000fe2000780c0ff */
[----:B------:R-:W-:Y:S01]  /*2230*/  IMAD.MOV.U32 R36, RZ, RZ, 0x8 ;  /* 0x00000008ff247424 */ /* 0x000fe200078e00ff */
[----:B------:R-:W-:-:S13]  /*2240*/  ISETP.EQ.AND P1, PT, R24, R26, PT ;  /* 0x0000001a1800720c */ /* 0x000fda0003f22270 */
[----:B------:R-:W-:Y:S05]  /*2250*/  @!P0 BRA P1, `(.L_x_10) ;  /* 0x0000000000188947 */ /* 0x000fea0000800000 */
[----:B------:R-:W-:Y:S02]  /*2260*/  SHF.R.U32.HI R9, RZ, 0x4, R9 ;  /* 0x00000004ff097819 */ /* 0x000fe40000011609 */
[----:B------:R-:W-:Y:S02]  /*2270*/  ISETP.NE.AND P0, PT, R24, R34, PT ;  /* 0x000000221800720c */ /* 0x000fe40003f05270 */
[----:B------:R-:W-:-:S04]  /*2280*/  LOP3.LUT R9, R9, 0x1, RZ, 0xc0, !PT ;  /* 0x0000000109097812 */ /* 0x000fc800078ec0ff */
[----:B------:R-:W-:-:S13]  /*2290*/  ISETP.EQ.U32.OR P0, PT, R9, 0x1, P0 ;  /* 0x000000010900780c */ /* 0x000fda0000702470 */
[----:B------:R-:W-:Y:S05]  /*22a0*/  @P0 BRA `(.L_x_9) ;  /* 0x00000000000c0947 */ /* 0x000fea0003800000 */
[----:B------:R-:W-:-:S07]  /*22b0*/  IMAD.MOV.U32 R36, RZ, RZ, 0x10 ;  /* 0x00000010ff247424 */ /* 0x000fce00078e00ff */
.L_x_10:
[----:B------:R-:W-:Y:S01]  /*22c0*/  LOP3.LUT R27, R27, R36, RZ, 0xfc, !PT ;  /* 0x000000241b1b7212 */ /* 0x000fe200078efcff */
[----:B------:R-:W-:-:S07]  /*22d0*/  IMAD.MOV.U32 R19, RZ, RZ, 0x1 ;  /* 0x00000001ff137424 */ /* 0x000fce00078e00ff */
.L_x_9:
[----:B------:R-:W-:Y:S05]  /*22e0*/  BSYNC.RECONVERGENT B1 ;  /* 0x0000000000017941 */ /* 0x000fea0003800200 */
.L_x_8:
        /* <DEDUP_REMOVED lines=22> */
.L_x_13:
[----:B------:R-:W-:Y:S01]  /*2450*/  LOP3.LUT R27, R27, R36, RZ, 0xfc, !PT ;  /* 0x000000241b1b7212 */ /* 0x000fe200078efcff */
[----:B------:R-:W-:-:S07]  /*2460*/  IMAD.MOV.U32 R17, RZ, RZ, 0x1 ;  /* 0x00000001ff117424 */ /* 0x000fce00078e00ff */
.L_x_12:
[----:B------:R-:W-:Y:S05]  /*2470*/  BSYNC.RECONVERGENT B1 ;  /* 0x0000000000017941 */ /* 0x000fea0003800200 */
.L_x_11:
        /* <DEDUP_REMOVED lines=22> */
.L_x_16:
[----:B------:R-:W-:Y:S01]  /*25e0*/  LOP3.LUT R27, R27, R36, RZ, 0xfc, !PT ;  /* 0x000000241b1b7212 */ /* 0x000fe200078efcff */
[----:B------:R-:W-:-:S07]  /*25f0*/  IMAD.MOV.U32 R15, RZ, RZ, 0x1 ;  /* 0x00000001ff0f7424 */ /* 0x000fce00078e00ff */
.L_x_15:
[----:B------:R-:W-:Y:S05]  /*2600*/  BSYNC.RECONVERGENT B1 ;  /* 0x0000000000017941 */ /* 0x000fea0003800200 */
.L_x_14:
[----:B------:R-:W-:Y:S01]  /*2610*/  STL.U16 [R1+0x124], RZ ;  /* 0x000124ff01007387 */ /* 0x000fe20000100400 */
[----:B------:R-:W-:Y:S01]  /*2620*/  IMAD.MOV.U32 R9, RZ, RZ, 0x505 ;  /* 0x00000505ff097424 */ /* 0x000fe200078e00ff */
[----:B------:R-:W-:Y:S01]  /*2630*/  PRMT R13, R20, 0x9910, RZ ;  /* 0x00009910140d7816 */ /* 0x000fe200000000ff */
[----:B------:R-:W-:Y:S01]  /*2640*/  BSSY.RECONVERGENT B1, `(.L_x_17) ;  /* 0x000002e000017945 */ /* 0x000fe20003800200 */
[----:B------:R-:W-:Y:S02]  /*2650*/  STL.U16 [R1+0x126], RZ ;  /* 0x000126ff01007387 */ /* 0x000fe40000100400 */
[----:B------:R-:W-:Y:S02]  /*2660*/  ISETP.NE.AND P2, PT, R13, 0x2, PT ;  /* 0x000000020d00780c */ /* 0x000fe40003f45270 */
[----:B------:R-:W-:Y:S04]  /*2670*/  STL.U16 [R1+0x128], RZ ;  /* 0x000128ff01007387 */ /* 0x000fe80000100400 */
        /* <DEDUP_REMOVED lines=10> */
[----:B------:R-:W-:Y:S04]  /*2720*/  STL.U16 [R1+0x13e], R9 ;  /* 0x00013e0901007387 */ /* 0x000fe80000100400 */
        /* <DEDUP_REMOVED lines=11> */
[----:B------:R0:W-:Y:S02]  /*27e0*/  STL.U16 [R1+0x156], R9 ;  /* 0x0001560901007387 */ /* 0x0001e40000100400 */
[----:B0-----:R-:W-:Y:S01]  /*27f0*/  PRMT R9, R29, 0x7610, R9 ;  /* 0x000076101d097816 */ /* 0x001fe20000000009 */
[----:B------:R-:W-:Y:S06]  /*2800*/  @!P4 BRA `(.L_x_18) ;  /* 0x000000000044c947 */ /* 0x000fec0003800000 */
[----:B------:R-:W-:Y:S02]  /*2810*/  LOP3.LUT R9, R27, 0x1, RZ, 0xc0, !PT ;  /* 0x000000011b097812 */ /* 0x000fe400078ec0ff */
[----:B------:R-:W-:Y:S02]  /*2820*/  ISETP.NE.AND P0, PT, R21, R28, PT ;  /* 0x0000001c1500720c */ /* 0x000fe40003f05270 */
[----:B------:R-:W-:Y:S01]  /*2830*/  ISETP.NE.U32.AND P1, PT, R9, 0x1, PT ;  /* 0x000000010900780c */ /* 0x000fe20003f25070 */
[----:B------:R-:W-:Y:S01]  /*2840*/  IMAD.MOV.U32 R9, RZ, RZ, 0x1 ;  /* 0x00000001ff097424 */ /* 0x000fe200078e00ff */
[----:B------:R-:W-:-:S11]  /*2850*/  LOP3.LUT R27, R27, 0xff, RZ, 0xc0, !PT ;  /* 0x000000ff1b1b7812 */ /* 0x000fd600078ec0ff */
[----:B------:R-:W-:Y:S05]  /*2860*/  @!P0 BRA P1, `(.L_x_18) ;  /* 0x00000000002c8947 */ /* 0x000fea0000800000 */
[C---:B------:R-:W-:Y:S02]  /*2870*/  LOP3.LUT P0, RZ, R27.reuse, 0x2, RZ, 0xc0, !PT ;  /* 0x000000021bff7812 */ /* 0x040fe4000780c0ff */
[----:B------:R-:W-:Y:S02]  /*2880*/  LOP3.LUT P1, RZ, R27, 0x4, RZ, 0xc0, !PT ;  /* 0x000000041bff7812 */ /* 0x000fe4000782c0ff */
[C---:B------:R-:W-:Y:S02]  /*2890*/  ISETP.EQ.AND P0, PT, R21.reuse, R32, !P0 ;  /* 0x000000201500720c */ /* 0x040fe40004702270 */
[----:B------:R-:W-:-:S04]  /*28a0*/  ISETP.EQ.AND P1, PT, R21, R30, !P1 ;  /* 0x0000001e1500720c */ /* 0x000fc80004f22270 */
[----:B------:R-:W-:Y:S02]  /*28b0*/  PLOP3.LUT P1, PT, P0, P1, PT, 0xf8, 0x8f ;  /* 0x00000000008f781c */ /* 0x000fe40000723f70 */
[----:B------:R-:W-:-:S11]  /*28c0*/  PLOP3.LUT P0, PT, PT, PT, PT, 0x80, 0x8 ;  /* 0x000000000008781c */ /* 0x000fd60003f0f070 */
[----:B------:R-:W-:-:S04]  /*28d0*/  @!P1 LOP3.LUT P3, RZ, R27, 0x8, RZ, 0xc0, !PT ;  /* 0x000000081bff9812 */ /* 0x000fc8000786c0ff */
[----:B------:R-:W-:Y:S02]  /*28e0*/  @!P1 PLOP3.LUT P0, PT, P3, PT, PT, 0x80, 0x8 ;  /* 0x000000000008981c */ /* 0x000fe40001f0f070 */
[----:B------:R-:W-:-:S11]  /*28f0*/  @!P1 ISETP.NE.AND P3, PT, R21, R26, PT ;  /* 0x0000001a1500920c */ /* 0x000fd60003f65270 */
[----:B------:R-:W-:-:S04]  /*2900*/  @!P0 SEL R29, R29, 0x1, P3 ;  /* 0x000000011d1d8807 */ /* 0x000fc80001800000 */
[----:B------:R-:W-:-:S07]  /*2910*/  @!P1 PRMT R9, R29, 0x7610, R9 ;  /* 0x000076101d099816 */ /* 0x000fce0000000009 */
.L_x_18:
[----:B------:R-:W-:Y:S05]  /*2920*/  BSYNC.RECONVERGENT B1 ;  /* 0x0000000000017941 */ /* 0x000fea0003800200 */
.L_x_17:
[----:B------:R-:W-:Y:S01]  /*2930*/  BSSY.RECONVERGENT B1, `(.L_x_19) ;  /* 0x0000068000017945 */ /* 0x000fe20003800200 */
[----:B------:R-:W-:-:S03]  /*2940*/  IMAD.IADD R16, R1, 0x1, R16 ;  /* 0x0000000101107824 */ /* 0x000fc600078e0210 */
[----:B------:R-:W-:Y:S05]  /*2950*/  @!P2 BRA `(.L_x_20) ;  /* 0x000000000044a947 */ /* 0x000fea0003800000 */
[----:B------:R-:W-:-:S13]  /*2960*/  ISETP.NE.AND P0, PT, R13, 0x1, PT ;  /* 0x000000010d00780c */ /* 0x000fda0003f05270 */
[----:B------:R-:W-:Y:S05]  /*2970*/  @P0 BRA `(.L_x_21) ;  /* 0x0000000000240947 */ /* 0x000fea0003800000 */
[----:B------:R-:W2:Y:S01]  /*2980*/  LDL.U8 R13, [R16+0xc3] ;  /* 0x0000c300100d7983 */ /* 0x000ea20000100000 */
[----:B------:R-:W-:Y:S01]  /*2990*/  PRMT R25, R25, 0x8880, RZ ;  /* 0x0000888019197816 */ /* 0x000fe200000000ff */
[----:B------:R-:W-:-:S04]  /*29a0*/  IMAD.MOV.U32 R26, RZ, RZ, 0x1 ;  /* 0x00000001ff1a7424 */ /* 0x000fc800078e00ff */
[----:B------:R-:W-:-:S05]  /*29b0*/  VIADD R25, R25, 0xffffff9f ;  /* 0xffffff9f19197836 */ /* 0x000fca0000000000 */
[----:B------:R-:W-:-:S04]  /*29c0*/  SHF.L.U32 R26, R26, R25, RZ ;  /* 0x000000191a1a7219 */ /* 0x000fc800000006ff */
[----:B------:R-:W-:Y:S01]  /*29d0*/  LOP3.LUT R5, R5, R26, RZ, 0xfc, !PT ;  /* 0x0000001a05057212 */ /* 0x000fe200078efcff */
[----:B--2---:R-:W-:-:S05]  /*29e0*/  VIADD R13, R13, 0x1 ;  /* 0x000000010d0d7836 */ /* 0x004fca0000000000 */
[----:B------:R1:W-:Y:S01]  /*29f0*/  STL.U8 [R16+0xc3], R13 ;  /* 0x0000c30d10007387 */ /* 0x0003e20000100000 */
[----:B------:R-:W-:Y:S05]  /*2a00*/  BRA `(.L_x_22) ;  /* 0x0000000400687947 */ /* 0x000fea0003800000 */
.L_x_21:
[----:B------:R-:W-:Y:S01]  /*2a10*/  PRMT R13, R25, 0x8880, RZ ;  /* 0x00008880190d7816 */ /* 0x000fe200000000ff */
[----:B------:R-:W-:-:S04]  /*2a20*/  IMAD.MOV.U32 R26, RZ, RZ, 0x1 ;  /* 0x00000001ff1a7424 */ /* 0x000fc800078e00ff */
[----:B------:R-:W-:-:S05]  /*2a30*/  VIADD R13, R13, 0xffffff9f ;  /* 0xffffff9f0d0d7836 */ /* 0x000fca0000000000 */
[----:B------:R-:W-:-:S04]  /*2a40*/  SHF.L.U32 R26, R26, R13, RZ ;  /* 0x0000000d1a1a7219 */ /* 0x000fc800000006ff */
[----:B------:R-:W-:Y:S01]  /*2a50*/  LOP3.LUT R5, R5, R26, RZ, 0xfc, !PT ;  /* 0x0000001a05057212 */ /* 0x000fe200078efcff */
[----:B------:R-:W-:Y:S06]  /*2a60*/  BRA `(.L_x_22) ;  /* 0x0000000400507947 */ /* 0x000fec0003800000 */
.L_x_20:
[----:B------:R-:W2:Y:S01]  /*2a70*/  LDL.U8 R13, [R16+0xc3] ;  /* 0x0000c300100d7983 */ /* 0x000ea20000100000 */
[----:B------:R-:W0:Y:S02]  /*2a80*/  POPC R26, R5 ;  /* 0x00000005001a7309 */ /* 0x000e240000000000 */
[----:B0-----:R-:W-:Y:S01]  /*2a90*/  ISETP.GT.U32.AND P0, PT, R26, 0x18, PT ;  /* 0x000000181a00780c */ /* 0x001fe20003f04070 */
[----:B--2---:R-:W-:-:S05]  /*2aa0*/  VIADD R13, R13, 0x1 ;  /* 0x000000010d0d7836 */ /* 0x004fca0000000000 */
[----:B------:R0:W-:Y:S07]  /*2ab0*/  STL.U8 [R16+0xc3], R13 ;  /* 0x0000c30d10007387 */ /* 0x0001ee0000100000 */
[----:B------:R-:W-:Y:S05]  /*2ac0*/  @P0 BRA `(.L_x_22) ;  /* 0x0000000400380947 */ /* 0x000fea0003800000 */
[----:B------:R-:W-:-:S13]  /*2ad0*/  ISETP.NE.AND P0, PT, R25, 0x61, PT ;  /* 0x000000611900780c */ /* 0x000fda0003f05270 */
[----:B------:R-:W-:Y:S05]  /*2ae0*/  @!P0 BRA `(.L_x_23) ;  /* 0x00000000000c8947 */ /* 0x000fea0003800000 */
[----:B------:R-:W-:Y:S02]  /*2af0*/  ISETP.NE.AND P0, PT, R25, 0x62, PT ;  /* 0x000000621900780c */ /* 0x000fe40003f05270 */
[----:B------:R-:W-:-:S11]  /*2b00*/  LOP3.LUT R5, R5, 0x1, RZ, 0xfc, !PT ;  /* 0x0000000105057812 */ /* 0x000fd600078efcff */
[----:B------:R-:W-:Y:S05]  /*2b10*/  @!P0 BRA `(.L_x_24) ;  /* 0x00000000000c8947 */ /* 0x000fea0003800000 */
.L_x_23:
[----:B------:R-:W-:Y:S02]  /*2b20*/  ISETP.NE.AND P0, PT, R25, 0x63, PT ;  /* 0x000000631900780c */ /* 0x000fe40003f05270 */
[----:B------:R-:W-:-:S11]  /*2b30*/  LOP3.LUT R5, R5, 0x2, RZ, 0xfc, !PT ;  /* 0x0000000205057812 */ /* 0x000fd600078efcff */
[----:B------:R-:W-:Y:S05]  /*2b40*/  @!P0 BRA `(.L_x_25) ;  /* 0x00000000000c8947 */ /* 0x000fea0003800000 */
.L_x_24:
[----:B------:R-:W-:Y:S02]  /*2b50*/  ISETP.NE.AND P0, PT, R25, 0x64, PT ;  /* 0x000000641900780c */ /* 0x000fe40003f05270 */
[----:B------:R-:W-:-:S11]  /*2b60*/  LOP3.LUT R5, R5, 0x4, RZ, 0xfc, !PT ;  /* 0x0000000405057812 */ /* 0x000fd600078efcff */
[----:B------:R-:W-:Y:S05]  /*2b70*/  @!P0 BRA `(.L_x_26) ;  /* 0x00000000000c8947 */ /* 0x000fea0003800000 */
.L_x_25:
[----:B------:R-:W-:Y:S02]  /*2b80*/  ISETP.NE.AND P0, PT, R25, 0x65, PT ;  /* 0x000000651900780c */ /* 0x000fe40003f05270 */
[----:B------:R-:W-:-:S11]  /*2b90*/  LOP3.LUT R5, R5, 0x8, RZ, 0xfc, !PT ;  /* 0x0000000805057812 */ /* 0x000fd600078efcff */
[----:B------:R-:W-:Y:S05]  /*2ba0*/  @!P0 BRA `(.L_x_27) ;  /* 0x00000000000c8947 */ /* 0x000fea0003800000 */
.L_x_26:
[----:B------:R-:W-:Y:S02]  /*2bb0*/  ISETP.NE.AND P0, PT, R25, 0x66, PT ;  /* 0x000000661900780c */ /* 0x000fe40003f05270 */
[----:B------:R-:W-:-:S11]  /*2bc0*/  LOP3.LUT R5, R5, 0x10, RZ, 0xfc, !PT ;  /* 0x0000001005057812 */ /* 0x000fd600078efcff */
[----:B------:R-:W-:Y:S05]  /*2bd0*/  @!P0 BRA `(.L_x_28) ;  /* 0x00000000000c8947 */ /* 0x000fea0003800000 */
.L_x_27:
[----:B------:R-:W-:Y:S02]  /*2be0*/  ISETP.NE.AND P0, PT, R25, 0x67, PT ;  /* 0x000000671900780c */ /* 0x000fe40003f05270 */
[----:B------:R-:W-:-:S11]  /*2bf0*/  LOP3.LUT R5, R5, 0x20, RZ, 0xfc, !PT ;  /* 0x0000002005057812 */ /* 0x000fd600078efcff */
[----:B------:R-:W-:Y:S05]  /*2c00*/  @!P0 BRA `(.L_x_29) ;  /* 0x00000000000c8947 */ /* 0x000fea0003800000 */
.L_x_28:
[----:B------:R-:W-:Y:S02]  /*2c10*/  ISETP.NE.AND P0, PT, R25, 0x68, PT ;  /* 0x000000681900780c */ /* 0x000fe40003f05270 */
[----:B------:R-:W-:-:S11]  /*2c20*/  LOP3.LUT R5, R5, 0x40, RZ, 0xfc, !PT ;  /* 0x0000004005057812 */ /* 0x000fd600078efcff */
[----:B------:R-:W-:Y:S05]  /*2c30*/  @!P0 BRA `(.L_x_30) ;  /* 0x00000000000c8947 */ /* 0x000fea0003800000 */
.L_x_29:
[----:B------:R-:W-:Y:S02]  /*2c40*/  ISETP.NE.AND P0, PT, R25, 0x69, PT ;  /* 0x000000691900780c */ /* 0x000fe40003f05270 */
[----:B------:R-:W-:-:S11]  /*2c50*/  LOP3.LUT R5, R5, 0x80, RZ, 0xfc, !PT ;  /* 0x0000008005057812 */ /* 0x000fd600078efcff */
[----:B------:R-:W-:Y:S05]  /*2c60*/  @!P0 BRA `(.L_x_31) ;  /* 0x00000000000c8947 */ /* 0x000fea0003800000 */
.L_x_30:
[----:B------:R-:W-:Y:S02]  /*2c70*/  ISETP.NE.AND P0, PT, R25, 0x6a, PT ;  /* 0x0000006a1900780c */ /* 0x000fe40003f05270 */
[----:B------:R-:W-:-:S11]  /*2c80*/  LOP3.LUT R5, R5, 0x100, RZ, 0xfc, !PT ;  /* 0x0000010005057812 */ /* 0x000fd600078efcff */
[----:B------:R-:W-:Y:S05]  /*2c90*/  @!P0 BRA `(.L_x_32) ;  /* 0x00000000000c8947 */ /* 0x000fea0003800000 */
.L_x_31:
[----:B------:R-:W-:Y:S02]  /*2ca0*/  ISETP.NE.AND P0, PT, R25, 0x6b, PT ;  /* 0x0000006b1900780c */ /* 0x000fe40003f05270 */
[----:B------:R-:W-:-:S11]  /*2cb0*/  LOP3.LUT R5, R5, 0x200, RZ, 0xfc, !PT ;  /* 0x0000020005057812 */ /* 0x000fd600078efcff */
[----:B------:R-:W-:Y:S05]  /*2cc0*/  @!P0 BRA `(.L_x_33) ;  /* 0x00000000000c8947 */ /* 0x000fea0003800000 */
.L_x_32:
[----:B------:R-:W-:Y:S02]  /*2cd0*/  ISETP.NE.AND P0, PT, R25, 0x6c, PT ;  /* 0x0000006c1900780c */ /* 0x000fe40003f05270 */
[----:B------:R-:W-:-:S11]  /*2ce0*/  LOP3.LUT R5, R5, 0x400, RZ, 0xfc, !PT ;  /* 0x0000040005057812 */ /* 0x000fd600078efcff */
[----:B------:R-:W-:Y:S05]  /*2cf0*/  @!P0 BRA `(.L_x_34) ;  /* 0x00000000000c8947 */ /* 0x000fea0003800000 */
.L_x_33:
[----:B------:R-:W-:Y:S02]  /*2d00*/  ISETP.NE.AND P0, PT, R25, 0x6d, PT ;  /* 0x0000006d1900780c */ /* 0x000fe40003f05270 */
[----:B------:R-:W-:-:S11]  /*2d10*/  LOP3.LUT R5, R5, 0x800, RZ, 0xfc, !PT ;  /* 0x0000080005057812 */ /* 0x000fd600078efcff */
[----:B------:R-:W-:Y:S05]  /*2d20*/  @!P0 BRA `(.L_x_35) ;  /* 0x00000000000c8947 */ /* 0x000fea0003800000 */
.L_x_34:
[----:B------:R-:W-:Y:S02]  /*2d30*/  ISETP.NE.AND P0, PT, R25, 0x6e, PT ;  /* 0x0000006e1900780c */ /* 0x000fe40003f05270 */
[----:B------:R-:W-:-:S11]  /*2d40*/  LOP3.LUT R5, R5, 0x1000, RZ, 0xfc, !PT ;  /* 0x0000100005057812 */ /* 0x000fd600078efcff */
[----:B------:R-:W-:Y:S05]  /*2d50*/  @!P0 BRA `(.L_x_36) ;  /* 0x00000000000c8947 */ /* 0x000fea0003800000 */
.L_x_35:
[----:B------:R-:W-:Y:S02]  /*2d60*/  ISETP.NE.AND P0, PT, R25, 0x6f, PT ;  /* 0x0000006f1900780c */ /* 0x000fe40003f05270 */
[----:B------:R-:W-:-:S11]  /*2d70*/  LOP3.LUT R5, R5, 0x2000, RZ, 0xfc, !PT ;  /* 0x0000200005057812 */ /* 0x000fd600078efcff */
[----:B------:R-:W-:Y:S05]  /*2d80*/  @!P0 BRA `(.L_x_37) ;  /* 0x00000000000c8947 */ /* 0x000fea0003800000 */
.L_x_36:
[----:B------:R-:W-:Y:S02]  /*2d90*/  ISETP.NE.AND P0, PT, R25, 0x70, PT ;  /* 0x000000701900780c */ /* 0x000fe40003f05270 */
[----:B------:R-:W-:-:S11]  /*2da0*/  LOP3.LUT R5, R5, 0x4000, RZ, 0xfc, !PT ;  /* 0x0000400005057812 */ /* 0x000fd600078efcff */
[----:B------:R-:W-:Y:S05]  /*2db0*/  @!P0 BRA `(.L_x_38) ;  /* 0x00000000000c8947 */ /* 0x000fea0003800000 */
.L_x_37:
[----:B------:R-:W-:Y:S02]  /*2dc0*/  ISETP.NE.AND P0, PT, R25, 0x71, PT ;  /* 0x000000711900780c */ /* 0x000fe40003f05270 */
[----:B------:R-:W-:-:S11]  /*2dd0*/  LOP3.LUT R5, R5, 0x8000, RZ, 0xfc, !PT ;  /* 0x0000800005057812 */ /* 0x000fd600078efcff */
[----:B------:R-:W-:Y:S05]  /*2de0*/  @!P0 BRA `(.L_x_39) ;  /* 0x00000000000c8947 */ /* 0x000fea0003800000 */
.L_x_38:
[----:B------:R-:W-:Y:S02]  /*2df0*/  ISETP.NE.AND P0, PT, R25, 0x72, PT ;  /* 0x000000721900780c */ /* 0x000fe40003f05270 */
[----:B------:R-:W-:-:S11]  /*2e00*/  LOP3.LUT R5, R5, 0x10000, RZ, 0xfc, !PT ;  /* 0x0001000005057812 */ /* 0x000fd600078efcff */
[----:B------:R-:W-:Y:S05]  /*2e10*/  @!P0 BRA `(.L_x_40) ;  /* 0x00000000000c8947 */ /* 0x000fea0003800000 */
.L_x_39:
[----:B------:R-:W-:Y:S02]  /*2e20*/  ISETP.NE.AND P0, PT, R25, 0x73, PT ;  /* 0x000000731900780c */ /* 0x000fe40003f05270 */
[----:B------:R-:W-:-:S11]  /*2e30*/  LOP3.LUT R5, R5, 0x20000, RZ, 0xfc, !PT ;  /* 0x0002000005057812 */ /* 0x000fd600078efcff */
[----:B------:R-:W-:Y:S05]  /*2e40*/  @!P0 BRA `(.L_x_41) ;  /* 0x00000000000c8947 */ /* 0x000fea0003800000 */
.L_x_40:
[----:B------:R-:W-:Y:S02]  /*2e50*/  ISETP.NE.AND P0, PT, R25, 0x74, PT ;  /* 0x000000741900780c */ /* 0x000fe40003f05270 */
[----:B------:R-:W-:-:S11]  /*2e60*/  LOP3.LUT R5, R5, 0x40000, RZ, 0xfc, !PT ;  /* 0x0004000005057812 */ /* 0x000fd600078efcff */
[----:B------:R-:W-:Y:S05]  /*2e70*/  @!P0 BRA `(.L_x_42) ;  /* 0x00000000000c8947 */ /* 0x000fea0003800000 */
.L_x_41:
[----:B------:R-:W-:Y:S02]  /*2e80*/  ISETP.NE.AND P0, PT, R25, 0x75, PT ;  /* 0x000000751900780c */ /* 0x000fe40003f05270 */
[----:B------:R-:W-:-:S11]  /*2e90*/  LOP3.LUT R5, R5, 0x80000, RZ, 0xfc, !PT ;  /* 0x0008000005057812 */ /* 0x000fd600078efcff */
[----:B------:R-:W-:Y:S05]  /*2ea0*/  @!P0 BRA `(.L_x_43) ;  /* 0x00000000000c8947 */ /* 0x000fea0003800000 */
.L_x_42:
[----:B------:R-:W-:Y:S02]  /*2eb0*/  ISETP.NE.AND P0, PT, R25, 0x76, PT ;  /* 0x000000761900780c */ /* 0x000fe40003f05270 */
[----:B------:R-:W-:-:S11]  /*2ec0*/  LOP3.LUT R5, R5, 0x100000, RZ, 0xfc, !PT ;  /* 0x0010000005057812 */ /* 0x000fd600078efcff */
[----:B------:R-:W-:Y:S05]  /*2ed0*/  @!P0 BRA `(.L_x_44) ;  /* 0x00000000000c8947 */ /* 0x000fea0003800000 */
.L_x_43:
[----:B------:R-:W-:Y:S02]  /*2ee0*/  ISETP.NE.AND P0, PT, R25, 0x77, PT ;  /* 0x000000771900780c */ /* 0x000fe40003f05270 */
[----:B------:R-:W-:-:S11]  /*2ef0*/  LOP3.LUT R5, R5, 0x200000, RZ, 0xfc, !PT ;  /* 0x0020000005057812 */ /* 0x000fd600078efcff */
[----:B------:R-:W-:Y:S05]  /*2f00*/  @!P0 BRA `(.L_x_45) ;  /* 0x00000000000c8947 */ /* 0x000fea0003800000 */
.L_x_44:
[----:B------:R-:W-:Y:S02]  /*2f10*/  ISETP.NE.AND P0, PT, R25, 0x78, PT ;  /* 0x000000781900780c */ /* 0x000fe40003f05270 */
[----:B------:R-:W-:-:S11]  /*2f20*/  LOP3.LUT R5, R5, 0x400000, RZ, 0xfc, !PT ;  /* 0x0040000005057812 */ /* 0x000fd600078efcff */
[----:B------:R-:W-:Y:S05]  /*2f30*/  @!P0 BRA `(.L_x_46) ;  /* 0x00000000000c8947 */ /* 0x000fea0003800000 */
.L_x_45:
[----:B------:R-:W-:Y:S02]  /*2f40*/  ISETP.NE.AND P0, PT, R25, 0x79, PT ;  /* 0x000000791900780c */ /* 0x000fe40003f05270 */
[----:B------:R-:W-:-:S11]  /*2f50*/  LOP3.LUT R5, R5, 0x800000, RZ, 0xfc, !PT ;  /* 0x0080000005057812 */ /* 0x000fd600078efcff */
[----:B------:R-:W-:Y:S05]  /*2f60*/  @!P0 BRA `(.L_x_47) ;  /* 0x00000000000c8947 */ /* 0x000fea0003800000 */
.L_x_46:
[----:B------:R-:W-:Y:S02]  /*2f70*/  ISETP.NE.AND P0, PT, R25, 0x7a, PT ;  /* 0x0000007a1900780c */ /* 0x000fe40003f05270 */
[----:B------:R-:W-:-:S11]  /*2f80*/  LOP3.LUT R5, R5, 0x1000000, RZ, 0xfc, !PT ;  /* 0x0100000005057812 */ /* 0x000fd600078efcff */
[----:B------:R-:W-:Y:S05]  /*2f90*/  @!P0 BRA `(.L_x_22) ;  /* 0x0000000000048947 */ /* 0x000fea0003800000 */
.L_x_47:
[----:B------:R-:W-:-:S07]  /*2fa0*/  LOP3.LUT R5, R5, 0x2000000, RZ, 0xfc, !PT ;  /* 0x0200000005057812 */ /* 0x000fce00078efcff */
.L_x_22:
[----:B------:R-:W-:Y:S05]  /*2fb0*/  BSYNC.RECONVERGENT B1 ;  /* 0x0000000000017941 */ /* 0x000fea0003800200 */
.L_x_19:
[----:B01----:R-:W-:Y:S01]  /*2fc0*/  PRMT R13, R19, 0x9910, RZ ;  /* 0x00009910130d7816 */ /* 0x003fe200000000ff */
[----:B------:R-:W-:Y:S01]  /*2fd0*/  BSSY.RECONVERGENT B1, `(.L_x_48) ;  /* 0x0000069000017945 */ /* 0x000fe20003800200 */
[----:B------:R-:W-:Y:S02]  /*2fe0*/  IMAD.IADD R14, R1, 0x1, R14 ;  /* 0x00000001010e7824 */ /* 0x000fe400078e020e */
[----:B------:R-:W-:-:S13]  /*2ff0*/  ISETP.NE.AND P0, PT, R13, 0x1, PT ;  /* 0x000000010d00780c */ /* 0x000fda0003f05270 */
[----:B------:R-:W-:Y:S05]  /*3000*/  @!P0 BRA `(.L_x_49) ;  /* 0x0000000400748947 */ /* 0x000fea0003800000 */
[----:B------:R-:W-:-:S13]  /*3010*/  ISETP.NE.AND P0, PT, R13, 0x2, PT ;  /* 0x000000020d00780c */ /* 0x000fda0003f05270 */
[----:B------:R-:W-:Y:S05]  /*3020*/  @P0 BRA `(.L_x_50) ;  /* 0x0000000400540947 */ /* 0x000fea0003800000 */
        /* <DEDUP_REMOVED lines=11> */
.L_x_52:
[----:B------:R-:W-:Y:S02]  /*30e0*/  ISETP.NE.AND P0, PT, R24, 0x63, PT ;  /* 0x000000631800780c */ /* 0x000fe40003f05270 */
[----:B------:R-:W-:-:S11]  /*30f0*/  LOP3.LUT R4, R4, 0x2, RZ, 0xfc, !PT ;  /* 0x0000000204047812 */ /* 0x000fd600078efcff */
[----:B------:R-:W-:Y:S05]  /*3100*/  @!P0 BRA `(.L_x_54) ;  /* 0x00000000000c8947 */ /* 0x000fea0003800000 */
.L_x_53:
[----:B------:R-:W-:Y:S02]  /*3110*/  ISETP.NE.AND P0, PT, R24, 0x64, PT ;  /* 0x000000641800780c */ /* 0x000fe40003f05270 */
[----:B------:R-:W-:-:S11]  /*3120*/  LOP3.LUT R4, R4, 0x4, RZ, 0xfc, !PT ;  /* 0x0000000404047812 */ /* 0x000fd600078efcff */
[----:B------:R-:W-:Y:S05]  /*3130*/  @!P0 BRA `(.L_x_55) ;  /* 0x00000000000c8947 */ /* 0x000fea0003800000 */
.L_x_54:
[----:B------:R-:W-:Y:S02]  /*3140*/  ISETP.NE.AND P0, PT, R24, 0x65, PT ;  /* 0x000000651800780c */ /* 0x000fe40003f05270 */
[----:B------:R-:W-:-:S11]  /*3150*/  LOP3.LUT R4, R4, 0x8, RZ, 0xfc, !PT ;  /* 0x0000000804047812 */ /* 0x000fd600078efcff */
[----:B------:R-:W-:Y:S05]  /*3160*/  @!P0 BRA `(.L_x_56) ;  /* 0x00000000000c8947 */ /* 0x000fea0003800000 */
.L_x_55:
[----:B------:R-:W-:Y:S02]  /*3170*/  ISETP.NE.AND P0, PT, R24, 0x66, PT ;  /* 0x000000661800780c */ /* 0x000fe40003f05270 */
[----:B------:R-:W-:-:S11]  /*3180*/  LOP3.LUT R4, R4, 0x10, RZ, 0xfc, !PT ;  /* 0x0000001004047812 */ /* 0x000fd600078efcff */
[----:B------:R-:W-:Y:S05]  /*3190*/  @!P0 BRA `(.L_x_57) ;  /* 0x00000000000c8947 */ /* 0x000fea0003800000 */
.L_x_56:
[----:B------:R-:W-:Y:S02]  /*31a0*/  ISETP.NE.AND P0, PT, R24, 0x67, PT ;  /* 0x000000671800780c */ /* 0x000fe40003f05270 */
[----:B------:R-:W-:-:S11]  /*31b0*/  LOP3.LUT R4, R4, 0x20, RZ, 0xfc, !PT ;  /* 0x0000002004047812 */ /* 0x000fd600078efcff */
[----:B------:R-:W-:Y:S05]  /*31c0*/  @!P0 BRA `(.L_x_58) ;  /* 0x00000000000c8947 */ /* 0x000fea0003800000 */
.L_x_57:
[----:B------:R-:W-:Y:S02]  /*31d0*/  ISETP.NE.AND P0, PT, R24, 0x68, PT ;  /* 0x000000681800780c */ /* 0x000fe40003f05270 */
[----:B------:R-:W-:-:S11]  /*31e0*/  LOP3.LUT R4, R4, 0x40, RZ, 0xfc, !PT ;  /* 0x0000004004047812 */ /* 0x000fd600078efcff */
[----:B------:R-:W-:Y:S05]  /*31f0*/  @!P0 BRA `(.L_x_59) ;  /* 0x00000000000c8947 */ /* 0x000fea0003800000 */
.L_x_58:
[----:B------:R-:W-:Y:S02]  /*3200*/  ISETP.NE.AND P0, PT, R24, 0x69, PT ;  /* 0x000000691800780c */ /* 0x000fe40003f05270 */
[----:B------:R-:W-:-:S11]  /*3210*/  LOP3.LUT R4, R4, 0x80, RZ, 0xfc, !PT ;  /* 0x0000008004047812 */ /* 0x000fd600078efcff */
[----:B------:R-:W-:Y:S05]  /*3220*/  @!P0 BRA `(.L_x_60) ;  /* 0x00000000000c8947 */ /* 0x000fea0003800000 */
.L_x_59:
[----:B------:R-:W-:Y:S02]  /*3230*/  ISETP.NE.AND P0, PT, R24, 0x6a, PT ;  /* 0x0000006a1800780c */ /* 0x000fe40003f05270 */
[----:B------:R-:W-:-:S11]  /*3240*/  LOP3.LUT R4, R4, 0x100, RZ, 0xfc, !PT ;  /* 0x0000010004047812 */ /* 0x000fd600078efcff */
[----:B------:R-:W-:Y:S05]  /*3250*/  @!P0 BRA `(.L_x_61) ;  /* 0x00000000000c8947 */ /* 0x000fea0003800000 */
.L_x_60:
[----:B------:R-:W-:Y:S02]  /*3260*/  ISETP.NE.AND P0, PT, R24, 0x6b, PT ;  /* 0x0000006b1800780c */ /* 0x000fe40003f05270 */
[----:B------:R-:W-:-:S11]  /*3270*/  LOP3.LUT R4, R4, 0x200, RZ, 0xfc, !PT ;  /* 0x0000020004047812 */ /* 0x000fd600078efcff */
[----:B------:R-:W-:Y:S05]  /*3280*/  @!P0 BRA `(.L_x_62) ;  /* 0x00000000000c8947 */ /* 0x000fea0003800000 */
.L_x_61:
[----:B------:R-:W-:Y:S02]  /*3290*/  ISETP.NE.AND P0, PT, R24, 0x6c, PT ;  /* 0x0000006c1800780c */ /* 0x000fe40003f05270 */
[----:B------:R-:W-:-:S11]  /*32a0*/  LOP3.LUT R4, R4, 0x400, RZ, 0xfc, !PT ;  /* 0x0000040004047812 */ /* 0x000fd600078efcff */
[----:B------:R-:W-:Y:S05]  /*32b0*/  @!P0 BRA `(.L_x_63) ;  /* 0x00000000000c8947 */ /* 0x000fea0003800000 */
.L_x_62:
[----:B------:R-:W-:Y:S02]  /*32c0*/  ISETP.NE.AND P0, PT, R24, 0x6d, PT ;  /* 0x0000006d1800780c */ /* 0x000fe40003f05270 */
[----:B------:R-:W-:-:S11]  /*32d0*/  LOP3.LUT R4, R4, 0x800, RZ, 0xfc, !PT ;  /* 0x0000080004047812 */ /* 0x000fd600078efcff */
[----:B------:R-:W-:Y:S05]  /*32e0*/  @!P0 BRA `(.L_x_64) ;  /* 0x00000000000c8947 */ /* 0x000fea0003800000 */
.L_x_63:
[----:B------:R-:W-:Y:S02]  /*32f0*/  ISETP.NE.AND P0, PT, R24, 0x6e, PT ;  /* 0x0000006e1800780c */ /* 0x000fe40003f05270 */
[----:B------:R-:W-:-:S11]  /*3300*/  LOP3.LUT R4, R4, 0x1000, RZ, 0xfc, !PT ;  /* 0x0000100004047812 */ /* 0x000fd600078efcff */
[----:B------:R-:W-:Y:S05]  /*3310*/  @!P0 BRA `(.L_x_65) ;  /* 0x00000000000c8947 */ /* 0x000fea0003800000 */
.L_x_64:
[----:B------:R-:W-:Y:S02]  /*3320*/  ISETP.NE.AND P0, PT, R24, 0x6f, PT ;  /* 0x0000006f1800780c */ /* 0x000fe40003f05270 */
[----:B------:R-:W-:-:S11]  /*3330*/  LOP3.LUT R4, R4, 0x2000, RZ, 0xfc, !PT ;  /* 0x0000200004047812 */ /* 0x000fd600078efcff */
[----:B------:R-:W-:Y:S05]  /*3340*/  @!P0 BRA `(.L_x_66) ;  /* 0x00000000000c8947 */ /* 0x000fea0003800000 */
.L_x_65:
[----:B------:R-:W-:Y:S02]  /*3350*/  ISETP.NE.AND P0, PT, R24, 0x70, PT ;  /* 0x000000701800780c */ /* 0x000fe40003f05270 */
[----:B------:R-:W-:-:S11]  /*3360*/  LOP3.LUT R4, R4, 0x4000, RZ, 0xfc, !PT ;  /* 0x0000400004047812 */ /* 0x000fd600078efcff */
[----:B------:R-:W-:Y:S05]  /*3370*/  @!P0 BRA `(.L_x_67) ;  /* 0x00000000000c8947 */ /* 0x000fea0003800000 */
.L_x_66:
[----:B------:R-:W-:Y:S02]  /*3380*/  ISETP.NE.AND P0, PT, R24, 0x71, PT ;  /* 0x000000711800780c */ /* 0x000fe40003f05270 */
[----:B------:R-:W-:-:S11]  /*3390*/  LOP3.LUT R4, R4, 0x8000, RZ, 0xfc, !PT ;  /* 0x0000800004047812 */ /* 0x000fd600078efcff */
[----:B------:R-:W-:Y:S05]  /*33a0*/  @!P0 BRA `(.L_x_68) ;  /* 0x00000000000c8947 */ /* 0x000fea0003800000 */
.L_x_67:
[----:B------:R-:W-:Y:S02]  /*33b0*/  ISETP.NE.AND P0, PT, R24, 0x72, PT ;  /* 0x000000721800780c */ /* 0x000fe40003f05270 */
[----:B------:R-:W-:-:S11]  /*33c0*/  LOP3.LUT R4, R4, 0x10000, RZ, 0xfc, !PT ;  /* 0x0001000004047812 */ /* 0x000fd600078efcff */
[----:B------:R-:W-:Y:S05]  /*33d0*/  @!P0 BRA `(.L_x_69) ;  /* 0x00000000000c8947 */ /* 0x000fea0003800000 */
.L_x_68:
[----:B------:R-:W-:Y:S02]  /*33e0*/  ISETP.NE.AND P0, PT, R24, 0x73, PT ;  /* 0x000000731800780c */ /* 0x000fe40003f05270 */
[----:B------:R-:W-:-:S11]  /*33f0*/  LOP3.LUT R4, R4, 0x20000, RZ, 0xfc, !PT ;  /* 0x0002000004047812 */ /* 0x000fd600078efcff */
[----:B------:R-:W-:Y:S05]  /*3400*/  @!P0 BRA `(.L_x_70) ;  /* 0x00000000000c8947 */ /* 0x000fea0003800000 */
.L_x_69:
[----:B------:R-:W-:Y:S02]  /*3410*/  ISETP.NE.AND P0, PT, R24, 0x74, PT ;  /* 0x000000741800780c */ /* 0x000fe40003f05270 */
[----:B------:R-:W-:-:S11]  /*3420*/  LOP3.LUT R4, R4, 0x40000, RZ, 0xfc, !PT ;  /* 0x0004000004047812 */ /* 0x000fd600078efcff */
[----:B------:R-:W-:Y:S05]  /*3430*/  @!P0 BRA `(.L_x_71) ;  /* 0x00000000000c8947 */ /* 0x000fea0003800000 */
.L_x_70:
[----:B------:R-:W-:Y:S02]  /*3440*/  ISETP.NE.AND P0, PT, R24, 0x75, PT ;  /* 0x000000751800780c */ /* 0x000fe40003f05270 */
[----:B------:R-:W-:-:S11]  /*3450*/  LOP3.LUT R4, R4, 0x80000, RZ, 0xfc, !PT ;  /* 0x0008000004047812 */ /* 0x000fd600078efcff */
[----:B------:R-:W-:Y:S05]  /*3460*/  @!P0 BRA `(.L_x_72) ;  /* 0x00000000000c8947 */ /* 0x000fea0003800000 */
.L_x_71:
[----:B------:R-:W-:Y:S02]  /*3470*/  ISETP.NE.AND P0, PT, R24, 0x76, PT ;  /* 0x000000761800780c */ /* 0x000fe40003f05270 */
[----:B------:R-:W-:-:S11]  /*3480*/  LOP3.LUT R4, R4, 0x100000, RZ, 0xfc, !PT ;  /* 0x0010000004047812 */ /* 0x000fd600078efcff */
[----:B------:R-:W-:Y:S05]  /*3490*/  @!P0 BRA `(.L_x_73) ;  /* 0x00000000000c8947 */ /* 0x000fea0003800000 */
.L_x_72:
[----:B------:R-:W-:Y:S02]  /*34a0*/  ISETP.NE.AND P0, PT, R24, 0x77, PT ;  /* 0x000000771800780c */ /* 0x000fe40003f05270 */
[----:B------:R-:W-:-:S11]  /*34b0*/  LOP3.LUT R4, R4, 0x200000, RZ, 0xfc, !PT ;  /* 0x0020000004047812 */ /* 0x000fd600078efcff */
[----:B------:R-:W-:Y:S05]  /*34c0*/  @!P0 BRA `(.L_x_74) ;  /* 0x00000000000c8947 */ /* 0x000fea0003800000 */
.L_x_73:
[----:B------:R-:W-:Y:S02]  /*34d0*/  ISETP.NE.AND P0, PT, R24, 0x78, PT ;  /* 0x000000781800780c */ /* 0x000fe40003f05270 */
[----:B------:R-:W-:-:S11]  /*34e0*/  LOP3.LUT R4, R4, 0x400000, RZ, 0xfc, !PT ;  /* 0x0040000004047812 */ /* 0x000fd600078efcff */
[----:B------:R-:W-:Y:S05]  /*34f0*/  @!P0 BRA `(.L_x_75) ;  /* 0x00000000000c8947 */ /* 0x000fea0003800000 */
.L_x_74:
[----:B------:R-:W-:Y:S02]  /*3500*/  ISETP.NE.AND P0, PT, R24, 0x79, PT ;  /* 0x000000791800780c */ /* 0x000fe40003f05270 */
[----:B------:R-:W-:-:S11]  /*3510*/  LOP3.LUT R4, R4, 0x800000, RZ, 0xfc, !PT ;  /* 0x0080000004047812 */ /* 0x000fd600078efcff */
[----:B------:R-:W-:Y:S05]  /*3520*/  @!P0 BRA `(.L_x_76) ;  /* 0x00000000000c8947 */ /* 0x000fea0003800000 */
.L_x_75:
[----:B------:R-:W-:Y:S02]  /*3530*/  ISETP.NE.AND P0, PT, R24, 0x7a, PT ;  /* 0x0000007a1800780c */ /* 0x000fe40003f05270 */
[----:B------:R-:W-:-:S11]  /*3540*/  LOP3.LUT R4, R4, 0x1000000, RZ, 0xfc, !PT ;  /* 0x0100000004047812 */ /* 0x000fd600078efcff */
[----:B------:R-:W-:Y:S05]  /*3550*/  @!P0 BRA `(.L_x_51) ;  /* 0x0000000000408947 */ /* 0x000fea0003800000 */
.L_x_76:
[----:B------:R-:W-:Y:S01]  /*3560*/  LOP3.LUT R4, R4, 0x2000000, RZ, 0xfc, !PT ;  /* 0x0200000004047812 */ /* 0x000fe200078efcff */
[----:B------:R-:W-:Y:S06]  /*3570*/  BRA `(.L_x_51) ;  /* 0x0000000000387947 */ /* 0x000fec0003800000 */
.L_x_50:
[----:B------:R-:W-:Y:S01]  /*3580*/  PRMT R13, R24, 0x8880, RZ ;  /* 0x00008880180d7816 */ /* 0x000fe200000000ff */
[----:B------:R-:W-:-:S04]  /*3590*/  IMAD.MOV.U32 R24, RZ, RZ, 0x1 ;  /* 0x00000001ff187424 */ /* 0x000fc800078e00ff */
[----:B------:R-:W-:-:S05]  /*35a0*/  VIADD R13, R13, 0xffffff9f ;  /* 0xffffff9f0d0d7836 */ /* 0x000fca0000000000 */
[----:B------:R-:W-:-:S04]  /*35b0*/  SHF.L.U32 R13, R24, R13, RZ ;  /* 0x0000000d180d7219 */ /* 0x000fc800000006ff */
[----:B------:R-:W-:Y:S01]  /*35c0*/  LOP3.LUT R4, R4, R13, RZ, 0xfc, !PT ;  /* 0x0000000d04047212 */ /* 0x000fe200078efcff */
[----:B------:R-:W-:Y:S06]  /*35d0*/  BRA `(.L_x_51) ;  /* 0x0000000000207947 */ /* 0x000fec0003800000 */
.L_x_49:
[----:B------:R-:W2:Y:S01]  /*35e0*/  LDL.U8 R13, [R14+0xc3] ;  /* 0x0000c3000e0d7983 */ /* 0x000ea20000100000 */
[----:B------:R-:W-:Y:S01]  /*35f0*/  PRMT R24, R24, 0x8880, RZ ;  /* 0x0000888018187816 */ /* 0x000fe200000000ff */
[----:B------:R-:W-:-:S04]  /*3600*/  IMAD.MOV.U32 R25, RZ, RZ, 0x1 ;  /* 0x00000001ff197424 */ /* 0x000fc800078e00ff */
[----:B------:R-:W-:-:S05]  /*3610*/  VIADD R24, R24, 0xffffff9f ;  /* 0xffffff9f18187836 */ /* 0x000fca0000000000 */
[----:B------:R-:W-:-:S04]  /*3620*/  SHF.L.U32 R25, R25, R24, RZ ;  /* 0x0000001819197219 */ /* 0x000fc800000006ff */
[----:B------:R-:W-:Y:S01]  /*3630*/  LOP3.LUT R4, R4, R25, RZ, 0xfc, !PT ;  /* 0x0000001904047212 */ /* 0x000fe200078efcff */
[----:B--2---:R-:W-:-:S05]  /*3640*/  VIADD R13, R13, 0x1 ;  /* 0x000000010d0d7836 */ /* 0x004fca0000000000 */
[----:B------:R1:W-:Y:S02]  /*3650*/  STL.U8 [R14+0xc3], R13 ;  /* 0x0000c30d0e007387 */ /* 0x0003e40000100000 */
.L_x_51:
[----:B------:R-:W-:Y:S05]  /*3660*/  BSYNC.RECONVERGENT B1 ;  /* 0x0000000000017941 */ /* 0x000fea0003800200 */
.L_x_48:
        /* <DEDUP_REMOVED lines=18> */
.L_x_81:
[----:B------:R-:W-:Y:S02]  /*3790*/  ISETP.NE.AND P0, PT, R23, 0x63, PT ;  /* 0x000000631700780c */ /* 0x000fe40003f05270 */
[----:B------:R-:W-:-:S11]  /*37a0*/  LOP3.LUT R3, R3, 0x2, RZ, 0xfc, !PT ;  /* 0x0000000203037812 */ /* 0x000fd600078efcff */
[----:B------:R-:W-:Y:S05]  /*37b0*/  @!P0 BRA `(.L_x_83) ;  /* 0x00000000000c8947 */ /* 0x000fea0003800000 */
.L_x_82:
[----:B------:R-:W-:Y:S02]  /*37c0*/  ISETP.NE.AND P0, PT, R23, 0x64, PT ;  /* 0x000000641700780c */ /* 0x000fe40003f05270 */
[----:B------:R-:W-:-:S11]  /*37d0*/  LOP3.LUT R3, R3, 0x4, RZ, 0xfc, !PT ;  /* 0x0000000403037812 */ /* 0x000fd600078efcff */
[----:B------:R-:W-:Y:S05]  /*37e0*/  @!P0 BRA `(.L_x_84) ;  /* 0x00000000000c8947 */ /* 0x000fea0003800000 */
.L_x_83:
[----:B------:R-:W-:Y:S02]  /*37f0*/  ISETP.NE.AND P0, PT, R23, 0x65, PT ;  /* 0x000000651700780c */ /* 0x000fe40003f05270 */
[----:B------:R-:W-:-:S11]  /*3800*/  LOP3.LUT R3, R3, 0x8, RZ, 0xfc, !PT ;  /* 0x0000000803037812 */ /* 0x000fd600078efcff */
[----:B------:R-:W-:Y:S05]  /*3810*/  @!P0 BRA `(.L_x_85) ;  /* 0x00000000000c8947 */ /* 0x000fea0003800000 */
.L_x_84:
[----:B------:R-:W-:Y:S02]  /*3820*/  ISETP.NE.AND P0, PT, R23, 0x66, PT ;  /* 0x000000661700780c */ /* 0x000fe40003f05270 */
[----:B------:R-:W-:-:S11]  /*3830*/  LOP3.LUT R3, R3, 0x10, RZ, 0xfc, !PT ;  /* 0x0000001003037812 */ /* 0x000fd600078efcff */
[----:B------:R-:W-:Y:S05]  /*3840*/  @!P0 BRA `(.L_x_86) ;  /* 0x00000000000c8947 */ /* 0x000fea0003800000 */
.L_x_85:
[----:B------:R-:W-:Y:S02]  /*3850*/  ISETP.NE.AND P0, PT, R23, 0x67, PT ;  /* 0x000000671700780c */ /* 0x000fe40003f05270 */
[----:B------:R-:W-:-:S11]  /*3860*/  LOP3.LUT R3, R3, 0x20, RZ, 0xfc, !PT ;  /* 0x0000002003037812 */ /* 0x000fd600078efcff */
[----:B------:R-:W-:Y:S05]  /*3870*/  @!P0 BRA `(.L_x_87) ;  /* 0x00000000000c8947 */ /* 0x000fea0003800000 */
.L_x_86:
[----:B------:R-:W-:Y:S02]  /*3880*/  ISETP.NE.AND P0, PT, R23, 0x68, PT ;  /* 0x000000681700780c */ /* 0x000fe40003f05270 */
[----:B------:R-:W-:-:S11]  /*3890*/  LOP3.LUT R3, R3, 0x40, RZ, 0xfc, !PT ;  /* 0x0000004003037812 */ /* 0x000fd600078efcff */
[----:B------:R-:W-:Y:S05]  /*38a0*/  @!P0 BRA `(.L_x_88) ;  /* 0x00000000000c8947 */ /* 0x000fea0003800000 */
.L_x_87:
[----:B------:R-:W-:Y:S02]  /*38b0*/  ISETP.NE.AND P0, PT, R23, 0x69, PT ;  /* 0x000000691700780c */ /* 0x000fe40003f05270 */
[----:B------:R-:W-:-:S11]  /*38c0*/  LOP3.LUT R3, R3, 0x80, RZ, 0xfc, !PT ;  /* 0x0000008003037812 */ /* 0x000fd600078efcff */
[----:B------:R-:W-:Y:S05]  /*38d0*/  @!P0 BRA `(.L_x_89) ;  /* 0x00000000000c8947 */ /* 0x000fea0003800000 */
.L_x_88:
[----:B------:R-:W-:Y:S02]  /*38e0*/  ISETP.NE.AND P0, PT, R23, 0x6a, PT ;  /* 0x0000006a1700780c */ /* 0x000fe40003f05270 */
[----:B------:R-:W-:-:S11]  /*38f0*/  LOP3.LUT R3, R3, 0x100, RZ, 0xfc, !PT ;  /* 0x0000010003037812 */ /* 0x000fd600078efcff */
[----:B------:R-:W-:Y:S05]  /*3900*/  @!P0 BRA `(.L_x_90) ;  /* 0x00000000000c8947 */ /* 0x000fea0003800000 */
.L_x_89:
[----:B------:R-:W-:Y:S02]  /*3910*/  ISETP.NE.AND P0, PT, R23, 0x6b, PT ;  /* 0x0000006b1700780c */ /* 0x000fe40003f05270 */
[----:B------:R-:W-:-:S11]  /*3920*/  LOP3.LUT R3, R3, 0x200, RZ, 0xfc, !PT ;  /* 0x0000020003037812 */ /* 0x000fd600078efcff */
[----:B------:R-:W-:Y:S05]  /*3930*/  @!P0 BRA `(.L_x_91) ;  /* 0x00000000000c8947 */ /* 0x000fea0003800000 */
.L_x_90:
[----:B------:R-:W-:Y:S02]  /*3940*/  ISETP.NE.AND P0, PT, R23, 0x6c, PT ;  /* 0x0000006c1700780c */ /* 0x000fe40003f05270 */
[----:B------:R-:W-:-:S11]  /*3950*/  LOP3.LUT R3, R3, 0x400, RZ, 0xfc, !PT ;  /* 0x0000040003037812 */ /* 0x000fd600078efcff */
[----:B------:R-:W-:Y:S05]  /*3960*/  @!P0 BRA `(.L_x_92) ;  /* 0x00000000000c8947 */ /* 0x000fea0003800000 */
.L_x_91:
[----:B------:R-:W-:Y:S02]  /*3970*/  ISETP.NE.AND P0, PT, R23, 0x6d, PT ;  /* 0x0000006d1700780c */ /* 0x000fe40003f05270 */
[----:B------:R-:W-:-:S11]  /*3980*/  LOP3.LUT R3, R3, 0x800, RZ, 0xfc, !PT ;  /* 0x0000080003037812 */ /* 0x000fd600078efcff */
[----:B------:R-:W-:Y:S05]  /*3990*/  @!P0 BRA `(.L_x_93) ;  /* 0x00000000000c8947 */ /* 0x000fea0003800000 */
.L_x_92:
[----:B------:R-:W-:Y:S02]  /*39a0*/  ISETP.NE.AND P0, PT, R23, 0x6e, PT ;  /* 0x0000006e1700780c */ /* 0x000fe40003f05270 */
[----:B------:R-:W-:-:S11]  /*39b0*/  LOP3.LUT R3, R3, 0x1000, RZ, 0xfc, !PT ;  /* 0x0000100003037812 */ /* 0x000fd600078efcff */
[----:B------:R-:W-:Y:S05]  /*39c0*/  @!P0 BRA `(.L_x_94) ;  /* 0x00000000000c8947 */ /* 0x000fea0003800000 */
.L_x_93:
[----:B------:R-:W-:Y:S02]  /*39d0*/  ISETP.NE.AND P0, PT, R23, 0x6f, PT ;  /* 0x0000006f1700780c */ /* 0x000fe40003f05270 */
[----:B------:R-:W-:-:S11]  /*39e0*/  LOP3.LUT R3, R3, 0x2000, RZ, 0xfc, !PT ;  /* 0x0000200003037812 */ /* 0x000fd600078efcff */
[----:B------:R-:W-:Y:S05]  /*39f0*/  @!P0 BRA `(.L_x_95) ;  /* 0x00000000000c8947 */ /* 0x000fea0003800000 */
.L_x_94:
[----:B------:R-:W-:Y:S02]  /*3a00*/  ISETP.NE.AND P0, PT, R23, 0x70, PT ;  /* 0x000000701700780c */ /* 0x000fe40003f05270 */
[----:B------:R-:W-:-:S11]  /*3a10*/  LOP3.LUT R3, R3, 0x4000, RZ, 0xfc, !PT ;  /* 0x0000400003037812 */ /* 0x000fd600078efcff */
[----:B------:R-:W-:Y:S05]  /*3a20*/  @!P0 BRA `(.L_x_96) ;  /* 0x00000000000c8947 */ /* 0x000fea0003800000 */
.L_x_95:
[----:B------:R-:W-:Y:S02]  /*3a30*/  ISETP.NE.AND P0, PT, R23, 0x71, PT ;  /* 0x000000711700780c */ /* 0x000fe40003f05270 */
[----:B------:R-:W-:-:S11]  /*3a40*/  LOP3.LUT R3, R3, 0x8000, RZ, 0xfc, !PT ;  /* 0x0000800003037812 */ /* 0x000fd600078efcff */
[----:B------:R-:W-:Y:S05]  /*3a50*/  @!P0 BRA `(.L_x_97) ;  /* 0x00000000000c8947 */ /* 0x000fea0003800000 */
.L_x_96:
[----:B------:R-:W-:Y:S02]  /*3a60*/  ISETP.NE.AND P0, PT, R23, 0x72, PT ;  /* 0x000000721700780c */ /* 0x000fe40003f05270 */
[----:B------:R-:W-:-:S11]  /*3a70*/  LOP3.LUT R3, R3, 0x10000, RZ, 0xfc, !PT ;  /* 0x0001000003037812 */ /* 0x000fd600078efcff */
[----:B------:R-:W-:Y:S05]  /*3a80*/  @!P0 BRA `(.L_x_98) ;  /* 0x00000000000c8947 */ /* 0x000fea0003800000 */
.L_x_97:
[----:B------:R-:W-:Y:S02]  /*3a90*/  ISETP.NE.AND P0, PT, R23, 0x73, PT ;  /* 0x000000731700780c */ /* 0x000fe40003f05270 */
[----:B------:R-:W-:-:S11]  /*3aa0*/  LOP3.LUT R3, R3, 0x20000, RZ, 0xfc, !PT ;  /* 0x0002000003037812 */ /* 0x000fd600078efcff */
[----:B------:R-:W-:Y:S05]  /*3ab0*/  @!P0 BRA `(.L_x_99) ;  /* 0x00000000000c8947 */ /* 0x000fea0003800000 */
.L_x_98:
[----:B------:R-:W-:Y:S02]  /*3ac0*/  ISETP.NE.AND P0, PT, R23, 0x74, PT ;  /* 0x000000741700780c */ /* 0x000fe40003f05270 */
[----:B------:R-:W-:-:S11]  /*3ad0*/  LOP3.LUT R3, R3, 0x40000, RZ, 0xfc, !PT ;  /* 0x0004000003037812 */ /* 0x000fd600078efcff */
[----:B------:R-:W-:Y:S05]  /*3ae0*/  @!P0 BRA `(.L_x_100) ;  /* 0x00000000000c8947 */ /* 0x000fea0003800000 */
.L_x_99:
[----:B------:R-:W-:Y:S02]  /*3af0*/  ISETP.NE.AND P0, PT, R23, 0x75, PT ;  /* 0x000000751700780c */ /* 0x000fe40003f05270 */
[----:B------:R-:W-:-:S11]  /*3b00*/  LOP3.LUT R3, R3, 0x80000, RZ, 0xfc, !PT ;  /* 0x0008000003037812 */ /* 0x000fd600078efcff */
[----:B------:R-:W-:Y:S05]  /*3b10*/  @!P0 BRA `(.L_x_101) ;  /* 0x00000000000c8947 */ /* 0x000fea0003800000 */
.L_x_100:
[----:B------:R-:W-:Y:S02]  /*3b20*/  ISETP.NE.AND P0, PT, R23, 0x76, PT ;  /* 0x000000761700780c */ /* 0x000fe40003f05270 */
[----:B------:R-:W-:-:S11]  /*3b30*/  LOP3.LUT R3, R3, 0x100000, RZ, 0xfc, !PT ;  /* 0x0010000003037812 */ /* 0x000fd600078efcff */
[----:B------:R-:W-:Y:S05]  /*3b40*/  @!P0 BRA `(.L_x_102) ;  /* 0x00000000000c8947 */ /* 0x000fea0003800000 */
.L_x_101:
[----:B------:R-:W-:Y:S02]  /*3b50*/  ISETP.NE.AND P0, PT, R23, 0x77, PT ;  /* 0x000000771700780c */ /* 0x000fe40003f05270 */
[----:B------:R-:W-:-:S11]  /*3b60*/  LOP3.LUT R3, R3, 0x200000, RZ, 0xfc, !PT ;  /* 0x0020000003037812 */ /* 0x000fd600078efcff */
[----:B------:R-:W-:Y:S05]  /*3b70*/  @!P0 BRA `(.L_x_103) ;  /* 0x00000000000c8947 */ /* 0x000fea0003800000 */
.L_x_102:
[----:B------:R-:W-:Y:S02]  /*3b80*/  ISETP.NE.AND P0, PT, R23, 0x78, PT ;  /* 0x000000781700780c */ /* 0x000fe40003f05270 */
[----:B------:R-:W-:-:S11]  /*3b90*/  LOP3.LUT R3, R3, 0x400000, RZ, 0xfc, !PT ;  /* 0x0040000003037812 */ /* 0x000fd600078efcff */
[----:B------:R-:W-:Y:S05]  /*3ba0*/  @!P0 BRA `(.L_x_104) ;  /* 0x00000000000c8947 */ /* 0x000fea0003800000 */
.L_x_103:
[----:B------:R-:W-:Y:S02]  /*3bb0*/  ISETP.NE.AND P0, PT, R23, 0x79, PT ;  /* 0x000000791700780c */ /* 0x000fe40003f05270 */
[----:B------:R-:W-:-:S11]  /*3bc0*/  LOP3.LUT R3, R3, 0x800000, RZ, 0xfc, !PT ;  /* 0x0080000003037812 */ /* 0x000fd600078efcff */
[----:B------:R-:W-:Y:S05]  /*3bd0*/  @!P0 BRA `(.L_x_105) ;  /* 0x00000000000c8947 */ /* 0x000fea0003800000 */
.L_x_104:
[----:B------:R-:W-:Y:S02]  /*3be0*/  ISETP.NE.AND P0, PT, R23, 0x7a, PT ;  /* 0x0000007a1700780c */ /* 0x000fe40003f05270 */
[----:B------:R-:W-:-:S11]  /*3bf0*/  LOP3.LUT R3, R3, 0x1000000, RZ, 0xfc, !PT ;  /* 0x0100000003037812 */ /* 0x000fd600078efcff */
[----:B------:R-:W-:Y:S05]  /*3c00*/  @!P0 BRA `(.L_x_80) ;  /* 0x0000000000408947 */ /* 0x000fea0003800000 */
.L_x_105:
[----:B------:R-:W-:Y:S01]  /*3c10*/  LOP3.LUT R3, R3, 0x2000000, RZ, 0xfc, !PT ;  /* 0x0200000003037812 */ /* 0x000fe200078efcff */
[----:B------:R-:W-:Y:S06]  /*3c20*/  BRA `(.L_x_80) ;  /* 0x0000000000387947 */ /* 0x000fec0003800000 */
.L_x_79:
[----:B------:R-:W-:Y:S01]  /*3c30*/  PRMT R13, R23, 0x8880, RZ ;  /* 0x00008880170d7816 */ /* 0x000fe200000000ff */
[----:B------:R-:W-:-:S04]  /*3c40*/  IMAD.MOV.U32 R24, RZ, RZ, 0x1 ;  /* 0x00000001ff187424 */ /* 0x000fc800078e00ff */
[----:B------:R-:W-:-:S05]  /*3c50*/  VIADD R13, R13, 0xffffff9f ;  /* 0xffffff9f0d0d7836 */ /* 0x000fca0000000000 */
[----:B------:R-:W-:-:S04]  /*3c60*/  SHF.L.U32 R24, R24, R13, RZ ;  /* 0x0000000d18187219 */ /* 0x000fc800000006ff */
[----:B------:R-:W-:Y:S01]  /*3c70*/  LOP3.LUT R3, R3, R24, RZ, 0xfc, !PT ;  /* 0x0000001803037212 */ /* 0x000fe200078efcff */
[----:B------:R-:W-:Y:S06]  /*3c80*/  BRA `(.L_x_80) ;  /* 0x0000000000207947 */ /* 0x000fec0003800000 */
.L_x_78:
        /* <DEDUP_REMOVED lines=8> */
.L_x_80:
[----:B------:R-:W-:Y:S05]  /*3d10*/  BSYNC.RECONVERGENT B1 ;  /* 0x0000000000017941 */ /* 0x000fea0003800200 */
.L_x_77:
        /* <DEDUP_REMOVED lines=18> */
.L_x_110:
[----:B------:R-:W-:Y:S02]  /*3e40*/  ISETP.NE.AND P0, PT, R22, 0x63, PT ;  /* 0x000000631600780c */ /* 0x000fe40003f05270 */
[----:B------:R-:W-:-:S11]  /*3e50*/  LOP3.LUT R2, R2, 0x2, RZ, 0xfc, !PT ;  /* 0x0000000202027812 */ /* 0x000fd600078efcff */
[----:B------:R-:W-:Y:S05]  /*3e60*/  @!P0 BRA `(.L_x_112) ;  /* 0x00000000000c8947 */ /* 0x000fea0003800000 */
.L_x_111:
[----:B------:R-:W-:Y:S02]  /*3e70*/  ISETP.NE.AND P0, PT, R22, 0x64, PT ;  /* 0x000000641600780c */ /* 0x000fe40003f05270 */
[----:B------:R-:W-:-:S11]  /*3e80*/  LOP3.LUT R2, R2, 0x4, RZ, 0xfc, !PT ;  /* 0x0000000402027812 */ /* 0x000fd600078efcff */
[----:B------:R-:W-:Y:S05]  /*3e90*/  @!P0 BRA `(.L_x_113) ;  /* 0x00000000000c8947 */ /* 0x000fea0003800000 */
.L_x_112:
[----:B------:R-:W-:Y:S02]  /*3ea0*/  ISETP.NE.AND P0, PT, R22, 0x65, PT ;  /* 0x000000651600780c */ /* 0x000fe40003f05270 */
[----:B------:R-:W-:-:S11]  /*3eb0*/  LOP3.LUT R2, R2, 0x8, RZ, 0xfc, !PT ;  /* 0x0000000802027812 */ /* 0x000fd600078efcff */
[----:B------:R-:W-:Y:S05]  /*3ec0*/  @!P0 BRA `(.L_x_114) ;  /* 0x00000000000c8947 */ /* 0x000fea0003800000 */
.L_x_113:
[----:B------:R-:W-:Y:S02]  /*3ed0*/  ISETP.NE.AND P0, PT, R22, 0x66, PT ;  /* 0x000000661600780c */ /* 0x000fe40003f05270 */
[----:B------:R-:W-:-:S11]  /*3ee0*/  LOP3.LUT R2, R2, 0x10, RZ, 0xfc, !PT ;  /* 0x0000001002027812 */ /* 0x000fd600078efcff */
[----:B------:R-:W-:Y:S05]  /*3ef0*/  @!P0 BRA `(.L_x_115) ;  /* 0x00000000000c8947 */ /* 0x000fea0003800000 */
.L_x_114:
[----:B------:R-:W-:Y:S02]  /*3f00*/  ISETP.NE.AND P0, PT, R22, 0x67, PT ;  /* 0x000000671600780c */ /* 0x000fe40003f05270 */
[----:B------:R-:W-:-:S11]  /*3f10*/  LOP3.LUT R2, R2, 0x20, RZ, 0xfc, !PT ;  /* 0x0000002002027812 */ /* 0x000fd600078efcff */
[----:B------:R-:W-:Y:S05]  /*3f20*/  @!P0 BRA `(.L_x_116) ;  /* 0x00000000000c8947 */ /* 0x000fea0003800000 */
.L_x_115:
[----:B------:R-:W-:Y:S02]  /*3f30*/  ISETP.NE.AND P0, PT, R22, 0x68, PT ;  /* 0x000000681600780c */ /* 0x000fe40003f05270 */
[----:B------:R-:W-:-:S11]  /*3f40*/  LOP3.LUT R2, R2, 0x40, RZ, 0xfc, !PT ;  /* 0x0000004002027812 */ /* 0x000fd600078efcff */
[----:B------:R-:W-:Y:S05]  /*3f50*/  @!P0 BRA `(.L_x_117) ;  /* 0x00000000000c8947 */ /* 0x000fea0003800000 */
.L_x_116:
[----:B------:R-:W-:Y:S02]  /*3f60*/  ISETP.NE.AND P0, PT, R22, 0x69, PT ;  /* 0x000000691600780c */ /* 0x000fe40003f05270 */
[----:B------:R-:W-:-:S11]  /*3f70*/  LOP3.LUT R2, R2, 0x80, RZ, 0xfc, !PT ;  /* 0x0000008002027812 */ /* 0x000fd600078efcff */
[----:B------:R-:W-:Y:S05]  /*3f80*/  @!P0 BRA `(.L_x_118) ;  /* 0x00000000000c8947 */ /* 0x000fea0003800000 */
.L_x_117:
[----:B------:R-:W-:Y:S02]  /*3f90*/  ISETP.NE.AND P0, PT, R22, 0x6a, PT ;  /* 0x0000006a1600780c */ /* 0x000fe40003f05270 */
[----:B------:R-:W-:-:S11]  /*3fa0*/  LOP3.LUT R2, R2, 0x100, RZ, 0xfc, !PT ;  /* 0x0000010002027812 */ /* 0x000fd600078efcff */
[----:B------:R-:W-:Y:S05]  /*3fb0*/  @!P0 BRA `(.L_x_119) ;  /* 0x00000000000c8947 */ /* 0x000fea0003800000 */
.L_x_118:
[----:B------:R-:W-:Y:S02]  /*3fc0*/  ISETP.NE.AND P0, PT, R22, 0x6b, PT ;  /* 0x0000006b1600780c */ /* 0x000fe40003f05270 */
[----:B------:R-:W-:-:S11]  /*3fd0*/  LOP3.LUT R2, R2, 0x200, RZ, 0xfc, !PT ;  /* 0x0000020002027812 */ /* 0x000fd600078efcff */
[----:B------:R-:W-:Y:S05]  /*3fe0*/  @!P0 BRA `(.L_x_120) ;  /* 0x00000000000c8947 */ /* 0x000fea0003800000 */
.L_x_119:
[----:B------:R-:W-:Y:S02]  /*3ff0*/  ISETP.NE.AND P0, PT, R22, 0x6c, PT ;  /* 0x0000006c1600780c */ /* 0x000fe40003f05270 */
[----:B------:R-:W-:-:S11]  /*4000*/  LOP3.LUT R2, R2, 0x400, RZ, 0xfc, !PT ;  /* 0x0000040002027812 */ /* 0x000fd600078efcff */
[----:B------:R-:W-:Y:S05]  /*4010*/  @!P0 BRA `(.L_x_121) ;  /* 0x00000000000c8947 */ /* 0x000fea0003800000 */
.L_x_120:
[----:B------:R-:W-:Y:S02]  /*4020*/  ISETP.NE.AND P0, PT, R22, 0x6d, PT ;  /* 0x0000006d1600780c */ /* 0x000fe40003f05270 */
[----:B------:R-:W-:-:S11]  /*4030*/  LOP3.LUT R2, R2, 0x800, RZ, 0xfc, !PT ;  /* 0x0000080002027812 */ /* 0x000fd600078efcff */
[----:B------:R-:W-:Y:S05]  /*4040*/  @!P0 BRA `(.L_x_122) ;  /* 0x00000000000c8947 */ /* 0x000fea0003800000 */
.L_x_121:
[----:B------:R-:W-:Y:S02]  /*4050*/  ISETP.NE.AND P0, PT, R22, 0x6e, PT ;  /* 0x0000006e1600780c */ /* 0x000fe40003f05270 */
[----:B------:R-:W-:-:S11]  /*4060*/  LOP3.LUT R2, R2, 0x1000, RZ, 0xfc, !PT ;  /* 0x0000100002027812 */ /* 0x000fd600078efcff */
[----:B------:R-:W-:Y:S05]  /*4070*/  @!P0 BRA `(.L_x_123) ;  /* 0x00000000000c8947 */ /* 0x000fea0003800000 */
.L_x_122:
[----:B------:R-:W-:Y:S02]  /*4080*/  ISETP.NE.AND P0, PT, R22, 0x6f, PT ;  /* 0x0000006f1600780c */ /* 0x000fe40003f05270 */
[----:B------:R-:W-:-:S11]  /*4090*/  LOP3.LUT R2, R2, 0x2000, RZ, 0xfc, !PT ;  /* 0x0000200002027812 */ /* 0x000fd600078efcff */
[----:B------:R-:W-:Y:S05]  /*40a0*/  @!P0 BRA `(.L_x_124) ;  /* 0x00000000000c8947 */ /* 0x000fea0003800000 */
.L_x_123:
[----:B------:R-:W-:Y:S02]  /*40b0*/  ISETP.NE.AND P0, PT, R22, 0x70, PT ;  /* 0x000000701600780c */ /* 0x000fe40003f05270 */
[----:B------:R-:W-:-:S11]  /*40c0*/  LOP3.LUT R2, R2, 0x4000, RZ, 0xfc, !PT ;  /* 0x0000400002027812 */ /* 0x000fd600078efcff */
[----:B------:R-:W-:Y:S05]  /*40d0*/  @!P0 BRA `(.L_x_125) ;  /* 0x00000000000c8947 */ /* 0x000fea0003800000 */
.L_x_124:
[----:B------:R-:W-:Y:S02]  /*40e0*/  ISETP.NE.AND P0, PT, R22, 0x71, PT ;  /* 0x000000711600780c */ /* 0x000fe40003f05270 */
[----:B------:R-:W-:-:S11]  /*40f0*/  LOP3.LUT R2, R2, 0x8000, RZ, 0xfc, !PT ;  /* 0x0000800002027812 */ /* 0x000fd600078efcff */
[----:B------:R-:W-:Y:S05]  /*4100*/  @!P0 BRA `(.L_x_126) ;  /* 0x00000000000c8947 */ /* 0x000fea0003800000 */
.L_x_125:
[----:B------:R-:W-:Y:S02]  /*4110*/  ISETP.NE.AND P0, PT, R22, 0x72, PT ;  /* 0x000000721600780c */ /* 0x000fe40003f05270 */
[----:B------:R-:W-:-:S11]  /*4120*/  LOP3.LUT R2, R2, 0x10000, RZ, 0xfc, !PT ;  /* 0x0001000002027812 */ /* 0x000fd600078efcff */
[----:B------:R-:W-:Y:S05]  /*4130*/  @!P0 BRA `(.L_x_127) ;  /* 0x00000000000c8947 */ /* 0x000fea0003800000 */
.L_x_126:
[----:B------:R-:W-:Y:S02]  /*4140*/  ISETP.NE.AND P0, PT, R22, 0x73, PT ;  /* 0x000000731600780c */ /* 0x000fe40003f05270 */
[----:B------:R-:W-:-:S11]  /*4150*/  LOP3.LUT R2, R2, 0x20000, RZ, 0xfc, !PT ;  /* 0x0002000002027812 */ /* 0x000fd600078efcff */
[----:B------:R-:W-:Y:S05]  /*4160*/  @!P0 BRA `(.L_x_128) ;  /* 0x00000000000c8947 */ /* 0x000fea0003800000 */
.L_x_127:
[----:B------:R-:W-:Y:S02]  /*4170*/  ISETP.NE.AND P0, PT, R22, 0x74, PT ;  /* 0x000000741600780c */ /* 0x000fe40003f05270 */
[----:B------:R-:W-:-:S11]  /*4180*/  LOP3.LUT R2, R2, 0x40000, RZ, 0xfc, !PT ;  /* 0x0004000002027812 */ /* 0x000fd600078efcff */
[----:B------:R-:W-:Y:S05]  /*4190*/  @!P0 BRA `(.L_x_129) ;  /* 0x00000000000c8947 */ /* 0x000fea0003800000 */
.L_x_128:
[----:B------:R-:W-:Y:S02]  /*41a0*/  ISETP.NE.AND P0, PT, R22, 0x75, PT ;  /* 0x000000751600780c */ /* 0x000fe40003f05270 */
[----:B------:R-:W-:-:S11]  /*41b0*/  LOP3.LUT R2, R2, 0x80000, RZ, 0xfc, !PT ;  /* 0x0008000002027812 */ /* 0x000fd600078efcff */
[----:B------:R-:W-:Y:S05]  /*41c0*/  @!P0 BRA `(.L_x_130) ;  /* 0x00000000000c8947 */ /* 0x000fea0003800000 */
.L_x_129:
[----:B------:R-:W-:Y:S02]  /*41d0*/  ISETP.NE.AND P0, PT, R22, 0x76, PT ;  /* 0x000000761600780c */ /* 0x000fe40003f05270 */
[----:B------:R-:W-:-:S11]  /*41e0*/  LOP3.LUT R2, R2, 0x100000, RZ, 0xfc, !PT ;  /* 0x0010000002027812 */ /* 0x000fd600078efcff */
[----:B------:R-:W-:Y:S05]  /*41f0*/  @!P0 BRA `(.L_x_131) ;  /* 0x00000000000c8947 */ /* 0x000fea0003800000 */
.L_x_130:
[----:B------:R-:W-:Y:S02]  /*4200*/  ISETP.NE.AND P0, PT, R22, 0x77, PT ;  /* 0x000000771600780c */ /* 0x000fe40003f05270 */
[----:B------:R-:W-:-:S11]  /*4210*/  LOP3.LUT R2, R2, 0x200000, RZ, 0xfc, !PT ;  /* 0x0020000002027812 */ /* 0x000fd600078efcff */
[----:B------:R-:W-:Y:S05]  /*4220*/  @!P0 BRA `(.L_x_132) ;  /* 0x00000000000c8947 */ /* 0x000fea0003800000 */
.L_x_131:
[----:B------:R-:W-:Y:S02]  /*4230*/  ISETP.NE.AND P0, PT, R22, 0x78, PT ;  /* 0x000000781600780c */ /* 0x000fe40003f05270 */
[----:B------:R-:W-:-:S11]  /*4240*/  LOP3.LUT R2, R2, 0x400000, RZ, 0xfc, !PT ;  /* 0x0040000002027812 */ /* 0x000fd600078efcff */
[----:B------:R-:W-:Y:S05]  /*4250*/  @!P0 BRA `(.L_x_133) ;  /* 0x00000000000c8947 */ /* 0x000fea0003800000 */
.L_x_132:
[----:B------:R-:W-:Y:S02]  /*4260*/  ISETP.NE.AND P0, PT, R22, 0x79, PT ;  /* 0x000000791600780c */ /* 0x000fe40003f05270 */
[----:B------:R-:W-:-:S11]  /*4270*/  LOP3.LUT R2, R2, 0x800000, RZ, 0xfc, !PT ;  /* 0x0080000002027812 */ /* 0x000fd600078efcff */
[----:B------:R-:W-:Y:S05]  /*4280*/  @!P0 BRA `(.L_x_134) ;  /* 0x00000000000c8947 */ /* 0x000fea0003800000 */
.L_x_133:
[----:B------:R-:W-:Y:S02]  /*4290*/  ISETP.NE.AND P0, PT, R22, 0x7a, PT ;  /* 0x0000007a1600780c */ /* 0x000fe40003f05270 */
[----:B------:R-:W-:-:S11]  /*42a0*/  LOP3.LUT R2, R2, 0x1000000, RZ, 0xfc, !PT ;  /* 0x0100000002027812 */ /* 0x000fd600078efcff */
[----:B------:R-:W-:Y:S05]  /*42b0*/  @!P0 BRA `(.L_x_109) ;  /* 0x0000000000408947 */ /* 0x000fea0003800000 */
.L_x_134:
[----:B------:R-:W-:Y:S01]  /*42c0*/  LOP3.LUT R2, R2, 0x2000000, RZ, 0xfc, !PT ;  /* 0x0200000002027812 */ /* 0x000fe200078efcff */
[----:B------:R-:W-:Y:S06]  /*42d0*/  BRA `(.L_x_109) ;  /* 0x0000000000387947 */ /* 0x000fec0003800000 */
.L_x_108:
[----:B------:R-:W-:Y:S01]  /*42e0*/  PRMT R13, R22, 0x8880, RZ ;  /* 0x00008880160d7816 */ /* 0x000fe200000000ff */
[----:B------:R-:W-:-:S04]  /*42f0*/  IMAD.MOV.U32 R22, RZ, RZ, 0x1 ;  /* 0x00000001ff167424 */ /* 0x000fc800078e00ff */
[----:B------:R-:W-:-:S05]  /*4300*/  VIADD R13, R13, 0xffffff9f ;  /* 0xffffff9f0d0d7836 */ /* 0x000fca0000000000 */
[----:B------:R-:W-:-:S04]  /*4310*/  SHF.L.U32 R13, R22, R13, RZ ;  /* 0x0000000d160d7219 */ /* 0x000fc800000006ff */
[----:B------:R-:W-:Y:S01]  /*4320*/  LOP3.LUT R2, R2, R13, RZ, 0xfc, !PT ;  /* 0x0000000d02027212 */ /* 0x000fe200078efcff */
[----:B------:R-:W-:Y:S06]  /*4330*/  BRA `(.L_x_109) ;  /* 0x0000000000207947 */ /* 0x000fec0003800000 */
.L_x_107:
        /* <DEDUP_REMOVED lines=8> */
.L_x_109:
[----:B------:R-:W-:Y:S05]  /*43c0*/  BSYNC.RECONVERGENT B1 ;  /* 0x0000000000017941 */ /* 0x000fea0003800200 */
.L_x_106:
        /* <DEDUP_REMOVED lines=18> */
.L_x_139:
[----:B------:R-:W-:Y:S02]  /*44f0*/  ISETP.NE.AND P0, PT, R21, 0x63, PT ;  /* 0x000000631500780c */ /* 0x000fe40003f05270 */
[----:B------:R-:W-:-:S11]  /*4500*/  LOP3.LUT R0, R0, 0x2, RZ, 0xfc, !PT ;  /* 0x0000000200007812 */ /* 0x000fd600078efcff */
[----:B------:R-:W-:Y:S05]  /*4510*/  @!P0 BRA `(.L_x_141) ;  /* 0x00000000000c8947 */ /* 0x000fea0003800000 */
.L_x_140:
[----:B------:R-:W-:Y:S02]  /*4520*/  ISETP.NE.AND P0, PT, R21, 0x64, PT ;  /* 0x000000641500780c */ /* 0x000fe40003f05270 */
[----:B------:R-:W-:-:S11]  /*4530*/  LOP3.LUT R0, R0, 0x4, RZ, 0xfc, !PT ;  /* 0x0000000400007812 */ /* 0x000fd600078efcff */
[----:B------:R-:W-:Y:S05]  /*4540*/  @!P0 BRA `(.L_x_142) ;  /* 0x00000000000c8947 */ /* 0x000fea0003800000 */
.L_x_141:
[----:B------:R-:W-:Y:S02]  /*4550*/  ISETP.NE.AND P0, PT, R21, 0x65, PT ;  /* 0x000000651500780c */ /* 0x000fe40003f05270 */
[----:B------:R-:W-:-:S11]  /*4560*/  LOP3.LUT R0, R0, 0x8, RZ, 0xfc, !PT ;  /* 0x0000000800007812 */ /* 0x000fd600078efcff */
[----:B------:R-:W-:Y:S05]  /*4570*/  @!P0 BRA `(.L_x_143) ;  /* 0x00000000000c8947 */ /* 0x000fea0003800000 */
.L_x_142:
[----:B------:R-:W-:Y:S02]  /*4580*/  ISETP.NE.AND P0, PT, R21, 0x66, PT ;  /* 0x000000661500780c */ /* 0x000fe40003f05270 */
[----:B------:R-:W-:-:S11]  /*4590*/  LOP3.LUT R0, R0, 0x10, RZ, 0xfc, !PT ;  /* 0x0000001000007812 */ /* 0x000fd600078efcff */
[----:B------:R-:W-:Y:S05]  /*45a0*/  @!P0 BRA `(.L_x_144) ;  /* 0x00000000000c8947 */ /* 0x000fea0003800000 */
.L_x_143:
[----:B------:R-:W-:Y:S02]  /*45b0*/  ISETP.NE.AND P0, PT, R21, 0x67, PT ;  /* 0x000000671500780c */ /* 0x000fe40003f05270 */
[----:B------:R-:W-:-:S11]  /*45c0*/  LOP3.LUT R0, R0, 0x20, RZ, 0xfc, !PT ;  /* 0x0000002000007812 */ /* 0x000fd600078efcff */
[----:B------:R-:W-:Y:S05]  /*45d0*/  @!P0 BRA `(.L_x_145) ;  /* 0x00000000000c8947 */ /* 0x000fea0003800000 */
.L_x_144:
[----:B------:R-:W-:Y:S02]  /*45e0*/  ISETP.NE.AND P0, PT, R21, 0x68, PT ;  /* 0x000000681500780c */ /* 0x000fe40003f05270 */
[----:B------:R-:W-:-:S11]  /*45f0*/  LOP3.LUT R0, R0, 0x40, RZ, 0xfc, !PT ;  /* 0x0000004000007812 */ /* 0x000fd600078efcff */
[----:B------:R-:W-:Y:S05]  /*4600*/  @!P0 BRA `(.L_x_146) ;  /* 0x00000000000c8947 */ /* 0x000fea0003800000 */
.L_x_145:
[----:B------:R-:W-:Y:S02]  /*4610*/  ISETP.NE.AND P0, PT, R21, 0x69, PT ;  /* 0x000000691500780c */ /* 0x000fe40003f05270 */
[----:B------:R-:W-:-:S11]  /*4620*/  LOP3.LUT R0, R0, 0x80, RZ, 0xfc, !PT ;  /* 0x0000008000007812 */ /* 0x000fd600078efcff */
[----:B------:R-:W-:Y:S05]  /*4630*/  @!P0 BRA `(.L_x_147) ;  /* 0x00000000000c8947 */ /* 0x000fea0003800000 */
.L_x_146:
[----:B------:R-:W-:Y:S02]  /*4640*/  ISETP.NE.AND P0, PT, R21, 0x6a, PT ;  /* 0x0000006a1500780c */ /* 0x000fe40003f05270 */
[----:B------:R-:W-:-:S11]  /*4650*/  LOP3.LUT R0, R0, 0x100, RZ, 0xfc, !PT ;  /* 0x0000010000007812 */ /* 0x000fd600078efcff */
[----:B------:R-:W-:Y:S05]  /*4660*/  @!P0 BRA `(.L_x_148) ;  /* 0x00000000000c8947 */ /* 0x000fea0003800000 */
.L_x_147:
[----:B------:R-:W-:Y:S02]  /*4670*/  ISETP.NE.AND P0, PT, R21, 0x6b, PT ;  /* 0x0000006b1500780c */ /* 0x000fe40003f05270 */
[----:B------:R-:W-:-:S11]  /*4680*/  LOP3.LUT R0, R0, 0x200, RZ, 0xfc, !PT ;  /* 0x0000020000007812 */ /* 0x000fd600078efcff */
[----:B------:R-:W-:Y:S05]  /*4690*/  @!P0 BRA `(.L_x_149) ;  /* 0x00000000000c8947 */ /* 0x000fea0003800000 */
.L_x_148:
[----:B------:R-:W-:Y:S02]  /*46a0*/  ISETP.NE.AND P0, PT, R21, 0x6c, PT ;  /* 0x0000006c1500780c */ /* 0x000fe40003f05270 */
[----:B------:R-:W-:-:S11]  /*46b0*/  LOP3.LUT R0, R0, 0x400, RZ, 0xfc, !PT ;  /* 0x0000040000007812 */ /* 0x000fd600078efcff */
[----:B------:R-:W-:Y:S05]  /*46c0*/  @!P0 BRA `(.L_x_150) ;  /* 0x00000000000c8947 */ /* 0x000fea0003800000 */
.L_x_149:
[----:B------:R-:W-:Y:S02]  /*46d0*/  ISETP.NE.AND P0, PT, R21, 0x6d, PT ;  /* 0x0000006d1500780c */ /* 0x000fe40003f05270 */
[----:B------:R-:W-:-:S11]  /*46e0*/  LOP3.LUT R0, R0, 0x800, RZ, 0xfc, !PT ;  /* 0x0000080000007812 */ /* 0x000fd600078efcff */
[----:B------:R-:W-:Y:S05]  /*46f0*/  @!P0 BRA `(.L_x_151) ;  /* 0x00000000000c8947 */ /* 0x000fea0003800000 */
.L_x_150:
[----:B------:R-:W-:Y:S02]  /*4700*/  ISETP.NE.AND P0, PT, R21, 0x6e, PT ;  /* 0x0000006e1500780c */ /* 0x000fe40003f05270 */
[----:B------:R-:W-:-:S11]  /*4710*/  LOP3.LUT R0, R0, 0x1000, RZ, 0xfc, !PT ;  /* 0x0000100000007812 */ /* 0x000fd600078efcff */
[----:B------:R-:W-:Y:S05]  /*4720*/  @!P0 BRA `(.L_x_152) ;  /* 0x00000000000c8947 */ /* 0x000fea0003800000 */
.L_x_151:
[----:B------:R-:W-:Y:S02]  /*4730*/  ISETP.NE.AND P0, PT, R21, 0x6f, PT ;  /* 0x0000006f1500780c */ /* 0x000fe40003f05270 */
[----:B------:R-:W-:-:S11]  /*4740*/  LOP3.LUT R0, R0, 0x2000, RZ, 0xfc, !PT ;  /* 0x0000200000007812 */ /* 0x000fd600078efcff */
[----:B------:R-:W-:Y:S05]  /*4750*/  @!P0 BRA `(.L_x_153) ;  /* 0x00000000000c8947 */ /* 0x000fea0003800000 */
.L_x_152:
[----:B------:R-:W-:Y:S02]  /*4760*/  ISETP.NE.AND P0, PT, R21, 0x70, PT ;  /* 0x000000701500780c */ /* 0x000fe40003f05270 */
[----:B------:R-:W-:-:S11]  /*4770*/  LOP3.LUT R0, R0, 0x4000, RZ, 0xfc, !PT ;  /* 0x0000400000007812 */ /* 0x000fd600078efcff */
[----:B------:R-:W-:Y:S05]  /*4780*/  @!P0 BRA `(.L_x_154) ;  /* 0x00000000000c8947 */ /* 0x000fea0003800000 */
.L_x_153:
[----:B------:R-:W-:Y:S02]  /*4790*/  ISETP.NE.AND P0, PT, R21, 0x71, PT ;  /* 0x000000711500780c */ /* 0x000fe40003f05270 */
[----:B------:R-:W-:-:S11]  /*47a0*/  LOP3.LUT R0, R0, 0x8000, RZ, 0xfc, !PT ;  /* 0x0000800000007812 */ /* 0x000fd600078efcff */
[----:B------:R-:W-:Y:S05]  /*47b0*/  @!P0 BRA `(.L_x_155) ;  /* 0x00000000000c8947 */ /* 0x000fea0003800000 */
.L_x_154:
[----:B------:R-:W-:Y:S02]  /*47c0*/  ISETP.NE.AND P0, PT, R21, 0x72, PT ;  /* 0x000000721500780c */ /* 0x000fe40003f05270 */
[----:B------:R-:W-:-:S11]  /*47d0*/  LOP3.LUT R0, R0, 0x10000, RZ, 0xfc, !PT ;  /* 0x0001000000007812 */ /* 0x000fd600078efcff */
[----:B------:R-:W-:Y:S05]  /*47e0*/  @!P0 BRA `(.L_x_156) ;  /* 0x00000000000c8947 */ /* 0x000fea0003800000 */
.L_x_155:
[----:B------:R-:W-:Y:S02]  /*47f0*/  ISETP.NE.AND P0, PT, R21, 0x73, PT ;  /* 0x000000731500780c */ /* 0x000fe40003f05270 */
[----:B------:R-:W-:-:S11]  /*4800*/  LOP3.LUT R0, R0, 0x20000, RZ, 0xfc, !PT ;  /* 0x0002000000007812 */ /* 0x000fd600078efcff */
[----:B------:R-:W-:Y:S05]  /*4810*/  @!P0 BRA `(.L_x_157) ;  /* 0x00000000000c8947 */ /* 0x000fea0003800000 */
.L_x_156:
[----:B------:R-:W-:Y:S02]  /*4820*/  ISETP.NE.AND P0, PT, R21, 0x74, PT ;  /* 0x000000741500780c */ /* 0x000fe40003f05270 */
[----:B------:R-:W-:-:S11]  /*4830*/  LOP3.LUT R0, R0, 0x40000, RZ, 0xfc, !PT ;  /* 0x0004000000007812 */ /* 0x000fd600078efcff */
[----:B------:R-:W-:Y:S05]  /*4840*/  @!P0 BRA `(.L_x_158) ;  /* 0x00000000000c8947 */ /* 0x000fea0003800000 */
.L_x_157:
[----:B------:R-:W-:Y:S02]  /*4850*/  ISETP.NE.AND P0, PT, R21, 0x75, PT ;  /* 0x000000751500780c */ /* 0x000fe40003f05270 */
[----:B------:R-:W-:-:S11]  /*4860*/  LOP3.LUT R0, R0, 0x80000, RZ, 0xfc, !PT ;  /* 0x0008000000007812 */ /* 0x000fd600078efcff */
[----:B------:R-:W-:Y:S05]  /*4870*/  @!P0 BRA `(.L_x_159) ;  /* 0x00000000000c8947 */ /* 0x000fea0003800000 */
.L_x_158:
[----:B------:R-:W-:Y:S02]  /*4880*/  ISETP.NE.AND P0, PT, R21, 0x76, PT ;  /* 0x000000761500780c */ /* 0x000fe40003f05270 */
[----:B------:R-:W-:-:S11]  /*4890*/  LOP3.LUT R0, R0, 0x100000, RZ, 0xfc, !PT ;  /* 0x0010000000007812 */ /* 0x000fd600078efcff */
[----:B------:R-:W-:Y:S05]  /*48a0*/  @!P0 BRA `(.L_x_160) ;  /* 0x00000000000c8947 */ /* 0x000fea0003800000 */
.L_x_159:
[----:B------:R-:W-:Y:S02]  /*48b0*/  ISETP.NE.AND P0, PT, R21, 0x77, PT ;  /* 0x000000771500780c */ /* 0x000fe40003f05270 */
[----:B------:R-:W-:-:S11]  /*48c0*/  LOP3.LUT R0, R0, 0x200000, RZ, 0xfc, !PT ;  /* 0x0020000000007812 */ /* 0x000fd600078efcff */
[----:B------:R-:W-:Y:S05]  /*48d0*/  @!P0 BRA `(.L_x_161) ;  /* 0x00000000000c8947 */ /* 0x000fea0003800000 */
.L_x_160:
[----:B------:R-:W-:Y:S02]  /*48e0*/  ISETP.NE.AND P0, PT, R21, 0x78, PT ;  /* 0x000000781500780c */ /* 0x000fe40003f05270 */
[----:B------:R-:W-:-:S11]  /*48f0*/  LOP3.LUT R0, R0, 0x400000, RZ, 0xfc, !PT ;  /* 0x0040000000007812 */ /* 0x000fd600078efcff */
[----:B------:R-:W-:Y:S05]  /*4900*/  @!P0 BRA `(.L_x_162) ;  /* 0x00000000000c8947 */ /* 0x000fea0003800000 */
.L_x_161:
[----:B------:R-:W-:Y:S02]  /*4910*/  ISETP.NE.AND P0, PT, R21, 0x79, PT ;  /* 0x000000791500780c */ /* 0x000fe40003f05270 */
[----:B------:R-:W-:-:S11]  /*4920*/  LOP3.LUT R0, R0, 0x800000, RZ, 0xfc, !PT ;  /* 0x0080000000007812 */ /* 0x000fd600078efcff */
[----:B------:R-:W-:Y:S05]  /*4930*/  @!P0 BRA `(.L_x_163) ;  /* 0x00000000000c8947 */ /* 0x000fea0003800000 */
.L_x_162:
[----:B------:R-:W-:Y:S02]  /*4940*/  ISETP.NE.AND P0, PT, R21, 0x7a, PT ;  /* 0x0000007a1500780c */ /* 0x000fe40003f05270 */
[----:B------:R-:W-:-:S11]  /*4950*/  LOP3.LUT R0, R0, 0x1000000, RZ, 0xfc, !PT ;  /* 0x0100000000007812 */ /* 0x000fd600078efcff */
[----:B------:R-:W-:Y:S05]  /*4960*/  @!P0 BRA `(.L_x_138) ;  /* 0x0000000000408947 */ /* 0x000fea0003800000 */
.L_x_163:
[----:B------:R-:W-:Y:S01]  /*4970*/  LOP3.LUT R0, R0, 0x2000000, RZ, 0xfc, !PT ;  /* 0x0200000000007812 */ /* 0x000fe200078efcff */
[----:B------:R-:W-:Y:S06]  /*4980*/  BRA `(.L_x_138) ;  /* 0x0000000000387947 */ /* 0x000fec0003800000 */
.L_x_137:
[----:B------:R-:W-:Y:S01]  /*4990*/  PRMT R13, R21, 0x8880, RZ ;  /* 0x00008880150d7816 */ /* 0x000fe200000000ff */
[----:B------:R-:W-:-:S04]  /*49a0*/  IMAD.MOV.U32 R22, RZ, RZ, 0x1 ;  /* 0x00000001ff167424 */ /* 0x000fc800078e00ff */
[----:B------:R-:W-:-:S05]  /*49b0*/  VIADD R13, R13, 0xffffff9f ;  /* 0xffffff9f0d0d7836 */ /* 0x000fca0000000000 */
[----:B------:R-:W-:-:S04]  /*49c0*/  SHF.L.U32 R13, R22, R13, RZ ;  /* 0x0000000d160d7219 */ /* 0x000fc800000006ff */
[----:B------:R-:W-:Y:S01]  /*49d0*/  LOP3.LUT R0, R0, R13, RZ, 0xfc, !PT ;  /* 0x0000000d00007212 */ /* 0x000fe200078efcff */
[----:B------:R-:W-:Y:S06]  /*49e0*/  BRA `(.L_x_138) ;  /* 0x0000000000207947 */ /* 0x000fec0003800000 */
.L_x_136:
        /* <DEDUP_REMOVED lines=8> */
.L_x_138:
[----:B------:R-:W-:Y:S05]  /*4a70*/  BSYNC.RECONVERGENT B1 ;  /* 0x0000000000017941 */ /* 0x000fea0003800200 */
.L_x_135:
[----:B------:R-:W-:Y:S01]  /*4a80*/  VIADD R20, R20, 0xffffffff ;  /* 0xffffffff14147836 */ /* 0x000fe20000000000 */
[----:B------:R-:W-:Y:S01]  /*4a90*/  BSSY.RECONVERGENT B1, `(.L_x_164) ;  /* 0x0000012000017945 */ /* 0x000fe20003800200 */
[----:B------:R-:W-:Y:S02]  /*4aa0*/  VIADD R19, R19, 0xffffffff ;  /* 0xffffffff13137836 */ /* 0x000fe40000000000 */
[----:B------:R-:W-:Y:S01]  /*4ab0*/  VIADD R17, R17, 0xffffffff ;  /* 0xffffffff11117836 */ /* 0x000fe20000000000 */
[----:B------:R-:W-:Y:S01]  /*4ac0*/  LOP3.LUT R20, R20, 0xffff, RZ, 0xc0, !PT ;  /* 0x0000ffff14147812 */ /* 0x000fe200078ec0ff */
[----:B------:R-:W-:Y:S01]  /*4ad0*/  VIADD R15, R15, 0xffffffff ;  /* 0xffffffff0f0f7836 */ /* 0x000fe20000000000 */
[----:B------:R-:W-:Y:S01]  /*4ae0*/  LOP3.LUT R19, R19, 0xffff, RZ, 0xc0, !PT ;  /* 0x0000ffff13137812 */ /* 0x000fe200078ec0ff */
[----:B------:R-:W-:Y:S01]  /*4af0*/  VIADD R9, R9, 0xffffffff ;  /* 0xffffffff09097836 */ /* 0x000fe20000000000 */
[----:B------:R-:W-:Y:S02]  /*4b00*/  ISETP.GE.U32.AND P0, PT, R20, 0x2, PT ;  /* 0x000000021400780c */ /* 0x000fe40003f06070 */
[----:B------:R-:W-:-:S02]  /*4b10*/  LOP3.LUT R17, R17, 0xffff, RZ, 0xc0, !PT ;  /* 0x0000ffff11117812 */ /* 0x000fc400078ec0ff */
[----:B------:R-:W-:Y:S02]  /*4b20*/  LOP3.LUT R15, R15, 0xffff, RZ, 0xc0, !PT ;  /* 0x0000ffff0f0f7812 */ /* 0x000fe400078ec0ff */
[----:B------:R-:W-:Y:S02]  /*4b30*/  LOP3.LUT R9, R9, 0xffff, RZ, 0xc0, !PT ;  /* 0x0000ffff09097812 */ /* 0x000fe400078ec0ff */
[----:B------:R-:W-:Y:S02]  /*4b40*/  ISETP.GE.U32.AND P1, PT, R19, 0x2, PT ;  /* 0x000000021300780c */ /* 0x000fe40003f26070 */
[----:B------:R-:W-:Y:S02]  /*4b50*/  ISETP.GE.U32.AND P2, PT, R17, 0x2, PT ;  /* 0x000000021100780c */ /* 0x000fe40003f46070 */
[----:B------:R-:W-:Y:S02]  /*4b60*/  ISETP.GE.U32.AND P3, PT, R15, 0x2, PT ;  /* 0x000000020f00780c */ /* 0x000fe40003f66070 */
[----:B------:R-:W-:Y:S01]  /*4b70*/  ISETP.GE.U32.AND P4, PT, R9, 0x2, PT ;  /* 0x000000020900780c */ /* 0x000fe20003f86070 */
[----:B------:R-:W-:-:S12]  /*4b80*/  @!P0 BRA `(.L_x_165) ;  /* 0x0000000000088947 */ /* 0x000fd80003800000 */
[----:B------:R-:W2:Y:S04]  /*4b90*/  LDL.U8 R9, [R16+0xc3] ;  /* 0x0000c30010097983 */ /* 0x000ea80000100000 */
[----:B--2---:R2:W-:Y:S02]  /*4ba0*/  STL.U8 [R16+0xdd], R9 ;  /* 0x0000dd0910007387 */ /* 0x0045e40000100000 */
.L_x_165:
[----:B------:R-:W-:Y:S05]  /*4bb0*/  BSYNC.RECONVERGENT B1 ;  /* 0x0000000000017941 */ /* 0x000fea0003800200 */
.L_x_164:
[----:B------:R-:W-:Y:S04]  /*4bc0*/  BSSY.RECONVERGENT B1, `(.L_x_166) ;  /* 0x0000004000017945 */ /* 0x000fe80003800200 */
[----:B------:R-:W-:Y:S05]  /*4bd0*/  @!P1 BRA `(.L_x_167) ;  /* 0x0000000000089947 */ /* 0x000fea0003800000 */
[----:B--2---:R-:W2:Y:S04]  /*4be0*/  LDL.U8 R9, [R14+0xc3] ;  /* 0x0000c3000e097983 */ /* 0x004ea80000100000 */
[----:B--2---:R3:W-:Y:S02]  /*4bf0*/  STL.U8 [R14+0xdd], R9 ;  /* 0x0000dd090e007387 */ /* 0x0047e40000100000 */
.L_x_167:
[----:B------:R-:W-:Y:S05]  /*4c00*/  BSYNC.RECONVERGENT B1 ;  /* 0x0000000000017941 */ /* 0x000fea0003800200 */
.L_x_166:
[----:B------:R-:W-:Y:S04]  /*4c10*/  BSSY.RECONVERGENT B1, `(.L_x_168) ;  /* 0x0000004000017945 */ /* 0x000fe80003800200 */
[----:B------:R-:W-:Y:S05]  /*4c20*/  @!P2 BRA `(.L_x_169) ;  /* 0x000000000008a947 */ /* 0x000fea0003800000 */
[----:B--23--:R-:W2:Y:S04]  /*4c30*/  LDL.U8 R9, [R12+0xc3] ;  /* 0x0000c3000c097983 */ /* 0x00cea80000100000 */
[----:B--2---:R4:W-:Y:S02]  /*4c40*/  STL.U8 [R12+0xdd], R9 ;  /* 0x0000dd090c007387 */ /* 0x0049e40000100000 */
.L_x_169:
[----:B------:R-:W-:Y:S05]  /*4c50*/  BSYNC.RECONVERGENT B1 ;  /* 0x0000000000017941 */ /* 0x000fea0003800200 */
.L_x_168:
[----:B------:R-:W-:Y:S04]  /*4c60*/  BSSY.RECONVERGENT B1, `(.L_x_170) ;  /* 0x0000004000017945 */ /* 0x000fe80003800200 */
[----:B------:R-:W-:Y:S05]  /*4c70*/  @!P3 BRA `(.L_x_171) ;  /* 0x000000000008b947 */ /* 0x000fea0003800000 */
[----:B--234-:R-:W2:Y:S04]  /*4c80*/  LDL.U8 R9, [R10+0xc3] ;  /* 0x0000c3000a097983 */ /* 0x01cea80000100000 */
[----:B--2---:R2:W-:Y:S02]  /*4c90*/  STL.U8 [R10+0xdd], R9 ;  /* 0x0000dd090a007387 */ /* 0x0045e40000100000 */
.L_x_171:
[----:B------:R-:W-:Y:S05]  /*4ca0*/  BSYNC.RECONVERGENT B1 ;  /* 0x0000000000017941 */ /* 0x000fea0003800200 */
.L_x_170:
[----:B------:R-:W-:Y:S04]  /*4cb0*/  BSSY.RECONVERGENT B1, `(.L_x_172) ;  /* 0x0000004000017945 */ /* 0x000fe80003800200 */
[----:B------:R-:W-:Y:S05]  /*4cc0*/  @!P4 BRA `(.L_x_173) ;  /* 0x000000000008c947 */ /* 0x000fea0003800000 */
[----:B--234-:R-:W2:Y:S04]  /*4cd0*/  LDL.U8 R9, [R8+0xc3] ;  /* 0x0000c30008097983 */ /* 0x01cea80000100000 */
[----:B--2---:R2:W-:Y:S02]  /*4ce0*/  STL.U8 [R8+0xdd], R9 ;  /* 0x0000dd0908007387 */ /* 0x0045e40000100000 */
.L_x_173:
[----:B------:R-:W-:Y:S05]  /*4cf0*/  BSYNC.RECONVERGENT B1 ;  /* 0x0000000000017941 */ /* 0x000fea0003800200 */
.L_x_172:
[----:B--2---:R-:W-:Y:S02]  /*4d00*/  IMAD.MOV.U32 R10, RZ, RZ, 0x6 ;  /* 0x00000006ff0a7424 */ /* 0x004fe400078e00ff */
[----:B----4-:R-:W-:-:S07]  /*4d10*/  IMAD.MOV.U32 R12, RZ, RZ, -0x905 ;  /* 0xfffff6fbff0c7424 */ /* 0x010fce00078e00ff */
.L_x_178:
[----:B------:R-:W-:-:S05]  /*4d20*/  VIADD R15, R12, 0x905 ;  /* 0x000009050c0f7836 */ /* 0x000fca0000000000 */
[----:B0123--:R-:W-:-:S05]  /*4d30*/  SHF.R.U32.HI R8, RZ, 0x5, R15 ;  /* 0x00000005ff087819 */ /* 0x00ffca000001160f */
[----:B----4-:R-:W-:-:S05]  /*4d40*/  IMAD R13, R8, 0x4, R1 ;  /* 0x00000004080d7824 */ /* 0x010fca00078e0201 */
[----:B---3--:R-:W2:Y:S01]  /*4d50*/  LDL R14, [R13] ;  /* 0x000000000d0e7983 */ /* 0x008ea20000100800 */
[----:B------:R-:W-:Y:S01]  /*4d60*/  IMAD.MOV.U32 R8, RZ, RZ, 0x1 ;  /* 0x00000001ff087424 */ /* 0x000fe200078e00ff */
[----:B------:R-:W-:Y:S01]  /*4d70*/  BSSY.RECONVERGENT B1, `(.L_x_174) ;  /* 0x00000e7000017945 */ /* 0x000fe20003800200 */
[----:B------:R-:W-:-:S03]  /*4d80*/  VIADD R12, R12, 0x1 ;  /* 0x000000010c0c7836 */ /* 0x000fc60000000000 */
[----:B------:R-:W-:Y:S02]  /*4d90*/  SHF.L.W.U32 R15, R8, R15, RZ ;  /* 0x0000000f080f7219 */ /* 0x000fe40000000eff */
[----:B------:R-:W-:Y:S02]  /*4da0*/  ISETP.NE.AND P1, PT, R12, RZ, PT ;  /* 0x000000ff0c00720c */ /* 0x000fe40003f25270 */
[----:B--2---:R-:W-:-:S13]  /*4db0*/  LOP3.LUT P0, RZ, R14, R15, RZ, 0xc0, !PT ;  /* 0x0000000f0eff7212 */ /* 0x004fda000780c0ff */
[----:B------:R-:W-:Y:S05]  /*4dc0*/  @!P0 BRA `(.L_x_175) ;  /* 0x0000000c00848947 */ /* 0x000fea0003800000 */
[----:B------:R-:W0:Y:S01]  /*4dd0*/  LDC.U8 R9, c[0x3][R10+-0x2] ;  /* 0x00ffff800a097b82 */ /* 0x000e220000000000 */
[----:B------:R1:W-:Y:S01]  /*4de0*/  STL.64 [R1+0x158], RZ ;  /* 0x000158ff01007387 */ /* 0x0003e20000100a00 */
[----:B------:R-:W-:Y:S03]  /*4df0*/  BSSY.RELIABLE B2, `(.L_x_176) ;  /* 0x00000dc000027945 */ /* 0x000fe60003800100 */
[----:B------:R1:W-:Y:S04]  /*4e00*/  STL.64 [R1+0x160], RZ ;  /* 0x000160ff01007387 */ /* 0x0003e80000100a00 */
[----:B------:R1:W-:Y:S04]  /*4e10*/  STL.64 [R1+0x168], RZ ;  /* 0x000168ff01007387 */ /* 0x0003e80000100a00 */
[----:B------:R1:W-:Y:S01]  /*4e20*/  STL.U16 [R1+0x170], RZ ;  /* 0x000170ff01007387 */ /* 0x0003e20000100400 */
[----:B0-----:R-:W-:-:S05]  /*4e30*/  PRMT R8, R9, 0x8880, RZ ;  /* 0x0000888009087816 */ /* 0x001fca00000000ff */
[----:B------:R-:W-:-:S05]  /*4e40*/  VIADD R8, R8, 0xffffff9f ;  /* 0xffffff9f08087836 */ /* 0x000fca0000000000 */
[----:B------:R-:W-:-:S04]  /*4e50*/  SHF.R.U32.HI R8, RZ, R8, R5 ;  /* 0x00000008ff087219 */ /* 0x000fc80000011605 */
[----:B------:R-:W-:-:S04]  /*4e60*/  LOP3.LUT R8, R8, 0x1, RZ, 0xc0, !PT ;  /* 0x0000000108087812 */ /* 0x000fc800078ec0ff */
[----:B------:R-:W-:-:S13]  /*4e70*/  ISETP.NE.U32.AND P0, PT, R8, 0x1, PT ;  /* 0x000000010800780c */ /* 0x000fda0003f05070 */
[----:B-1----:R-:W-:Y:S05]  /*4e80*/  @!P0 BRA `(.L_x_177) ;  /* 0x0000000c00488947 */ /* 0x002fea0003800000 */
[----:B------:R-:W-:-:S05]  /*4e90*/  PRMT R8, R9, 0x8880, RZ ;  /* 0x0000888009087816 */ /* 0x000fca00000000ff */
[----:B------:R-:W-:-:S05]  /*4ea0*/  IMAD.IADD R17, R1, 0x1, R8 ;  /* 0x0000000101117824 */ /* 0x000fca00078e0208 */
[----:B------:R-:W2:Y:S01]  /*4eb0*/  LDL.U8 R8, [R17+0xf7] ;  /* 0x0000f70011087983 */ /* 0x000ea20000100000 */
[----:B------:R-:W0:Y:S02]  /*4ec0*/  LDC.U8 R16, c[0x3][R10+-0x1] ;  /* 0x00ffffc00a107b82 */ /* 0x000e240000000000 */
[----:B0-----:R-:W-:-:S05]  /*4ed0*/  PRMT R9, R16, 0x8880, RZ ;  /* 0x0000888010097816 */ /* 0x001fca00000000ff */
[----:B------:R-:W-:-:S05]  /*4ee0*/  VIADD R9, R9, 0xffffff9f ;  /* 0xffffff9f09097836 */ /* 0x000fca0000000000 */
[----:B------:R-:W-:-:S04]  /*4ef0*/  SHF.R.U32.HI R9, RZ, R9, R4 ;  /* 0x00000009ff097219 */ /* 0x000fc80000011604 */
[----:B------:R-:W-:-:S04]  /*4f00*/  LOP3.LUT R9, R9, 0x1, RZ, 0xc0, !PT ;  /* 0x0000000109097812 */ /* 0x000fc800078ec0ff */
[----:B------:R-:W-:Y:S01]  /*4f10*/  ISETP.NE.U32.AND P0, PT, R9, 0x1, PT ;  /* 0x000000010900780c */ /* 0x000fe20003f05070 */
[----:B--2---:R-:W-:-:S05]  /*4f20*/  VIADD R8, R8, 0x1 ;  /* 0x0000000108087836 */ /* 0x004fca0000000000 */
[----:B------:R0:W-:Y:S07]  /*4f30*/  STL.U8 [R17+0xf7], R8 ;  /* 0x0000f70811007387 */ /* 0x0001ee0000100000 */
[----:B------:R-:W-:Y:S05]  /*4f40*/  @!P0 BRA `(.L_x_177) ;  /* 0x0000000c00188947 */ /* 0x000fea0003800000 */
[----:B0-----:R-:W-:-:S05]  /*4f50*/  PRMT R8, R16, 0x8880, RZ ;  /* 0x0000888010087816 */ /* 0x001fca00000000ff */
        /* <DEDUP_REMOVED lines=11> */
[----:B-1----:R-:W-:-:S05]  /*5010*/  PRMT R8, R19, 0x8880, RZ ;  /* 0x0000888013087816 */ /* 0x002fca00000000ff */
        /* <DEDUP_REMOVED lines=11> */
[----:B--2---:R-:W-:-:S05]  /*50d0*/  PRMT R8, R16, 0x8880, RZ ;  /* 0x0000888010087816 */ /* 0x004fca00000000ff */
        /* <DEDUP_REMOVED lines=11> */
[----:B---3--:R-:W-:-:S05]  /*5190*/  PRMT R8, R16, 0x8880, RZ ;  /* 0x0000888010087816 */ /* 0x008fca00000000ff */
[----:B------:R-:W-:-:S05]  /*51a0*/  IMAD.IADD R17, R1, 0x1, R8 ;  /* 0x0000000101117824 */ /* 0x000fca00078e0208 */
[----:B------:R-:W2:Y:S02]  /*51b0*/  LDL.U8 R8, [R17+0xf7] ;  /* 0x0000f70011087983 */ /* 0x000ea40000100000 */
[----:B--2---:R-:W-:-:S05]  /*51c0*/  VIADD R16, R8, 0x1 ;  /* 0x0000000108107836 */ /* 0x004fca0000000000 */
[----:B------:R4:W-:Y:S04]  /*51d0*/  STL.U8 [R17+0xf7], R16 ;  /* 0x0000f71011007387 */ /* 0x0009e80000100000 */
[----:B------:R-:W2:Y:S04]  /*51e0*/  LDL.U8 R20, [R1+0x13e] ;  /* 0x00013e0001147983 */ /* 0x000ea80000100000 */
[----:B------:R-:W2:Y:S04]  /*51f0*/  LDL.U8 R9, [R1+0x158] ;  /* 0x0001580001097983 */ /* 0x000ea80000100000 */
[----:B------:R-:W3:Y:S01]  /*5200*/  LDL.U8 R8, [R1+0x124] ;  /* 0x0001240001087983 */ /* 0x000ee20000100000 */
[----:B--2---:R-:W-:-:S04]  /*5210*/  ISETP.GT.U32.AND P0, PT, R9, R20, PT ;  /* 0x000000140900720c */ /* 0x004fc80003f04070 */
[----:B---3--:R-:W-:-:S13]  /*5220*/  ISETP.LT.U32.OR P0, PT, R9, R8, P0 ;  /* 0x000000080900720c */ /* 0x008fda0000701470 */
[----:B----4-:R-:W-:Y:S05]  /*5230*/  @P0 BRA `(.L_x_177) ;  /* 0x00000008005c0947 */ /* 0x010fea0003800000 */
[----:B------:R-:W2:Y:S04]  /*5240*/  LDL.U8 R16, [R1+0x13f] ;  /* 0x00013f0001107983 */ /* 0x000ea80000100000 */
[----:B------:R-:W2:Y:S04]  /*5250*/  LDL.U8 R9, [R1+0x159] ;  /* 0x0001590001097983 */ /* 0x000ea80000100000 */
[----:B------:R-:W3:Y:S01]  /*5260*/  LDL.U8 R8, [R1+0x125] ;  /* 0x0001250001087983 */ /* 0x000ee20000100000 */
[----:B--2---:R-:W-:-:S04]  /*5270*/  ISETP.GT.U32.AND P0, PT, R9, R16, PT ;  /* 0x000000100900720c */ /* 0x004fc80003f04070 */
[----:B---3--:R-:W-:-:S13]  /*5280*/  ISETP.LT.U32.OR P0, PT, R9, R8, P0 ;  /* 0x000000080900720c */ /* 0x008fda0000701470 */
[----:B------:R-:W-:Y:S05]  /*5290*/  @P0 BRA `(.L_x_177) ;  /* 0x0000000800440947 */ /* 0x000fea0003800000 */
        /* <DEDUP_REMOVED lines=141> */
[C---:B--2---:R-:W-:Y:S02]  /*5b70*/  ISETP.GT.U32.AND P0, PT, R9.reuse, R16, PT ;  /* 0x000000100900720c */ /* 0x044fe40003f04070 */
[----:B---3--:R-:W-:-:S13]  /*5b80*/  ISETP.GE.U32.AND P2, PT, R9, R8, PT ;  /* 0x000000080900720c */ /* 0x008fda0003f46070 */
[----:B------:R-:W-:Y:S05]  /*5b90*/  @!P0 BREAK.RELIABLE P2, B2 ;  /* 0x0000000000028942 */ /* 0x000fea0001000100 */
[----:B------:R-:W-:Y:S05]  /*5ba0*/  @!P0 BRA P2, `(.L_x_175) ;  /* 0x00000000000c8947 */ /* 0x000fea0001000000 */
.L_x_177:
[----:B------:R-:W-:Y:S05]  /*5bb0*/  BSYNC.RELIABLE B2 ;  /* 0x0000000000027941 */ /* 0x000fea0003800100 */
.L_x_176:
[----:B------:R-:W-:-:S05]  /*5bc0*/  LOP3.LUT R14, R14, R15, RZ, 0x30, !PT ;  /* 0x0000000f0e0e7212 */ /* 0x000fca00078e30ff */
[----:B------:R4:W-:Y:S02]  /*5bd0*/  STL [R13], R14 ;  /* 0x0000000e0d007387 */ /* 0x0009e40000100800 */
.L_x_175:
[----:B------:R-:W-:Y:S05]  /*5be0*/  BSYNC.RECONVERGENT B1 ;  /* 0x0000000000017941 */ /* 0x000fea0003800200 */
.L_x_174:
[----:B------:R-:W-:Y:S01]  /*5bf0*/  VIADD R10, R10, 0x5 ;  /* 0x000000050a0a7836 */ /* 0x000fe20000000000 */
[----:B------:R-:W-:Y:S06]  /*5c00*/  @P1 BRA `(.L_x_178) ;  /* 0xfffffff000441947 */ /* 0x000fec000383ffff */
[----:B------:R-:W-:Y:S05]  /*5c10*/  BRA `(.L_x_179) ;  /* 0xffffffa400ec7947 */ /* 0x000fea000383ffff */
.L_x_4:
[----:B------:R-:W-:Y:S05]  /*5c20*/  BSYNC.RECONVERGENT B0 ;  /* 0x0000000000007941 */ /* 0x000fea0003800200 */
.L_x_0:
[----:B------:R-:W-:Y:S05]  /*5c30*/  WARPSYNC.ALL ;  /* 0x0000000000007948 */ /* 0x000fea0003800000 */
[----:B------:R-:W0:Y:S01]  /*5c40*/  LDC.64 R2, c[0x0][0x380] ;  /* 0x0000e000ff027b82 */ /* 0x000e220000000a00 */
[----:B------:R-:W1:Y:S02]  /*5c50*/  LDCU UR6, c[0x3][URZ] ;  /* 0x00c00000ff0677ac */ /* 0x000e640008000800 */
[----:B-1----:R-:W-:-:S04]  /*5c60*/  IMAD R11, R18, UR6, R11 ;  /* 0x00000006120b7c24 */ /* 0x002fc8000f8e020b */
[----:B0-----:R-:W-:-:S05]  /*5c70*/  IMAD.WIDE R2, R11, 0x4, R2 ;  /* 0x000000040b027825 */ /* 0x001fca00078e0202 */
[----:B------:R-:W-:Y:S01]  /*5c80*/  STG.E desc[UR4][R2.64], R6 ;  /* 0x0000000602007986 */ /* 0x000fe2000c101904 */
[----:B------:R-:W-:Y:S05]  /*5c90*/  EXIT ;  /* 0x000000000000794d */ /* 0x000fea0003800000 */
.L_x_180:
[----:B------:R-:W-:-:S00]  /*5ca0*/  BRA `(.L_x_180) ;  /* 0xfffffffc00fc7947 */ /* 0x000fc0000383ffff */
[----:B------:R-:W-:-:S00]  /*5cb0*/  NOP ;  /* 0x0000000000007918 */ /* 0x000fc00000000000 */
        /* <DEDUP_REMOVED lines=12> */
.L_x_543:


//--------------------- .text._Z11g_guess_allPii  --------------------------
	.section	.text._Z11g_guess_allPii,"ax",@progbits
	.align	128
        .global         _Z11g_guess_allPii
        .type           _Z11g_guess_allPii,@function
        .size           _Z11g_guess_allPii,(.L_x_544 - _Z11g_guess_allPii)
        .other          _Z11g_guess_allPii,@"STO_CUDA_ENTRY STV_DEFAULT"
_Z11g_guess_allPii:
.text._Z11g_guess_allPii:
[----:B------:R-:W0:Y:S01]  /*0000*/  LDC R1, c[0x0][0x37c] ;  /* 0x0000df00ff017b82 */ /* 0x000e220000000800 */
[----:B------:R-:W1:Y:S07]  /*0010*/  S2R R3, SR_TID.X ;  /* 0x0000000000037919 */ /* 0x000e6e0000002100 */
[----:B------:R-:W1:Y:S01]  /*0020*/  S2UR UR4, SR_CTAID.X ;  /* 0x00000000000479c3 */ /* 0x000e620000002500 */
[----:B------:R-:W2:Y:S01]  /*0030*/  LDCU UR5, c[0x3][URZ] ;  /* 0x00c00000ff0577ac */ /* 0x000ea20008000800 */
[----:B0-----:R-:W-:-:S06]  /*0040*/  VIADD R1, R1, 0xfffffe88 ;  /* 0xfffffe8801017836 */ /* 0x001fcc0000000000 */
[----:B------:R-:W1:Y:S02]  /*0050*/  LDC R10, c[0x0][0x360] ;  /* 0x0000d800ff0a7b82 */ /* 0x000e640000000800 */
[----:B-1----:R-:W-:-:S05]  /*0060*/  IMAD R10, R10, UR4, R3 ;  /* 0x000000040a0a7c24 */ /* 0x002fca000f8e0203 */
[----:B--2---:R-:W-:-:S13]  /*0070*/  ISETP.GE.AND P0, PT, R10, UR5, PT ;  /* 0x000000050a007c0c */ /* 0x004fda000bf06270 */
[----:B------:R-:W-:Y:S05]  /*0080*/  @P0 EXIT ;  /* 0x000000000000094d */ /* 0x000fea0003800000 */
[----:B------:R-:W-:Y:S01]  /*0090*/  IMAD.MOV.U32 R8, RZ, RZ, -0x1 ;  /* 0xffffffffff087424 */ /* 0x000fe200078e00ff */
[----:B------:R-:W-:Y:S01]  /*00a0*/  BSSY.RECONVERGENT B0, `(.L_x_181) ;  /* 0x00005b4000007945 */ /* 0x000fe20003800200 */
[----:B------:R-:W-:Y:S01]  /*00b0*/  IMAD.MOV.U32 R9, RZ, RZ, -0x1 ;  /* 0xffffffffff097424 */ /* 0x000fe200078e00ff */
[----:B------:R-:W-:Y:S01]  /*00c0*/  CS2R R2, SRZ ;  /* 0x0000000000027805 */ /* 0x000fe2000001ff00 */
[----:B------:R-:W-:Y:S01]  /*00d0*/  IMAD.MOV.U32 R0, RZ, RZ, RZ ;  /* 0x000000ffff007224 */ /* 0x000fe200078e00ff */
[----:B------:R0:W-:Y:S01]  /*00e0*/  STL [R1+0x120], R8 ;  /* 0x0001200801007387 */ /* 0x0001e20000100800 */
[----:B------:R-:W-:Y:S01]  /*00f0*/  CS2R R4, SRZ ;  /* 0x0000000000047805 */ /* 0x000fe2000001ff00 */
[----:B------:R-:W-:Y:S01]  /*0100*/  IMAD.MOV.U32 R6, RZ, RZ, RZ ;  /* 0x000000ffff067224 */ /* 0x000fe200078e00ff */
[----:B------:R-:W1:Y:S01]  /*0110*/  LDCU.64 UR4, c[0x0][0x358] ;  /* 0x00006b00ff0477ac */ /* 0x000e620008000a00 */
[----:B------:R0:W-:Y:S04]  /*0120*/  STL.64 [R1], R8 ;  /* 0x0000000801007387 */ /* 0x0001e80000100a00 */
        /* <DEDUP_REMOVED lines=35> */
.L_x_360:
[----:B0-----:R-:W0:Y:S01]  /*0360*/  LDC R9, c[0x0][0x388] ;  /* 0x0000e200ff097b82 */ /* 0x001e220000000800 */
[----:B------:R-:W-:Y:S01]  /*0370*/  ISETP.NE.AND P0, PT, R6, RZ, PT ;  /* 0x000000ff0600720c */ /* 0x000fe20003f05270 */
[----:B------:R-:W-:Y:S01]  /*0380*/  BSSY.RECONVERGENT B1, `(.L_x_182) ;  /* 0x0000197000017945 */ /* 0x000fe20003800200 */
[----:B0-234-:R-:W-:-:S11]  /*0390*/  IMAD.MOV.U32 R7, RZ, RZ, R9 ;  /* 0x000000ffff077224 */ /* 0x01dfd600078e0009 */
[----:B-1----:R-:W-:Y:S05]  /*03a0*/  @!P0 BRA `(.L_x_183) ;  /* 0x0000001800508947 */ /* 0x002fea0003800000 */
        /* <DEDUP_REMOVED lines=403> */
.L_x_184:
[----:B------:R-:W-:-:S07]  /*1ce0*/  IMAD.IADD R7, R7, 0x1, R8 ;  /* 0x0000000107077824 */ /* 0x000fce00078e0208 */
.L_x_183:
[----:B------:R-:W-:Y:S05]  /*1cf0*/  BSYNC.RECONVERGENT B1 ;  /* 0x0000000000017941 */ /* 0x000fea0003800200 */
.L_x_182:
[----:B------:R-:W-:Y:S01]  /*1d00*/  ISETP.NE.AND P0, PT, R7, R10, PT ;  /* 0x0000000a0700720c */ /* 0x000fe20003f05270 */
[----:B------:R-:W-:-:S12]  /*1d10*/  VIADD R6, R6, 0x1 ;  /* 0x0000000106067836 */ /* 0x000fd80000000000 */
[----:B------:R-:W-:Y:S05]  /*1d20*/  @!P0 BRA `(.L_x_185) ;  /* 0x0000003c00ac8947 */ /* 0x000fea0003800000 */
[----:B------:R-:W-:Y:S01]  /*1d30*/  IMAD.MOV.U32 R12, RZ, RZ, 0x4 ;  /* 0x00000004ff0c7424 */ /* 0x000fe200078e00ff */
[----:B------:R-:W-:Y:S01]  /*1d40*/  BSSY.RECONVERGENT B1, `(.L_x_186) ;  /* 0x0000035000017945 */ /* 0x000fe20003800200 */
[----:B------:R-:W-:Y:S02]  /*1d50*/  IMAD.MOV.U32 R11, RZ, RZ, 0x2 ;  /* 0x00000002ff0b7424 */ /* 0x000fe400078e00ff */
[--C-:B------:R-:W-:Y:S02]  /*1d60*/  IMAD R7, R7, 0x5, R12.reuse ;  /* 0x0000000507077824 */ /* 0x100fe400078e020c */
[----:B------:R-:W-:Y:S02]  /*1d70*/  IMAD R12, R10, 0x5, R12 ;  /* 0x000000050a0c7824 */ /* 0x000fe400078e020c */
[----:B------:R-:W0:Y:S08]  /*1d80*/  LDC.U8 R18, c[0x3][R7+0x1] ;  /* 0x00c0004007127b82 */ /* 0x000e300000000000 */
[----:B------:R-:W0:Y:S08]  /*1d90*/  LDC.U8 R26, c[0x3][R12+0x1] ;  /* 0x00c000400c1a7b82 */ /* 0x000e300000000000 */
[----:B------:R-:W1:Y:S08]  /*1da0*/  LDC.U8 R19, c[0x3][R7] ;  /* 0x00c0000007137b82 */ /* 0x000e700000000000 */
[----:B------:R-:W2:Y:S08]  /*1db0*/  LDC.U8 R17, c[0x3][R7+0x2] ;  /* 0x00c0008007117b82 */ /* 0x000eb00000000000 */
[----:B------:R-:W2:Y:S08]  /*1dc0*/  LDC.U8 R24, c[0x3][R12+0x2] ;  /* 0x00c000800c187b82 */ /* 0x000eb00000000000 */
[----:B------:R-:W1:Y:S08]  /*1dd0*/  LDC.U8 R22, c[0x3][R12] ;  /* 0x00c000000c167b82 */ /* 0x000e700000000000 */
[----:B------:R-:W3:Y:S08]  /*1de0*/  LDC.U8 R16, c[0x3][R7+0x3] ;  /* 0x00c000c007107b82 */ /* 0x000ef00000000000 */
[----:B------:R-:W3:Y:S01]  /*1df0*/  LDC.U8 R20, c[0x3][R12+0x3] ;  /* 0x00c000c00c147b82 */ /* 0x000ee20000000000 */
[----:B0-----:R-:W-:-:S04]  /*1e00*/  ISETP.NE.AND P1, PT, R18, R26, PT ;  /* 0x0000001a1200720c */ /* 0x001fc80003f25270 */
[----:B------:R-:W-:-:S03]  /*1e10*/  SEL R13, RZ, 0x2, P1 ;  /* 0x00000002ff0d7807 */ /* 0x000fc60000800000 */
[----:B------:R-:W0:Y:S08]  /*1e20*/  LDC.U8 R9, c[0x3][R7+0x4] ;  /* 0x00c0010007097b82 */ /* 0x000e300000000000 */
[----:B------:R-:W0:Y:S01]  /*1e30*/  LDC.U8 R8, c[0x3][R12+0x4] ;  /* 0x00c001000c087b82 */ /* 0x000e220000000000 */
[----:B--2---:R-:W-:-:S04]  /*1e40*/  ISETP.NE.AND P2, PT, R17, R24, PT ;  /* 0x000000181100720c */ /* 0x004fc80003f45270 */
[----:B------:R-:W-:Y:S02]  /*1e50*/  SEL R14, RZ, 0x2, P2 ;  /* 0x00000002ff0e7807 */ /* 0x000fe40001000000 */
[----:B-1----:R-:W-:-:S04]  /*1e60*/  ISETP.NE.AND P0, PT, R19, R22, PT ;  /* 0x000000161300720c */ /* 0x002fc80003f05270 */
[----:B------:R-:W-:-:S05]  /*1e70*/  SEL R23, RZ, 0x1, P0 ;  /* 0x00000001ff177807 */ /* 0x000fca0000000000 */
[----:B------:R-:W-:-:S04]  /*1e80*/  @!P1 VIADD R23, R23, 0x2 ;  /* 0x0000000217179836 */ /* 0x000fc80000000000 */
[----:B------:R-:W-:Y:S01]  /*1e90*/  @!P2 VIADD R23, R23, 0x4 ;  /* 0x000000041717a836 */ /* 0x000fe20000000000 */
[----:B---3--:R-:W-:-:S04]  /*1ea0*/  ISETP.NE.AND P3, PT, R16, R20, PT ;  /* 0x000000141000720c */ /* 0x008fc80003f65270 */
[----:B------:R-:W-:-:S09]  /*1eb0*/  SEL R15, RZ, 0x2, P3 ;  /* 0x00000002ff0f7807 */ /* 0x000fd20001800000 */
[----:B------:R-:W-:Y:S01]  /*1ec0*/  @!P3 VIADD R23, R23, 0x8 ;  /* 0x000000081717b836 */ /* 0x000fe20000000000 */
[----:B0-----:R-:W-:-:S04]  /*1ed0*/  ISETP.NE.AND P4, PT, R9, R8, PT ;  /* 0x000000080900720c */ /* 0x001fc80003f85270 */
        /* <DEDUP_REMOVED lines=24> */
.L_x_188:
[----:B------:R-:W-:Y:S01]  /*2060*/  LOP3.LUT R12, R23, R12, RZ, 0xfc, !PT ;  /* 0x0000000c170c7212 */ /* 0x000fe200078efcff */
[----:B------:R-:W-:-:S03]  /*2070*/  IMAD.MOV.U32 R11, RZ, RZ, 0x1 ;  /* 0x00000001ff0b7424 */ /* 0x000fc600078e00ff */
[----:B------:R-:W-:-:S07]  /*2080*/  PRMT R23, R12, 0x7610, R23 ;  /* 0x000076100c177816 */ /* 0x000fce0000000017 */
.L_x_187:
[----:B------:R-:W-:Y:S05]  /*2090*/  BSYNC.RECONVERGENT B1 ;  /* 0x0000000000017941 */ /* 0x000fea0003800200 */
.L_x_186:
        /* <DEDUP_REMOVED lines=22> */
.L_x_191:
[----:B------:R-:W-:Y:S01]  /*2200*/  LOP3.LUT R12, R23, R12, RZ, 0xfc, !PT ;  /* 0x0000000c170c7212 */ /* 0x000fe200078efcff */
[----:B------:R-:W-:-:S03]  /*2210*/  IMAD.MOV.U32 R13, RZ, RZ, 0x1 ;  /* 0x00000001ff0d7424 */ /* 0x000fc600078e00ff */
[----:B------:R-:W-:-:S07]  /*2220*/  PRMT R23, R12, 0x7610, R23 ;  /* 0x000076100c177816 */ /* 0x000fce0000000017 */
.L_x_190:
[----:B------:R-:W-:Y:S05]  /*2230*/  BSYNC.RECONVERGENT B1 ;  /* 0x0000000000017941 */ /* 0x000fea0003800200 */
.L_x_189:
        /* <DEDUP_REMOVED lines=22> */
.L_x_194:
[----:B------:R-:W-:Y:S01]  /*23a0*/  LOP3.LUT R12, R23, R12, RZ, 0xfc, !PT ;  /* 0x0000000c170c7212 */ /* 0x000fe200078efcff */
[----:B------:R-:W-:-:S03]  /*23b0*/  IMAD.MOV.U32 R14, RZ, RZ, 0x1 ;  /* 0x00000001ff0e7424 */ /* 0x000fc600078e00ff */
[----:B------:R-:W-:-:S07]  /*23c0*/  PRMT R23, R12, 0x7610, R23 ;  /* 0x000076100c177816 */ /* 0x000fce0000000017 */
.L_x_193:
[----:B------:R-:W-:Y:S05]  /*23d0*/  BSYNC.RECONVERGENT B1 ;  /* 0x0000000000017941 */ /* 0x000fea0003800200 */
.L_x_192:
        /* <DEDUP_REMOVED lines=22> */
.L_x_197:
[----:B------:R-:W-:Y:S01]  /*2540*/  LOP3.LUT R12, R23, R12, RZ, 0xfc, !PT ;  /* 0x0000000c170c7212 */ /* 0x000fe200078efcff */
[----:B------:R-:W-:-:S03]  /*2550*/  IMAD.MOV.U32 R15, RZ, RZ, 0x1 ;  /* 0x00000001ff0f7424 */ /* 0x000fc600078e00ff */
[----:B------:R-:W-:-:S07]  /*2560*/  PRMT R23, R12, 0x7610, R23 ;  /* 0x000076100c177816 */ /* 0x000fce0000000017 */
.L_x_196:
[----:B------:R-:W-:Y:S05]  /*2570*/  BSYNC.RECONVERGENT B1 ;  /* 0x0000000000017941 */ /* 0x000fea0003800200 */
.L_x_195:
[----:B------:R-:W-:Y:S01]  /*2580*/  STL.U16 [R1+0x124], RZ ;  /* 0x000124ff01007387 */ /* 0x000fe20000100400 */
[----:B------:R-:W-:Y:S01]  /*2590*/  IMAD.MOV.U32 R7, RZ, RZ, 0x505 ;  /* 0x00000505ff077424 */ /* 0x000fe200078e00ff */
[----:B------:R-:W-:Y:S01]  /*25a0*/  PRMT R8, R11, 0x9910, RZ ;  /* 0x000099100b087816 */ /* 0x000fe200000000ff */
[----:B------:R-:W-:Y:S01]  /*25b0*/  BSSY.RECONVERGENT B1, `(.L_x_198) ;  /* 0x000002f000017945 */ /* 0x000fe20003800200 */
[----:B------:R-:W-:Y:S01]  /*25c0*/  STL.U16 [R1+0x126], RZ ;  /* 0x000126ff01007387 */ /* 0x000fe20000100400 */
[----:B------:R-:W-:Y:S02]  /*25d0*/  PRMT R12, R19, 0x8880, RZ ;  /* 0x00008880130c7816 */ /* 0x000fe400000000ff */
[----:B------:R-:W-:Y:S01]  /*25e0*/  ISETP.NE.AND P2, PT, R8, 0x2, PT ;  /* 0x000000020800780c */ /* 0x000fe20003f45270 */
        /* <DEDUP_REMOVED lines=43> */
.L_x_199:
[----:B------:R-:W-:Y:S05]  /*28a0*/  BSYNC.RECONVERGENT B1 ;  /* 0x0000000000017941 */ /* 0x000fea0003800200 */
.L_x_198:
[----:B------:R-:W-:Y:S01]  /*28b0*/  BSSY.RECONVERGENT B1, `(.L_x_200) ;  /* 0x0000068000017945 */ /* 0x000fe20003800200 */
[----:B------:R-:W-:-:S03]  /*28c0*/  IMAD.IADD R12, R1, 0x1, R12 ;  /* 0x00000001010c7824 */ /* 0x000fc600078e020c */
[----:B------:R-:W-:Y:S05]  /*28d0*/  @!P2 BRA `(.L_x_201) ;  /* 0x000000000044a947 */ /* 0x000fea0003800000 */
[----:B------:R-:W-:-:S13]  /*28e0*/  ISETP.NE.AND P0, PT, R8, 0x1, PT ;  /* 0x000000010800780c */ /* 0x000fda0003f05270 */
[----:B------:R-:W-:Y:S05]  /*28f0*/  @P0 BRA `(.L_x_202) ;  /* 0x0000000000240947 */ /* 0x000fea0003800000 */
[----:B------:R-:W2:Y:S02]  /*2900*/  LDL.U8 R8, [R12+0xc3] ;  /* 0x0000c3000c087983 */ /* 0x000ea40000100000 */
[----:B--2---:R-:W-:Y:S01]  /*2910*/  VIADD R21, R8, 0x1 ;  /* 0x0000000108157836 */ /* 0x004fe20000000000 */
[----:B------:R-:W-:Y:S01]  /*2920*/  PRMT R8, R19, 0x8880, RZ ;  /* 0x0000888013087816 */ /* 0x000fe200000000ff */
[----:B------:R-:W-:-:S03]  /*2930*/  IMAD.MOV.U32 R19, RZ, RZ, 0x1 ;  /* 0x00000001ff137424 */ /* 0x000fc600078e00ff */
[----:B------:R1:W-:Y:S01]  /*2940*/  STL.U8 [R12+0xc3], R21 ;  /* 0x0000c3150c007387 */ /* 0x0003e20000100000 */
[----:B------:R-:W-:-:S05]  /*2950*/  VIADD R8, R8, 0xffffff9f ;  /* 0xffffff9f08087836 */ /* 0x000fca0000000000 */
[----:B------:R-:W-:-:S04]  /*2960*/  SHF.L.U32 R8, R19, R8, RZ ;  /* 0x0000000813087219 */ /* 0x000fc800000006ff */
[----:B------:R-:W-:Y:S01]  /*2970*/  LOP3.LUT R5, R5, R8, RZ, 0xfc, !PT ;  /* 0x0000000805057212 */ /* 0x000fe200078efcff */
[----:B-1----:R-:W-:Y:S06]  /*2980*/  BRA `(.L_x_203) ;  /* 0x0000000400687947 */ /* 0x002fec0003800000 */
.L_x_202:
[----:B------:R-:W-:Y:S01]  /*2990*/  PRMT R8, R19, 0x8880, RZ ;  /* 0x0000888013087816 */ /* 0x000fe200000000ff */
[----:B------:R-:W-:-:S04]  /*29a0*/  IMAD.MOV.U32 R19, RZ, RZ, 0x1 ;  /* 0x00000001ff137424 */ /* 0x000fc800078e00ff */
[----:B------:R-:W-:-:S05]  /*29b0*/  VIADD R8, R8, 0xffffff9f ;  /* 0xffffff9f08087836 */ /* 0x000fca0000000000 */
[----:B------:R-:W-:-:S04]  /*29c0*/  SHF.L.U32 R8, R19, R8, RZ ;  /* 0x0000000813087219 */ /* 0x000fc800000006ff */
[----:B------:R-:W-:Y:S01]  /*29d0*/  LOP3.LUT R5, R5, R8, RZ, 0xfc, !PT ;  /* 0x0000000805057212 */ /* 0x000fe200078efcff */
[----:B------:R-:W-:Y:S06]  /*29e0*/  BRA `(.L_x_203) ;  /* 0x0000000400507947 */ /* 0x000fec0003800000 */
.L_x_201:
        /* <DEDUP_REMOVED lines=11> */
.L_x_204:
[----:B------:R-:W-:Y:S02]  /*2aa0*/  ISETP.NE.AND P0, PT, R19, 0x63, PT ;  /* 0x000000631300780c */ /* 0x000fe40003f05270 */
[----:B------:R-:W-:-:S11]  /*2ab0*/  LOP3.LUT R5, R5, 0x2, RZ, 0xfc, !PT ;  /* 0x0000000205057812 */ /* 0x000fd600078efcff */
[----:B------:R-:W-:Y:S05]  /*2ac0*/  @!P0 BRA `(.L_x_206) ;  /* 0x00000000000c8947 */ /* 0x000fea0003800000 */
.L_x_205:
[----:B------:R-:W-:Y:S02]  /*2ad0*/  ISETP.NE.AND P0, PT, R19, 0x64, PT ;  /* 0x000000641300780c */ /* 0x000fe40003f05270 */
[----:B------:R-:W-:-:S11]  /*2ae0*/  LOP3.LUT R5, R5, 0x4, RZ, 0xfc, !PT ;  /* 0x0000000405057812 */ /* 0x000fd600078efcff */
[----:B------:R-:W-:Y:S05]  /*2af0*/  @!P0 BRA `(.L_x_207) ;  /* 0x00000000000c8947 */ /* 0x000fea0003800000 */
.L_x_206:
[----:B------:R-:W-:Y:S02]  /*2b00*/  ISETP.NE.AND P0, PT, R19, 0x65, PT ;  /* 0x000000651300780c */ /* 0x000fe40003f05270 */
[----:B------:R-:W-:-:S11]  /*2b10*/  LOP3.LUT R5, R5, 0x8, RZ, 0xfc, !PT ;  /* 0x0000000805057812 */ /* 0x000fd600078efcff */
[----:B------:R-:W-:Y:S05]  /*2b20*/  @!P0 BRA `(.L_x_208) ;  /* 0x00000000000c8947 */ /* 0x000fea0003800000 */
.L_x_207:
[----:B------:R-:W-:Y:S02]  /*2b30*/  ISETP.NE.AND P0, PT, R19, 0x66, PT ;  /* 0x000000661300780c */ /* 0x000fe40003f05270 */
[----:B------:R-:W-:-:S11]  /*2b40*/  LOP3.LUT R5, R5, 0x10, RZ, 0xfc, !PT ;  /* 0x0000001005057812 */ /* 0x000fd600078efcff */
[----:B------:R-:W-:Y:S05]  /*2b50*/  @!P0 BRA `(.L_x_209) ;  /* 0x00000000000c8947 */ /* 0x000fea0003800000 */
.L_x_208:
[----:B------:R-:W-:Y:S02]  /*2b60*/  ISETP.NE.AND P0, PT, R19, 0x67, PT ;  /* 0x000000671300780c */ /* 0x000fe40003f05270 */
[----:B------:R-:W-:-:S11]  /*2b70*/  LOP3.LUT R5, R5, 0x20, RZ, 0xfc, !PT ;  /* 0x0000002005057812 */ /* 0x000fd600078efcff */
[----:B------:R-:W-:Y:S05]  /*2b80*/  @!P0 BRA `(.L_x_210) ;  /* 0x00000000000c8947 */ /* 0x000fea0003800000 */
.L_x_209:
[----:B------:R-:W-:Y:S02]  /*2b90*/  ISETP.NE.AND P0, PT, R19, 0x68, PT ;  /* 0x000000681300780c */ /* 0x000fe40003f05270 */
[----:B------:R-:W-:-:S11]  /*2ba0*/  LOP3.LUT R5, R5, 0x40, RZ, 0xfc, !PT ;  /* 0x0000004005057812 */ /* 0x000fd600078efcff */
[----:B------:R-:W-:Y:S05]  /*2bb0*/  @!P0 BRA `(.L_x_211) ;  /* 0x00000000000c8947 */ /* 0x000fea0003800000 */
.L_x_210:
[----:B------:R-:W-:Y:S02]  /*2bc0*/  ISETP.NE.AND P0, PT, R19, 0x69, PT ;  /* 0x000000691300780c */ /* 0x000fe40003f05270 */
[----:B------:R-:W-:-:S11]  /*2bd0*/  LOP3.LUT R5, R5, 0x80, RZ, 0xfc, !PT ;  /* 0x0000008005057812 */ /* 0x000fd600078efcff */
[----:B------:R-:W-:Y:S05]  /*2be0*/  @!P0 BRA `(.L_x_212) ;  /* 0x00000000000c8947 */ /* 0x000fea0003800000 */
.L_x_211:
[----:B------:R-:W-:Y:S02]  /*2bf0*/  ISETP.NE.AND P0, PT, R19, 0x6a, PT ;  /* 0x0000006a1300780c */ /* 0x000fe40003f05270 */
[----:B------:R-:W-:-:S11]  /*2c00*/  LOP3.LUT R5, R5, 0x100, RZ, 0xfc, !PT ;  /* 0x0000010005057812 */ /* 0x000fd600078efcff */
[----:B------:R-:W-:Y:S05]  /*2c10*/  @!P0 BRA `(.L_x_213) ;  /* 0x00000000000c8947 */ /* 0x000fea0003800000 */
.L_x_212:
[----:B------:R-:W-:Y:S02]  /*2c20*/  ISETP.NE.AND P0, PT, R19, 0x6b, PT ;  /* 0x0000006b1300780c */ /* 0x000fe40003f05270 */
[----:B------:R-:W-:-:S11]  /*2c30*/  LOP3.LUT R5, R5, 0x200, RZ, 0xfc, !PT ;  /* 0x0000020005057812 */ /* 0x000fd600078efcff */
[----:B------:R-:W-:Y:S05]  /*2c40*/  @!P0 BRA `(.L_x_214) ;  /* 0x00000000000c8947 */ /* 0x000fea0003800000 */
.L_x_213:
[----:B------:R-:W-:Y:S02]  /*2c50*/  ISETP.NE.AND P0, PT, R19, 0x6c, PT ;  /* 0x0000006c1300780c */ /* 0x000fe40003f05270 */
[----:B------:R-:W-:-:S11]  /*2c60*/  LOP3.LUT R5, R5, 0x400, RZ, 0xfc, !PT ;  /* 0x0000040005057812 */ /* 0x000fd600078efcff */
[----:B------:R-:W-:Y:S05]  /*2c70*/  @!P0 BRA `(.L_x_215) ;  /* 0x00000000000c8947 */ /* 0x000fea0003800000 */
.L_x_214:
[----:B------:R-:W-:Y:S02]  /*2c80*/  ISETP.NE.AND P0, PT, R19, 0x6d, PT ;  /* 0x0000006d1300780c */ /* 0x000fe40003f05270 */
[----:B------:R-:W-:-:S11]  /*2c90*/  LOP3.LUT R5, R5, 0x800, RZ, 0xfc, !PT ;  /* 0x0000080005057812 */ /* 0x000fd600078efcff */
[----:B------:R-:W-:Y:S05]  /*2ca0*/  @!P0 BRA `(.L_x_216) ;  /* 0x00000000000c8947 */ /* 0x000fea0003800000 */
.L_x_215:
[----:B------:R-:W-:Y:S02]  /*2cb0*/  ISETP.NE.AND P0, PT, R19, 0x6e, PT ;  /* 0x0000006e1300780c */ /* 0x000fe40003f05270 */
[----:B------:R-:W-:-:S11]  /*2cc0*/  LOP3.LUT R5, R5, 0x1000, RZ, 0xfc, !PT ;  /* 0x0000100005057812 */ /* 0x000fd600078efcff */
[----:B------:R-:W-:Y:S05]  /*2cd0*/  @!P0 BRA `(.L_x_217) ;  /* 0x00000000000c8947 */ /* 0x000fea0003800000 */
.L_x_216:
[----:B------:R-:W-:Y:S02]  /*2ce0*/  ISETP.NE.AND P0, PT, R19, 0x6f, PT ;  /* 0x0000006f1300780c */ /* 0x000fe40003f05270 */
[----:B------:R-:W-:-:S11]  /*2cf0*/  LOP3.LUT R5, R5, 0x2000, RZ, 0xfc, !PT ;  /* 0x0000200005057812 */ /* 0x000fd600078efcff */
[----:B------:R-:W-:Y:S05]  /*2d00*/  @!P0 BRA `(.L_x_218) ;  /* 0x00000000000c8947 */ /* 0x000fea0003800000 */
.L_x_217:
[----:B------:R-:W-:Y:S02]  /*2d10*/  ISETP.NE.AND P0, PT, R19, 0x70, PT ;  /* 0x000000701300780c */ /* 0x000fe40003f05270 */
[----:B------:R-:W-:-:S11]  /*2d20*/  LOP3.LUT R5, R5, 0x4000, RZ, 0xfc, !PT ;  /* 0x0000400005057812 */ /* 0x000fd600078efcff */
[----:B------:R-:W-:Y:S05]  /*2d30*/  @!P0 BRA `(.L_x_219) ;  /* 0x00000000000c8947 */ /* 0x000fea0003800000 */
.L_x_218:
[----:B------:R-:W-:Y:S02]  /*2d40*/  ISETP.NE.AND P0, PT, R19, 0x71, PT ;  /* 0x000000711300780c */ /* 0x000fe40003f05270 */
[----:B------:R-:W-:-:S11]  /*2d50*/  LOP3.LUT R5, R5, 0x8000, RZ, 0xfc, !PT ;  /* 0x0000800005057812 */ /* 0x000fd600078efcff */
[----:B------:R-:W-:Y:S05]  /*2d60*/  @!P0 BRA `(.L_x_220) ;  /* 0x00000000000c8947 */ /* 0x000fea0003800000 */
.L_x_219:
[----:B------:R-:W-:Y:S02]  /*2d70*/  ISETP.NE.AND P0, PT, R19, 0x72, PT ;  /* 0x000000721300780c */ /* 0x000fe40003f05270 */
[----:B------:R-:W-:-:S11]  /*2d80*/  LOP3.LUT R5, R5, 0x10000, RZ, 0xfc, !PT ;  /* 0x0001000005057812 */ /* 0x000fd600078efcff */
[----:B------:R-:W-:Y:S05]  /*2d90*/  @!P0 BRA `(.L_x_221) ;  /* 0x00000000000c8947 */ /* 0x000fea0003800000 */
.L_x_220:
[----:B------:R-:W-:Y:S02]  /*2da0*/  ISETP.NE.AND P0, PT, R19, 0x73, PT ;  /* 0x000000731300780c */ /* 0x000fe40003f05270 */
[----:B------:R-:W-:-:S11]  /*2db0*/  LOP3.LUT R5, R5, 0x20000, RZ, 0xfc, !PT ;  /* 0x0002000005057812 */ /* 0x000fd600078efcff */
[----:B------:R-:W-:Y:S05]  /*2dc0*/  @!P0 BRA `(.L_x_222) ;  /* 0x00000000000c8947 */ /* 0x000fea0003800000 */
.L_x_221:
[----:B------:R-:W-:Y:S02]  /*2dd0*/  ISETP.NE.AND P0, PT, R19, 0x74, PT ;  /* 0x000000741300780c */ /* 0x000fe40003f05270 */
[----:B------:R-:W-:-:S11]  /*2de0*/  LOP3.LUT R5, R5, 0x40000, RZ, 0xfc, !PT ;  /* 0x0004000005057812 */ /* 0x000fd600078efcff */
[----:B------:R-:W-:Y:S05]  /*2df0*/  @!P0 BRA `(.L_x_223) ;  /* 0x00000000000c8947 */ /* 0x000fea0003800000 */
.L_x_222:
[----:B------:R-:W-:Y:S02]  /*2e00*/  ISETP.NE.AND P0, PT, R19, 0x75, PT ;  /* 0x000000751300780c */ /* 0x000fe40003f05270 */
[----:B------:R-:W-:-:S11]  /*2e10*/  LOP3.LUT R5, R5, 0x80000, RZ, 0xfc, !PT ;  /* 0x0008000005057812 */ /* 0x000fd600078efcff */
[----:B------:R-:W-:Y:S05]  /*2e20*/  @!P0 BRA `(.L_x_224) ;  /* 0x00000000000c8947 */ /* 0x000fea0003800000 */
.L_x_223:
[----:B------:R-:W-:Y:S02]  /*2e30*/  ISETP.NE.AND P0, PT, R19, 0x76, PT ;  /* 0x000000761300780c */ /* 0x000fe40003f05270 */
[----:B------:R-:W-:-:S11]  /*2e40*/  LOP3.LUT R5, R5, 0x100000, RZ, 0xfc, !PT ;  /* 0x0010000005057812 */ /* 0x000fd600078efcff */
[----:B------:R-:W-:Y:S05]  /*2e50*/  @!P0 BRA `(.L_x_225) ;  /* 0x00000000000c8947 */ /* 0x000fea0003800000 */
.L_x_224:
[----:B------:R-:W-:Y:S02]  /*2e60*/  ISETP.NE.AND P0, PT, R19, 0x77, PT ;  /* 0x000000771300780c */ /* 0x000fe40003f05270 */
[----:B------:R-:W-:-:S11]  /*2e70*/  LOP3.LUT R5, R5, 0x200000, RZ, 0xfc, !PT ;  /* 0x0020000005057812 */ /* 0x000fd600078efcff */
[----:B------:R-:W-:Y:S05]  /*2e80*/  @!P0 BRA `(.L_x_226) ;  /* 0x00000000000c8947 */ /* 0x000fea0003800000 */
.L_x_225:
[----:B------:R-:W-:Y:S02]  /*2e90*/  ISETP.NE.AND P0, PT, R19, 0x78, PT ;  /* 0x000000781300780c */ /* 0x000fe40003f05270 */
[----:B------:R-:W-:-:S11]  /*2ea0*/  LOP3.LUT R5, R5, 0x400000, RZ, 0xfc, !PT ;  /* 0x0040000005057812 */ /* 0x000fd600078efcff */
[----:B------:R-:W-:Y:S05]  /*2eb0*/  @!P0 BRA `(.L_x_227) ;  /* 0x00000000000c8947 */ /* 0x000fea0003800000 */
.L_x_226:
[----:B------:R-:W-:Y:S02]  /*2ec0*/  ISETP.NE.AND P0, PT, R19, 0x79, PT ;  /* 0x000000791300780c */ /* 0x000fe40003f05270 */
[----:B------:R-:W-:-:S11]  /*2ed0*/  LOP3.LUT R5, R5, 0x800000, RZ, 0xfc, !PT ;  /* 0x0080000005057812 */ /* 0x000fd600078efcff */
[----:B------:R-:W-:Y:S05]  /*2ee0*/  @!P0 BRA `(.L_x_228) ;  /* 0x00000000000c8947 */ /* 0x000fea0003800000 */
.L_x_227:
[----:B------:R-:W-:Y:S02]  /*2ef0*/  ISETP.NE.AND P0, PT, R19, 0x7a, PT ;  /* 0x0000007a1300780c */ /* 0x000fe40003f05270 */
[----:B------:R-:W-:-:S11]  /*2f00*/  LOP3.LUT R5, R5, 0x1000000, RZ, 0xfc, !PT ;  /* 0x0100000005057812 */ /* 0x000fd600078efcff */
[----:B------:R-:W-:Y:S05]  /*2f10*/  @!P0 BRA `(.L_x_203) ;  /* 0x0000000000048947 */ /* 0x000fea0003800000 */
.L_x_228:
[----:B------:R-:W-:-:S07]  /*2f20*/  LOP3.LUT R5, R5, 0x2000000, RZ, 0xfc, !PT ;  /* 0x0200000005057812 */ /* 0x000fce00078efcff */
.L_x_203:
[----:B------:R-:W-:Y:S05]  /*2f30*/  BSYNC.RECONVERGENT B1 ;  /* 0x0000000000017941 */ /* 0x000fea0003800200 */
.L_x_200:
[----:B------:R-:W-:Y:S01]  /*2f40*/  PRMT R20, R13, 0x9910, RZ ;  /* 0x000099100d147816 */ /* 0x000fe200000000ff */
[----:B------:R-:W-:Y:S01]  /*2f50*/  BSSY.RECONVERGENT B1, `(.L_x_229) ;  /* 0x000006a000017945 */ /* 0x000fe20003800200 */
[----:B------:R-:W-:Y:S02]  /*2f60*/  PRMT R8, R18, 0x8880, RZ ;  /* 0x0000888012087816 */ /* 0x000fe400000000ff */
[----:B------:R-:W-:-:S03]  /*2f70*/  ISETP.NE.AND P0, PT, R20, 0x1, PT ;  /* 0x000000011400780c */ /* 0x000fc60003f05270 */
[----:B------:R-:W-:-:S10]  /*2f80*/  IMAD.IADD R19, R1, 0x1, R8 ;  /* 0x0000000101137824 */ /* 0x000fd400078e0208 */
[----:B------:R-:W-:Y:S05]  /*2f90*/  @!P0 BRA `(.L_x_230) ;  /* 0x0000000400748947 */ /* 0x000fea0003800000 */
[----:B------:R-:W-:-:S13]  /*2fa0*/  ISETP.NE.AND P0, PT, R20, 0x2, PT ;  /* 0x000000021400780c */ /* 0x000fda0003f05270 */
[----:B------:R-:W-:Y:S05]  /*2fb0*/  @P0 BRA `(.L_x_231) ;  /* 0x0000000400540947 */ /* 0x000fea0003800000 */
[----:B------:R-:W2:Y:S01]  /*2fc0*/  LDL.U8 R8, [R19+0xc3] ;  /* 0x0000c30013087983 */ /* 0x000ea20000100000 */
[----:B------:R-:W1:Y:S02]  /*2fd0*/  POPC R20, R4 ;  /* 0x0000000400147309 */ /* 0x000e640000000000 */
[----:B-1----:R-:W-:Y:S01]  /*2fe0*/  ISETP.GT.U32.AND P0, PT, R20, 0x18, PT ;  /* 0x000000181400780c */ /* 0x002fe20003f04070 */
        /* <DEDUP_REMOVED lines=8> */
.L_x_233:
[----:B------:R-:W-:Y:S02]  /*3070*/  ISETP.NE.AND P0, PT, R18, 0x63, PT ;  /* 0x000000631200780c */ /* 0x000fe40003f05270 */
[----:B------:R-:W-:-:S11]  /*3080*/  LOP3.LUT R4, R4, 0x2, RZ, 0xfc, !PT ;  /* 0x0000000204047812 */ /* 0x000fd600078efcff */
[----:B------:R-:W-:Y:S05]  /*3090*/  @!P0 BRA `(.L_x_235) ;  /* 0x00000000000c8947 */ /* 0x000fea0003800000 */
.L_x_234:
[----:B------:R-:W-:Y:S02]  /*30a0*/  ISETP.NE.AND P0, PT, R18, 0x64, PT ;  /* 0x000000641200780c */ /* 0x000fe40003f05270 */
[----:B------:R-:W-:-:S11]  /*30b0*/  LOP3.LUT R4, R4, 0x4, RZ, 0xfc, !PT ;  /* 0x0000000404047812 */ /* 0x000fd600078efcff */
[----:B------:R-:W-:Y:S05]  /*30c0*/  @!P0 BRA `(.L_x_236) ;  /* 0x00000000000c8947 */ /* 0x000fea0003800000 */
.L_x_235:
[----:B------:R-:W-:Y:S02]  /*30d0*/  ISETP.NE.AND P0, PT, R18, 0x65, PT ;  /* 0x000000651200780c */ /* 0x000fe40003f05270 */
[----:B------:R-:W-:-:S11]  /*30e0*/  LOP3.LUT R4, R4, 0x8, RZ, 0xfc, !PT ;  /* 0x0000000804047812 */ /* 0x000fd600078efcff */
[----:B------:R-:W-:Y:S05]  /*30f0*/  @!P0 BRA `(.L_x_237) ;  /* 0x00000000000c8947 */ /* 0x000fea0003800000 */
.L_x_236:
[----:B------:R-:W-:Y:S02]  /*3100*/  ISETP.NE.AND P0, PT, R18, 0x66, PT ;  /* 0x000000661200780c */ /* 0x000fe40003f05270 */
[----:B------:R-:W-:-:S11]  /*3110*/  LOP3.LUT R4, R4, 0x10, RZ, 0xfc, !PT ;  /* 0x0000001004047812 */ /* 0x000fd600078efcff */
[----:B------:R-:W-:Y:S05]  /*3120*/  @!P0 BRA `(.L_x_238) ;  /* 0x00000000000c8947 */ /* 0x000fea0003800000 */
.L_x_237:
[----:B------:R-:W-:Y:S02]  /*3130*/  ISETP.NE.AND P0, PT, R18, 0x67, PT ;  /* 0x000000671200780c */ /* 0x000fe40003f05270 */
[----:B------:R-:W-:-:S11]  /*3140*/  LOP3.LUT R4, R4, 0x20, RZ, 0xfc, !PT ;  /* 0x0000002004047812 */ /* 0x000fd600078efcff */
[----:B------:R-:W-:Y:S05]  /*3150*/  @!P0 BRA `(.L_x_239) ;  /* 0x00000000000c8947 */ /* 0x000fea0003800000 */
.L_x_238:
[----:B------:R-:W-:Y:S02]  /*3160*/  ISETP.NE.AND P0, PT, R18, 0x68, PT ;  /* 0x000000681200780c */ /* 0x000fe40003f05270 */
[----:B------:R-:W-:-:S11]  /*3170*/  LOP3.LUT R4, R4, 0x40, RZ, 0xfc, !PT ;  /* 0x0000004004047812 */ /* 0x000fd600078efcff */
[----:B------:R-:W-:Y:S05]  /*3180*/  @!P0 BRA `(.L_x_240) ;  /* 0x00000000000c8947 */ /* 0x000fea0003800000 */
.L_x_239:
[----:B------:R-:W-:Y:S02]  /*3190*/  ISETP.NE.AND P0, PT, R18, 0x69, PT ;  /* 0x000000691200780c */ /* 0x000fe40003f05270 */
[----:B------:R-:W-:-:S11]  /*31a0*/  LOP3.LUT R4, R4, 0x80, RZ, 0xfc, !PT ;  /* 0x0000008004047812 */ /* 0x000fd600078efcff */
[----:B------:R-:W-:Y:S05]  /*31b0*/  @!P0 BRA `(.L_x_241) ;  /* 0x00000000000c8947 */ /* 0x000fea0003800000 */
.L_x_240:
[----:B------:R-:W-:Y:S02]  /*31c0*/  ISETP.NE.AND P0, PT, R18, 0x6a, PT ;  /* 0x0000006a1200780c */ /* 0x000fe40003f05270 */
[----:B------:R-:W-:-:S11]  /*31d0*/  LOP3.LUT R4, R4, 0x100, RZ, 0xfc, !PT ;  /* 0x0000010004047812 */ /* 0x000fd600078efcff */
[----:B------:R-:W-:Y:S05]  /*31e0*/  @!P0 BRA `(.L_x_242) ;  /* 0x00000000000c8947 */ /* 0x000fea0003800000 */
.L_x_241:
[----:B------:R-:W-:Y:S02]  /*31f0*/  ISETP.NE.AND P0, PT, R18, 0x6b, PT ;  /* 0x0000006b1200780c */ /* 0x000fe40003f05270 */
[----:B------:R-:W-:-:S11]  /*3200*/  LOP3.LUT R4, R4, 0x200, RZ, 0xfc, !PT ;  /* 0x0000020004047812 */ /* 0x000fd600078efcff */
[----:B------:R-:W-:Y:S05]  /*3210*/  @!P0 BRA `(.L_x_243) ;  /* 0x00000000000c8947 */ /* 0x000fea0003800000 */
.L_x_242:
[----:B------:R-:W-:Y:S02]  /*3220*/  ISETP.NE.AND P0, PT, R18, 0x6c, PT ;  /* 0x0000006c1200780c */ /* 0x000fe40003f05270 */
[----:B------:R-:W-:-:S11]  /*3230*/  LOP3.LUT R4, R4, 0x400, RZ, 0xfc, !PT ;  /* 0x0000040004047812 */ /* 0x000fd600078efcff */
[----:B------:R-:W-:Y:S05]  /*3240*/  @!P0 BRA `(.L_x_244) ;  /* 0x00000000000c8947 */ /* 0x000fea0003800000 */
.L_x_243:
[----:B------:R-:W-:Y:S02]  /*3250*/  ISETP.NE.AND P0, PT, R18, 0x6d, PT ;  /* 0x0000006d1200780c */ /* 0x000fe40003f05270 */
[----:B------:R-:W-:-:S11]  /*3260*/  LOP3.LUT R4, R4, 0x800, RZ, 0xfc, !PT ;  /* 0x0000080004047812 */ /* 0x000fd600078efcff */
[----:B------:R-:W-:Y:S05]  /*3270*/  @!P0 BRA `(.L_x_245) ;  /* 0x00000000000c8947 */ /* 0x000fea0003800000 */
.L_x_244:
[----:B------:R-:W-:Y:S02]  /*3280*/  ISETP.NE.AND P0, PT, R18, 0x6e, PT ;  /* 0x0000006e1200780c */ /* 0x000fe40003f05270 */
[----:B------:R-:W-:-:S11]  /*3290*/  LOP3.LUT R4, R4, 0x1000, RZ, 0xfc, !PT ;  /* 0x0000100004047812 */ /* 0x000fd600078efcff */
[----:B------:R-:W-:Y:S05]  /*32a0*/  @!P0 BRA `(.L_x_246) ;  /* 0x00000000000c8947 */ /* 0x000fea0003800000 */
.L_x_245:
[----:B------:R-:W-:Y:S02]  /*32b0*/  ISETP.NE.AND P0, PT, R18, 0x6f, PT ;  /* 0x0000006f1200780c */ /* 0x000fe40003f05270 */
[----:B------:R-:W-:-:S11]  /*32c0*/  LOP3.LUT R4, R4, 0x2000, RZ, 0xfc, !PT ;  /* 0x0000200004047812 */ /* 0x000fd600078efcff */
[----:B------:R-:W-:Y:S05]  /*32d0*/  @!P0 BRA `(.L_x_247) ;  /* 0x00000000000c8947 */ /* 0x000fea0003800000 */
.L_x_246:
[----:B------:R-:W-:Y:S02]  /*32e0*/  ISETP.NE.AND P0, PT, R18, 0x70, PT ;  /* 0x000000701200780c */ /* 0x000fe40003f05270 */
[----:B------:R-:W-:-:S11]  /*32f0*/  LOP3.LUT R4, R4, 0x4000, RZ, 0xfc, !PT ;  /* 0x0000400004047812 */ /* 0x000fd600078efcff */
[----:B------:R-:W-:Y:S05]  /*3300*/  @!P0 BRA `(.L_x_248) ;  /* 0x00000000000c8947 */ /* 0x000fea0003800000 */
.L_x_247:
[----:B------:R-:W-:Y:S02]  /*3310*/  ISETP.NE.AND P0, PT, R18, 0x71, PT ;  /* 0x000000711200780c */ /* 0x000fe40003f05270 */
[----:B------:R-:W-:-:S11]  /*3320*/  LOP3.LUT R4, R4, 0x8000, RZ, 0xfc, !PT ;  /* 0x0000800004047812 */ /* 0x000fd600078efcff */
[----:B------:R-:W-:Y:S05]  /*3330*/  @!P0 BRA `(.L_x_249) ;  /* 0x00000000000c8947 */ /* 0x000fea0003800000 */
.L_x_248:
[----:B------:R-:W-:Y:S02]  /*3340*/  ISETP.NE.AND P0, PT, R18, 0x72, PT ;  /* 0x000000721200780c */ /* 0x000fe40003f05270 */
[----:B------:R-:W-:-:S11]  /*3350*/  LOP3.LUT R4, R4, 0x10000, RZ, 0xfc, !PT ;  /* 0x0001000004047812 */ /* 0x000fd600078efcff */
[----:B------:R-:W-:Y:S05]  /*3360*/  @!P0 BRA `(.L_x_250) ;  /* 0x00000000000c8947 */ /* 0x000fea0003800000 */
.L_x_249:
[----:B------:R-:W-:Y:S02]  /*3370*/  ISETP.NE.AND P0, PT, R18, 0x73, PT ;  /* 0x000000731200780c */ /* 0x000fe40003f05270 */
[----:B------:R-:W-:-:S11]  /*3380*/  LOP3.LUT R4, R4, 0x20000, RZ, 0xfc, !PT ;  /* 0x0002000004047812 */ /* 0x000fd600078efcff */
[----:B------:R-:W-:Y:S05]  /*3390*/  @!P0 BRA `(.L_x_251) ;  /* 0x00000000000c8947 */ /* 0x000fea0003800000 */
.L_x_250:
[----:B------:R-:W-:Y:S02]  /*33a0*/  ISETP.NE.AND P0, PT, R18, 0x74, PT ;  /* 0x000000741200780c */ /* 0x000fe40003f05270 */
[----:B------:R-:W-:-:S11]  /*33b0*/  LOP3.LUT R4, R4, 0x40000, RZ, 0xfc, !PT ;  /* 0x0004000004047812 */ /* 0x000fd600078efcff */
[----:B------:R-:W-:Y:S05]  /*33c0*/  @!P0 BRA `(.L_x_252) ;  /* 0x00000000000c8947 */ /* 0x000fea0003800000 */
.L_x_251:
[----:B------:R-:W-:Y:S02]  /*33d0*/  ISETP.NE.AND P0, PT, R18, 0x75, PT ;  /* 0x000000751200780c */ /* 0x000fe40003f05270 */
[----:B------:R-:W-:-:S11]  /*33e0*/  LOP3.LUT R4, R4, 0x80000, RZ, 0xfc, !PT ;  /* 0x0008000004047812 */ /* 0x000fd600078efcff */
[----:B------:R-:W-:Y:S05]  /*33f0*/  @!P0 BRA `(.L_x_253) ;  /* 0x00000000000c8947 */ /* 0x000fea0003800000 */
.L_x_252:
[----:B------:R-:W-:Y:S02]  /*3400*/  ISETP.NE.AND P0, PT, R18, 0x76, PT ;  /* 0x000000761200780c */ /* 0x000fe40003f05270 */
[----:B------:R-:W-:-:S11]  /*3410*/  LOP3.LUT R4, R4, 0x100000, RZ, 0xfc, !PT ;  /* 0x0010000004047812 */ /* 0x000fd600078efcff */
[----:B------:R-:W-:Y:S05]  /*3420*/  @!P0 BRA `(.L_x_254) ;  /* 0x00000000000c8947 */ /* 0x000fea0003800000 */
.L_x_253:
[----:B------:R-:W-:Y:S02]  /*3430*/  ISETP.NE.AND P0, PT, R18, 0x77, PT ;  /* 0x000000771200780c */ /* 0x000fe40003f05270 */
[----:B------:R-:W-:-:S11]  /*3440*/  LOP3.LUT R4, R4, 0x200000, RZ, 0xfc, !PT ;  /* 0x0020000004047812 */ /* 0x000fd600078efcff */
[----:B------:R-:W-:Y:S05]  /*3450*/  @!P0 BRA `(.L_x_255) ;  /* 0x00000000000c8947 */ /* 0x000fea0003800000 */
.L_x_254:
[----:B------:R-:W-:Y:S02]  /*3460*/  ISETP.NE.AND P0, PT, R18, 0x78, PT ;  /* 0x000000781200780c */ /* 0x000fe40003f05270 */
[----:B------:R-:W-:-:S11]  /*3470*/  LOP3.LUT R4, R4, 0x400000, RZ, 0xfc, !PT ;  /* 0x0040000004047812 */ /* 0x000fd600078efcff */
[----:B------:R-:W-:Y:S05]  /*3480*/  @!P0 BRA `(.L_x_256) ;  /* 0x00000000000c8947 */ /* 0x000fea0003800000 */
.L_x_255:
[----:B------:R-:W-:Y:S02]  /*3490*/  ISETP.NE.AND P0, PT, R18, 0x79, PT ;  /* 0x000000791200780c */ /* 0x000fe40003f05270 */
[----:B------:R-:W-:-:S11]  /*34a0*/  LOP3.LUT R4, R4, 0x800000, RZ, 0xfc, !PT ;  /* 0x0080000004047812 */ /* 0x000fd600078efcff */
[----:B------:R-:W-:Y:S05]  /*34b0*/  @!P0 BRA `(.L_x_257) ;  /* 0x00000000000c8947 */ /* 0x000fea0003800000 */
.L_x_256:
[----:B------:R-:W-:Y:S02]  /*34c0*/  ISETP.NE.AND P0, PT, R18, 0x7a, PT ;  /* 0x0000007a1200780c */ /* 0x000fe40003f05270 */
[----:B------:R-:W-:-:S11]  /*34d0*/  LOP3.LUT R4, R4, 0x1000000, RZ, 0xfc, !PT ;  /* 0x0100000004047812 */ /* 0x000fd600078efcff */
[----:B------:R-:W-:Y:S05]  /*34e0*/  @!P0 BRA `(.L_x_232) ;  /* 0x0000000000408947 */ /* 0x000fea0003800000 */
.L_x_257:
[----:B------:R-:W-:Y:S01]  /*34f0*/  LOP3.LUT R4, R4, 0x2000000, RZ, 0xfc, !PT ;  /* 0x0200000004047812 */ /* 0x000fe200078efcff */
[----:B------:R-:W-:Y:S06]  /*3500*/  BRA `(.L_x_232) ;  /* 0x0000000000387947 */ /* 0x000fec0003800000 */
.L_x_231:
[----:B------:R-:W-:Y:S01]  /*3510*/  PRMT R8, R18, 0x8880, RZ ;  /* 0x0000888012087816 */ /* 0x000fe200000000ff */
[----:B0-----:R-:W-:-:S04]  /*3520*/  IMAD.MOV.U32 R21, RZ, RZ, 0x1 ;  /* 0x00000001ff157424 */ /* 0x001fc800078e00ff */
[----:B------:R-:W-:-:S05]  /*3530*/  VIADD R8, R8, 0xffffff9f ;  /* 0xffffff9f08087836 */ /* 0x000fca0000000000 */
[----:B------:R-:W-:-:S04]  /*3540*/  SHF.L.U32 R21, R21, R8, RZ ;  /* 0x0000000815157219 */ /* 0x000fc800000006ff */
[----:B------:R-:W-:Y:S01]  /*3550*/  LOP3.LUT R4, R4, R21, RZ, 0xfc, !PT ;  /* 0x0000001504047212 */ /* 0x000fe200078efcff */
[----:B------:R-:W-:Y:S06]  /*3560*/  BRA `(.L_x_232) ;  /* 0x0000000000207947 */ /* 0x000fec0003800000 */
.L_x_230:
[----:B------:R-:W2:Y:S01]  /*3570*/  LDL.U8 R8, [R19+0xc3] ;  /* 0x0000c30013087983 */ /* 0x000ea20000100000 */
[----:B------:R-:W-:Y:S01]  /*3580*/  PRMT R18, R18, 0x8880, RZ ;  /* 0x0000888012127816 */ /* 0x000fe200000000ff */
[----:B0-----:R-:W-:-:S04]  /*3590*/  IMAD.MOV.U32 R21, RZ, RZ, 0x1 ;  /* 0x00000001ff157424 */ /* 0x001fc800078e00ff */
[----:B------:R-:W-:-:S05]  /*35a0*/  VIADD R18, R18, 0xffffff9f ;  /* 0xffffff9f12127836 */ /* 0x000fca0000000000 */
[----:B------:R-:W-:-:S04]  /*35b0*/  SHF.L.U32 R21, R21, R18, RZ ;  /* 0x0000001215157219 */ /* 0x000fc800000006ff */
[----:B------:R-:W-:Y:S01]  /*35c0*/  LOP3.LUT R4, R4, R21, RZ, 0xfc, !PT ;  /* 0x0000001504047212 */ /* 0x000fe200078efcff */
[----:B--2---:R-:W-:-:S05]  /*35d0*/  VIADD R8, R8, 0x1 ;  /* 0x0000000108087836 */ /* 0x004fca0000000000 */
[----:B------:R2:W-:Y:S02]  /*35e0*/  STL.U8 [R19+0xc3], R8 ;  /* 0x0000c30813007387 */ /* 0x0005e40000100000 */
.L_x_232:
[----:B------:R-:W-:Y:S05]  /*35f0*/  BSYNC.RECONVERGENT B1 ;  /* 0x0000000000017941 */ /* 0x000fea0003800200 */
.L_x_229:
[----:B------:R-:W-:Y:S01]  /*3600*/  PRMT R20, R14, 0x9910, RZ ;  /* 0x000099100e147816 */ /* 0x000fe200000000ff */
[----:B------:R-:W-:Y:S01]  /*3610*/  BSSY.RECONVERGENT B1, `(.L_x_258) ;  /* 0x000006a000017945 */ /* 0x000fe20003800200 */
[----:B-12---:R-:W-:Y:S02]  /*3620*/  PRMT R8, R17, 0x8880, RZ ;  /* 0x0000888011087816 */ /* 0x006fe400000000ff */
[----:B------:R-:W-:-:S03]  /*3630*/  ISETP.NE.AND P0, PT, R20, 0x1, PT ;  /* 0x000000011400780c */ /* 0x000fc60003f05270 */
[----:B------:R-:W-:-:S10]  /*3640*/  IMAD.IADD R18, R1, 0x1, R8 ;  /* 0x0000000101127824 */ /* 0x000fd400078e0208 */
[----:B------:R-:W-:Y:S05]  /*3650*/  @!P0 BRA `(.L_x_259) ;  /* 0x0000000400748947 */ /* 0x000fea0003800000 */
[----:B------:R-:W-:-:S13]  /*3660*/  ISETP.NE.AND P0, PT, R20, 0x2, PT ;  /* 0x000000021400780c */ /* 0x000fda0003f05270 */
[----:B------:R-:W-:Y:S05]  /*3670*/  @P0 BRA `(.L_x_260) ;  /* 0x0000000400540947 */ /* 0x000fea0003800000 */
[----:B------:R-:W0:Y:S02]  /*3680*/  LDL.U8 R8, [R18+0xc3] ;  /* 0x0000c30012087983 */ /* 0x000e240000100000 */
[----:B0-----:R-:W-:Y:S02]  /*3690*/  VIADD R21, R8, 0x1 ;  /* 0x0000000108157836 */ /* 0x001fe40000000000 */
[----:B------:R-:W0:Y:S03]  /*36a0*/  POPC R8, R3 ;  /* 0x0000000300087309 */ /* 0x000e260000000000 */
[----:B------:R1:W-:Y:S01]  /*36b0*/  STL.U8 [R18+0xc3], R21 ;  /* 0x0000c31512007387 */ /* 0x0003e20000100000 */
[----:B0-----:R-:W-:-:S13]  /*36c0*/  ISETP.GT.U32.AND P0, PT, R8, 0x18, PT ;  /* 0x000000180800780c */ /* 0x001fda0003f04070 */
[----:B-1----:R-:W-:Y:S05]  /*36d0*/  @P0 BRA `(.L_x_261) ;  /* 0x0000000400740947 */ /* 0x002fea0003800000 */
[----:B------:R-:W-:-:S13]  /*36e0*/  ISETP.NE.AND P0, PT, R17, 0x61, PT ;  /* 0x000000611100780c */ /* 0x000fda0003f05270 */
[----:B------:R-:W-:Y:S05]  /*36f0*/  @!P0 BRA `(.L_x_262) ;  /* 0x00000000000c8947 */ /* 0x000fea0003800000 */
[----:B------:R-:W-:Y:S02]  /*3700*/  ISETP.NE.AND P0, PT, R17, 0x62, PT ;  /* 0x000000621100780c */ /* 0x000fe40003f05270 */
[----:B------:R-:W-:-:S11]  /*3710*/  LOP3.LUT R3, R3, 0x1, RZ, 0xfc, !PT ;  /* 0x0000000103037812 */ /* 0x000fd600078efcff */
[----:B------:R-:W-:Y:S05]  /*3720*/  @!P0 BRA `(.L_x_263) ;  /* 0x00000000000c8947 */ /* 0x000fea0003800000 */
.L_x_262:
[----:B------:R-:W-:Y:S02]  /*3730*/  ISETP.NE.AND P0, PT, R17, 0x63, PT ;  /* 0x000000631100780c */ /* 0x000fe40003f05270 */
[----:B------:R-:W-:-:S11]  /*3740*/  LOP3.LUT R3, R3, 0x2, RZ, 0xfc, !PT ;  /* 0x0000000203037812 */ /* 0x000fd600078efcff */
[----:B------:R-:W-:Y:S05]  /*3750*/  @!P0 BRA `(.L_x_264) ;  /* 0x00000000000c8947 */ /* 0x000fea0003800000 */
.L_x_263:
[----:B------:R-:W-:Y:S02]  /*3760*/  ISETP.NE.AND P0, PT, R17, 0x64, PT ;  /* 0x000000641100780c */ /* 0x000fe40003f05270 */
[----:B------:R-:W-:-:S11]  /*3770*/  LOP3.LUT R3, R3, 0x4, RZ, 0xfc, !PT ;  /* 0x0000000403037812 */ /* 0x000fd600078efcff */
[----:B------:R-:W-:Y:S05]  /*3780*/  @!P0 BRA `(.L_x_265) ;  /* 0x00000000000c8947 */ /* 0x000fea0003800000 */
.L_x_264:
[----:B------:R-:W-:Y:S02]  /*3790*/  ISETP.NE.AND P0, PT, R17, 0x65, PT ;  /* 0x000000651100780c */ /* 0x000fe40003f05270 */
[----:B------:R-:W-:-:S11]  /*37a0*/  LOP3.LUT R3, R3, 0x8, RZ, 0xfc, !PT ;  /* 0x0000000803037812 */ /* 0x000fd600078efcff */
[----:B------:R-:W-:Y:S05]  /*37b0*/  @!P0 BRA `(.L_x_266) ;  /* 0x00000000000c8947 */ /* 0x000fea0003800000 */
.L_x_265:
[----:B------:R-:W-:Y:S02]  /*37c0*/  ISETP.NE.AND P0, PT, R17, 0x66, PT ;  /* 0x000000661100780c */ /* 0x000fe40003f05270 */
[----:B------:R-:W-:-:S11]  /*37d0*/  LOP3.LUT R3, R3, 0x10, RZ, 0xfc, !PT ;  /* 0x0000001003037812 */ /* 0x000fd600078efcff */
[----:B------:R-:W-:Y:S05]  /*37e0*/  @!P0 BRA `(.L_x_267) ;  /* 0x00000000000c8947 */ /* 0x000fea0003800000 */
.L_x_266:
[----:B------:R-:W-:Y:S02]  /*37f0*/  ISETP.NE.AND P0, PT, R17, 0x67, PT ;  /* 0x000000671100780c */ /* 0x000fe40003f05270 */
[----:B------:R-:W-:-:S11]  /*3800*/  LOP3.LUT R3, R3, 0x20, RZ, 0xfc, !PT ;  /* 0x0000002003037812 */ /* 0x000fd600078efcff */
[----:B------:R-:W-:Y:S05]  /*3810*/  @!P0 BRA `(.L_x_268) ;  /* 0x00000000000c8947 */ /* 0x000fea0003800000 */
.L_x_267:
[----:B------:R-:W-:Y:S02]  /*3820*/  ISETP.NE.AND P0, PT, R17, 0x68, PT ;  /* 0x000000681100780c */ /* 0x000fe40003f05270 */
[----:B------:R-:W-:-:S11]  /*3830*/  LOP3.LUT R3, R3, 0x40, RZ, 0xfc, !PT ;  /* 0x0000004003037812 */ /* 0x000fd600078efcff */
[----:B------:R-:W-:Y:S05]  /*3840*/  @!P0 BRA `(.L_x_269) ;  /* 0x00000000000c8947 */ /* 0x000fea0003800000 */
.L_x_268:
[----:B------:R-:W-:Y:S02]  /*3850*/  ISETP.NE.AND P0, PT, R17, 0x69, PT ;  /* 0x000000691100780c */ /* 0x000fe40003f05270 */
[----:B------:R-:W-:-:S11]  /*3860*/  LOP3.LUT R3, R3, 0x80, RZ, 0xfc, !PT ;  /* 0x0000008003037812 */ /* 0x000fd600078efcff */
[----:B------:R-:W-:Y:S05]  /*3870*/  @!P0 BRA `(.L_x_270) ;  /* 0x00000000000c8947 */ /* 0x000fea0003800000 */
.L_x_269:
[----:B------:R-:W-:Y:S02]  /*3880*/  ISETP.NE.AND P0, PT, R17, 0x6a, PT ;  /* 0x0000006a1100780c */ /* 0x000fe40003f05270 */
[----:B------:R-:W-:-:S11]  /*3890*/  LOP3.LUT R3, R3, 0x100, RZ, 0xfc, !PT ;  /* 0x0000010003037812 */ /* 0x000fd600078efcff */
[----:B------:R-:W-:Y:S05]  /*38a0*/  @!P0 BRA `(.L_x_271) ;  /* 0x00000000000c8947 */ /* 0x000fea0003800000 */
.L_x_270:
[----:B------:R-:W-:Y:S02]  /*38b0*/  ISETP.NE.AND P0, PT, R17, 0x6b, PT ;  /* 0x0000006b1100780c */ /* 0x000fe40003f05270 */
[----:B------:R-:W-:-:S11]  /*38c0*/  LOP3.LUT R3, R3, 0x200, RZ, 0xfc, !PT ;  /* 0x0000020003037812 */ /* 0x000fd600078efcff */
[----:B------:R-:W-:Y:S05]  /*38d0*/  @!P0 BRA `(.L_x_272) ;  /* 0x00000000000c8947 */ /* 0x000fea0003800000 */
.L_x_271:
[----:B------:R-:W-:Y:S02]  /*38e0*/  ISETP.NE.AND P0, PT, R17, 0x6c, PT ;  /* 0x0000006c1100780c */ /* 0x000fe40003f05270 */
[----:B------:R-:W-:-:S11]  /*38f0*/  LOP3.LUT R3, R3, 0x400, RZ, 0xfc, !PT ;  /* 0x0000040003037812 */ /* 0x000fd600078efcff */
[----:B------:R-:W-:Y:S05]  /*3900*/  @!P0 BRA `(.L_x_273) ;  /* 0x00000000000c8947 */ /* 0x000fea0003800000 */
.L_x_272:
[----:B------:R-:W-:Y:S02]  /*3910*/  ISETP.NE.AND P0, PT, R17, 0x6d, PT ;  /* 0x0000006d1100780c */ /* 0x000fe40003f05270 */
[----:B------:R-:W-:-:S11]  /*3920*/  LOP3.LUT R3, R3, 0x800, RZ, 0xfc, !PT ;  /* 0x0000080003037812 */ /* 0x000fd600078efcff */
[----:B------:R-:W-:Y:S05]  /*3930*/  @!P0 BRA `(.L_x_274) ;  /* 0x00000000000c8947 */ /* 0x000fea0003800000 */
.L_x_273:
[----:B------:R-:W-:Y:S02]  /*3940*/  ISETP.NE.AND P0, PT, R17, 0x6e, PT ;  /* 0x0000006e1100780c */ /* 0x000fe40003f05270 */
[----:B------:R-:W-:-:S11]  /*3950*/  LOP3.LUT R3, R3, 0x1000, RZ, 0xfc, !PT ;  /* 0x0000100003037812 */ /* 0x000fd600078efcff */
[----:B------:R-:W-:Y:S05]  /*3960*/  @!P0 BRA `(.L_x_275) ;  /* 0x00000000000c8947 */ /* 0x000fea0003800000 */
.L_x_274:
[----:B------:R-:W-:Y:S02]  /*3970*/  ISETP.NE.AND P0, PT, R17, 0x6f, PT ;  /* 0x0000006f1100780c */ /* 0x000fe40003f05270 */
[----:B------:R-:W-:-:S11]  /*3980*/  LOP3.LUT R3, R3, 0x2000, RZ, 0xfc, !PT ;  /* 0x0000200003037812 */ /* 0x000fd600078efcff */
[----:B------:R-:W-:Y:S05]  /*3990*/  @!P0 BRA `(.L_x_276) ;  /* 0x00000000000c8947 */ /* 0x000fea0003800000 */
.L_x_275:
[----:B------:R-:W-:Y:S02]  /*39a0*/  ISETP.NE.AND P0, PT, R17, 0x70, PT ;  /* 0x000000701100780c */ /* 0x000fe40003f05270 */
[----:B------:R-:W-:-:S11]  /*39b0*/  LOP3.LUT R3, R3, 0x4000, RZ, 0xfc, !PT ;  /* 0x0000400003037812 */ /* 0x000fd600078efcff */
[----:B------:R-:W-:Y:S05]  /*39c0*/  @!P0 BRA `(.L_x_277) ;  /* 0x00000000000c8947 */ /* 0x000fea0003800000 */
.L_x_276:
[----:B------:R-:W-:Y:S02]  /*39d0*/  ISETP.NE.AND P0, PT, R17, 0x71, PT ;  /* 0x000000711100780c */ /* 0x000fe40003f05270 */
[----:B------:R-:W-:-:S11]  /*39e0*/  LOP3.LUT R3, R3, 0x8000, RZ, 0xfc, !PT ;  /* 0x0000800003037812 */ /* 0x000fd600078efcff */
[----:B------:R-:W-:Y:S05]  /*39f0*/  @!P0 BRA `(.L_x_278) ;  /* 0x00000000000c8947 */ /* 0x000fea0003800000 */
.L_x_277:
[----:B------:R-:W-:Y:S02]  /*3a00*/  ISETP.NE.AND P0, PT, R17, 0x72, PT ;  /* 0x000000721100780c */ /* 0x000fe40003f05270 */
[----:B------:R-:W-:-:S11]  /*3a10*/  LOP3.LUT R3, R3, 0x10000, RZ, 0xfc, !PT ;  /* 0x0001000003037812 */ /* 0x000fd600078efcff */
[----:B------:R-:W-:Y:S05]  /*3a20*/  @!P0 BRA `(.L_x_279) ;  /* 0x00000000000c8947 */ /* 0x000fea0003800000 */
.L_x_278:
[----:B------:R-:W-:Y:S02]  /*3a30*/  ISETP.NE.AND P0, PT, R17, 0x73, PT ;  /* 0x000000731100780c */ /* 0x000fe40003f05270 */
[----:B------:R-:W-:-:S11]  /*3a40*/  LOP3.LUT R3, R3, 0x20000, RZ, 0xfc, !PT ;  /* 0x0002000003037812 */ /* 0x000fd600078efcff */
[----:B------:R-:W-:Y:S05]  /*3a50*/  @!P0 BRA `(.L_x_280) ;  /* 0x00000000000c8947 */ /* 0x000fea0003800000 */
.L_x_279:
[----:B------:R-:W-:Y:S02]  /*3a60*/  ISETP.NE.AND P0, PT, R17, 0x74, PT ;  /* 0x000000741100780c */ /* 0x000fe40003f05270 */
[----:B------:R-:W-:-:S11]  /*3a70*/  LOP3.LUT R3, R3, 0x40000, RZ, 0xfc, !PT ;  /* 0x0004000003037812 */ /* 0x000fd600078efcff */
[----:B------:R-:W-:Y:S05]  /*3a80*/  @!P0 BRA `(.L_x_281) ;  /* 0x00000000000c8947 */ /* 0x000fea0003800000 */
.L_x_280:
[----:B------:R-:W-:Y:S02]  /*3a90*/  ISETP.NE.AND P0, PT, R17, 0x75, PT ;  /* 0x000000751100780c */ /* 0x000fe40003f05270 */
[----:B------:R-:W-:-:S11]  /*3aa0*/  LOP3.LUT R3, R3, 0x80000, RZ, 0xfc, !PT ;  /* 0x0008000003037812 */ /* 0x000fd600078efcff */
[----:B------:R-:W-:Y:S05]  /*3ab0*/  @!P0 BRA `(.L_x_282) ;  /* 0x00000000000c8947 */ /* 0x000fea0003800000 */
.L_x_281:
[----:B------:R-:W-:Y:S02]  /*3ac0*/  ISETP.NE.AND P0, PT, R17, 0x76, PT ;  /* 0x000000761100780c */ /* 0x000fe40003f05270 */
[----:B------:R-:W-:-:S11]  /*3ad0*/  LOP3.LUT R3, R3, 0x100000, RZ, 0xfc, !PT ;  /* 0x0010000003037812 */ /* 0x000fd600078efcff */
[----:B------:R-:W-:Y:S05]  /*3ae0*/  @!P0 BRA `(.L_x_283) ;  /* 0x00000000000c8947 */ /* 0x000fea0003800000 */
.L_x_282:
[----:B------:R-:W-:Y:S02]  /*3af0*/  ISETP.NE.AND P0, PT, R17, 0x77, PT ;  /* 0x000000771100780c */ /* 0x000fe40003f05270 */
[----:B------:R-:W-:-:S11]  /*3b00*/  LOP3.LUT R3, R3, 0x200000, RZ, 0xfc, !PT ;  /* 0x0020000003037812 */ /* 0x000fd600078efcff */
[----:B------:R-:W-:Y:S05]  /*3b10*/  @!P0 BRA `(.L_x_284) ;  /* 0x00000000000c8947 */ /* 0x000fea0003800000 */
.L_x_283:
[----:B------:R-:W-:Y:S02]  /*3b20*/  ISETP.NE.AND P0, PT, R17, 0x78, PT ;  /* 0x000000781100780c */ /* 0x000fe40003f05270 */
[----:B------:R-:W-:-:S11]  /*3b30*/  LOP3.LUT R3, R3, 0x400000, RZ, 0xfc, !PT ;  /* 0x0040000003037812 */ /* 0x000fd600078efcff */
[----:B------:R-:W-:Y:S05]  /*3b40*/  @!P0 BRA `(.L_x_285) ;  /* 0x00000000000c8947 */ /* 0x000fea0003800000 */
.L_x_284:
[----:B------:R-:W-:Y:S02]  /*3b50*/  ISETP.NE.AND P0, PT, R17, 0x79, PT ;  /* 0x000000791100780c */ /* 0x000fe40003f05270 */
[----:B------:R-:W-:-:S11]  /*3b60*/  LOP3.LUT R3, R3, 0x800000, RZ, 0xfc, !PT ;  /* 0x0080000003037812 */ /* 0x000fd600078efcff */
[----:B------:R-:W-:Y:S05]  /*3b70*/  @!P0 BRA `(.L_x_286) ;  /* 0x00000000000c8947 */ /* 0x000fea0003800000 */
.L_x_285:
[----:B------:R-:W-:Y:S02]  /*3b80*/  ISETP.NE.AND P0, PT, R17, 0x7a, PT ;  /* 0x0000007a1100780c */ /* 0x000fe40003f05270 */
[----:B------:R-:W-:-:S11]  /*3b90*/  LOP3.LUT R3, R3, 0x1000000, RZ, 0xfc, !PT ;  /* 0x0100000003037812 */ /* 0x000fd600078efcff */
[----:B------:R-:W-:Y:S05]  /*3ba0*/  @!P0 BRA `(.L_x_261) ;  /* 0x0000000000408947 */ /* 0x000fea0003800000 */
.L_x_286:
[----:B------:R-:W-:Y:S01]  /*3bb0*/  LOP3.LUT R3, R3, 0x2000000, RZ, 0xfc, !PT ;  /* 0x0200000003037812 */ /* 0x000fe200078efcff */
[----:B------:R-:W-:Y:S06]  /*3bc0*/  BRA `(.L_x_261) ;  /* 0x0000000000387947 */ /* 0x000fec0003800000 */
.L_x_260:
[----:B------:R-:W-:Y:S01]  /*3bd0*/  PRMT R8, R17, 0x8880, RZ ;  /* 0x0000888011087816 */ /* 0x000fe200000000ff */
[----:B------:R-:W-:-:S04]  /*3be0*/  IMAD.MOV.U32 R17, RZ, RZ, 0x1 ;  /* 0x00000001ff117424 */ /* 0x000fc800078e00ff */
[----:B------:R-:W-:-:S05]  /*3bf0*/  VIADD R8, R8, 0xffffff9f ;  /* 0xffffff9f08087836 */ /* 0x000fca0000000000 */
[----:B------:R-:W-:-:S04]  /*3c00*/  SHF.L.U32 R8, R17, R8, RZ ;  /* 0x0000000811087219 */ /* 0x000fc800000006ff */
[----:B------:R-:W-:Y:S01]  /*3c10*/  LOP3.LUT R3, R3, R8, RZ, 0xfc, !PT ;  /* 0x0000000803037212 */ /* 0x000fe200078efcff */
[----:B------:R-:W-:Y:S06]  /*3c20*/  BRA `(.L_x_261) ;  /* 0x0000000000207947 */ /* 0x000fec0003800000 */
.L_x_259:
[----:B0-----:R-:W2:Y:S01]  /*3c30*/  LDL.U8 R21, [R18+0xc3] ;  /* 0x0000c30012157983 */ /* 0x001ea20000100000 */
[----:B------:R-:W-:Y:S01]  /*3c40*/  PRMT R8, R17, 0x8880, RZ ;  /* 0x0000888011087816 */ /* 0x000fe200000000ff */
[----:B------:R-:W-:-:S04]  /*3c50*/  IMAD.MOV.U32 R17, RZ, RZ, 0x1 ;  /* 0x00000001ff117424 */ /* 0x000fc800078e00ff */
[----:B------:R-:W-:-:S05]  /*3c60*/  VIADD R8, R8, 0xffffff9f ;  /* 0xffffff9f08087836 */ /* 0x000fca0000000000 */
[----:B------:R-:W-:-:S04]  /*3c70*/  SHF.L.U32 R8, R17, R8, RZ ;  /* 0x0000000811087219 */ /* 0x000fc800000006ff */
[----:B------:R-:W-:Y:S01]  /*3c80*/  LOP3.LUT R3, R3, R8, RZ, 0xfc, !PT ;  /* 0x0000000803037212 */ /* 0x000fe200078efcff */
[----:B--2---:R-:W-:-:S05]  /*3c90*/  VIADD R21, R21, 0x1 ;  /* 0x0000000115157836 */ /* 0x004fca0000000000 */
[----:B------:R1:W-:Y:S02]  /*3ca0*/  STL.U8 [R18+0xc3], R21 ;  /* 0x0000c31512007387 */ /* 0x0003e40000100000 */
.L_x_261:
[----:B------:R-:W-:Y:S05]  /*3cb0*/  BSYNC.RECONVERGENT B1 ;  /* 0x0000000000017941 */ /* 0x000fea0003800200 */
.L_x_258:
        /* <DEDUP_REMOVED lines=9> */
[----:B------:R-:W3:Y:S02]  /*3d50*/  POPC R20, R2 ;  /* 0x0000000200147309 */ /* 0x000ee40000000000 */
[----:B---3--:R-:W-:Y:S01]  /*3d60*/  ISETP.GT.U32.AND P0, PT, R20, 0x18, PT ;  /* 0x000000181400780c */ /* 0x008fe20003f04070 */
        /* <DEDUP_REMOVED lines=8> */
.L_x_291:
[----:B------:R-:W-:Y:S02]  /*3df0*/  ISETP.NE.AND P0, PT, R16, 0x63, PT ;  /* 0x000000631000780c */ /* 0x000fe40003f05270 */
[----:B------:R-:W-:-:S11]  /*3e00*/  LOP3.LUT R2, R2, 0x2, RZ, 0xfc, !PT ;  /* 0x0000000202027812 */ /* 0x000fd600078efcff */
[----:B------:R-:W-:Y:S05]  /*3e10*/  @!P0 BRA `(.L_x_293) ;  /* 0x00000000000c8947 */ /* 0x000fea0003800000 */
.L_x_292:
[----:B------:R-:W-:Y:S02]  /*3e20*/  ISETP.NE.AND P0, PT, R16, 0x64, PT ;  /* 0x000000641000780c */ /* 0x000fe40003f05270 */
[----:B------:R-:W-:-:S11]  /*3e30*/  LOP3.LUT R2, R2, 0x4, RZ, 0xfc, !PT ;  /* 0x0000000402027812 */ /* 0x000fd600078efcff */
[----:B------:R-:W-:Y:S05]  /*3e40*/  @!P0 BRA `(.L_x_294) ;  /* 0x00000000000c8947 */ /* 0x000fea0003800000 */
.L_x_293:
[----:B------:R-:W-:Y:S02]  /*3e50*/  ISETP.NE.AND P0, PT, R16, 0x65, PT ;  /* 0x000000651000780c */ /* 0x000fe40003f05270 */
[----:B------:R-:W-:-:S11]  /*3e60*/  LOP3.LUT R2, R2, 0x8, RZ, 0xfc, !PT ;  /* 0x0000000802027812 */ /* 0x000fd600078efcff */
[----:B------:R-:W-:Y:S05]  /*3e70*/  @!P0 BRA `(.L_x_295) ;  /* 0x00000000000c8947 */ /* 0x000fea0003800000 */
.L_x_294:
[----:B------:R-:W-:Y:S02]  /*3e80*/  ISETP.NE.AND P0, PT, R16, 0x66, PT ;  /* 0x000000661000780c */ /* 0x000fe40003f05270 */
[----:B------:R-:W-:-:S11]  /*3e90*/  LOP3.LUT R2, R2, 0x10, RZ, 0xfc, !PT ;  /* 0x0000001002027812 */ /* 0x000fd600078efcff */
[----:B------:R-:W-:Y:S05]  /*3ea0*/  @!P0 BRA `(.L_x_296) ;  /* 0x00000000000c8947 */ /* 0x000fea0003800000 */
.L_x_295:
[----:B------:R-:W-:Y:S02]  /*3eb0*/  ISETP.NE.AND P0, PT, R16, 0x67, PT ;  /* 0x000000671000780c */ /* 0x000fe40003f05270 */
[----:B------:R-:W-:-:S11]  /*3ec0*/  LOP3.LUT R2, R2, 0x20, RZ, 0xfc, !PT ;  /* 0x0000002002027812 */ /* 0x000fd600078efcff */
[----:B------:R-:W-:Y:S05]  /*3ed0*/  @!P0 BRA `(.L_x_297) ;  /* 0x00000000000c8947 */ /* 0x000fea0003800000 */
.L_x_296:
[----:B------:R-:W-:Y:S02]  /*3ee0*/  ISETP.NE.AND P0, PT, R16, 0x68, PT ;  /* 0x000000681000780c */ /* 0x000fe40003f05270 */
[----:B------:R-:W-:-:S11]  /*3ef0*/  LOP3.LUT R2, R2, 0x40, RZ, 0xfc, !PT ;  /* 0x0000004002027812 */ /* 0x000fd600078efcff */
[----:B------:R-:W-:Y:S05]  /*3f00*/  @!P0 BRA `(.L_x_298) ;  /* 0x00000000000c8947 */ /* 0x000fea0003800000 */
.L_x_297:
[----:B------:R-:W-:Y:S02]  /*3f10*/  ISETP.NE.AND P0, PT, R16, 0x69, PT ;  /* 0x000000691000780c */ /* 0x000fe40003f05270 */
[----:B------:R-:W-:-:S11]  /*3f20*/  LOP3.LUT R2, R2, 0x80, RZ, 0xfc, !PT ;  /* 0x0000008002027812 */ /* 0x000fd600078efcff */
[----:B------:R-:W-:Y:S05]  /*3f30*/  @!P0 BRA `(.L_x_299) ;  /* 0x00000000000c8947 */ /* 0x000fea0003800000 */
.L_x_298:
[----:B------:R-:W-:Y:S02]  /*3f40*/  ISETP.NE.AND P0, PT, R16, 0x6a, PT ;  /* 0x0000006a1000780c */ /* 0x000fe40003f05270 */
[----:B------:R-:W-:-:S11]  /*3f50*/  LOP3.LUT R2, R2, 0x100, RZ, 0xfc, !PT ;  /* 0x0000010002027812 */ /* 0x000fd600078efcff */
[----:B------:R-:W-:Y:S05]  /*3f60*/  @!P0 BRA `(.L_x_300) ;  /* 0x00000000000c8947 */ /* 0x000fea0003800000 */
.L_x_299:
[----:B------:R-:W-:Y:S02]  /*3f70*/  ISETP.NE.AND P0, PT, R16, 0x6b, PT ;  /* 0x0000006b1000780c */ /* 0x000fe40003f05270 */
[----:B------:R-:W-:-:S11]  /*3f80*/  LOP3.LUT R2, R2, 0x200, RZ, 0xfc, !PT ;  /* 0x0000020002027812 */ /* 0x000fd600078efcff */
[----:B------:R-:W-:Y:S05]  /*3f90*/  @!P0 BRA `(.L_x_301) ;  /* 0x00000000000c8947 */ /* 0x000fea0003800000 */
.L_x_300:
[----:B------:R-:W-:Y:S02]  /*3fa0*/  ISETP.NE.AND P0, PT, R16, 0x6c, PT ;  /* 0x0000006c1000780c */ /* 0x000fe40003f05270 */
[----:B------:R-:W-:-:S11]  /*3fb0*/  LOP3.LUT R2, R2, 0x400, RZ, 0xfc, !PT ;  /* 0x0000040002027812 */ /* 0x000fd600078efcff */
[----:B------:R-:W-:Y:S05]  /*3fc0*/  @!P0 BRA `(.L_x_302) ;  /* 0x00000000000c8947 */ /* 0x000fea0003800000 */
.L_x_301:
[----:B------:R-:W-:Y:S02]  /*3fd0*/  ISETP.NE.AND P0, PT, R16, 0x6d, PT ;  /* 0x0000006d1000780c */ /* 0x000fe40003f05270 */
[----:B------:R-:W-:-:S11]  /*3fe0*/  LOP3.LUT R2, R2, 0x800, RZ, 0xfc, !PT ;  /* 0x0000080002027812 */ /* 0x000fd600078efcff */
[----:B------:R-:W-:Y:S05]  /*3ff0*/  @!P0 BRA `(.L_x_303) ;  /* 0x00000000000c8947 */ /* 0x000fea0003800000 */
.L_x_302:
[----:B------:R-:W-:Y:S02]  /*4000*/  ISETP.NE.AND P0, PT, R16, 0x6e, PT ;  /* 0x0000006e1000780c */ /* 0x000fe40003f05270 */
[----:B------:R-:W-:-:S11]  /*4010*/  LOP3.LUT R2, R2, 0x1000, RZ, 0xfc, !PT ;  /* 0x0000100002027812 */ /* 0x000fd600078efcff */
[----:B------:R-:W-:Y:S05]  /*4020*/  @!P0 BRA `(.L_x_304) ;  /* 0x00000000000c8947 */ /* 0x000fea0003800000 */
.L_x_303:
[----:B------:R-:W-:Y:S02]  /*4030*/  ISETP.NE.AND P0, PT, R16, 0x6f, PT ;  /* 0x0000006f1000780c */ /* 0x000fe40003f05270 */
[----:B------:R-:W-:-:S11]  /*4040*/  LOP3.LUT R2, R2, 0x2000, RZ, 0xfc, !PT ;  /* 0x0000200002027812 */ /* 0x000fd600078efcff */
[----:B------:R-:W-:Y:S05]  /*4050*/  @!P0 BRA `(.L_x_305) ;  /* 0x00000000000c8947 */ /* 0x000fea0003800000 */
.L_x_304:
[----:B------:R-:W-:Y:S02]  /*4060*/  ISETP.NE.AND P0, PT, R16, 0x70, PT ;  /* 0x000000701000780c */ /* 0x000fe40003f05270 */
[----:B------:R-:W-:-:S11]  /*4070*/  LOP3.LUT R2, R2, 0x4000, RZ, 0xfc, !PT ;  /* 0x0000400002027812 */ /* 0x000fd600078efcff */
[----:B------:R-:W-:Y:S05]  /*4080*/  @!P0 BRA `(.L_x_306) ;  /* 0x00000000000c8947 */ /* 0x000fea0003800000 */
.L_x_305:
[----:B------:R-:W-:Y:S02]  /*4090*/  ISETP.NE.AND P0, PT, R16, 0x71, PT ;  /* 0x000000711000780c */ /* 0x000fe40003f05270 */
[----:B------:R-:W-:-:S11]  /*40a0*/  LOP3.LUT R2, R2, 0x8000, RZ, 0xfc, !PT ;  /* 0x0000800002027812 */ /* 0x000fd600078efcff */
[----:B------:R-:W-:Y:S05]  /*40b0*/  @!P0 BRA `(.L_x_307) ;  /* 0x00000000000c8947 */ /* 0x000fea0003800000 */
.L_x_306:
[----:B------:R-:W-:Y:S02]  /*40c0*/  ISETP.NE.AND P0, PT, R16, 0x72, PT ;  /* 0x000000721000780c */ /* 0x000fe40003f05270 */
[----:B------:R-:W-:-:S11]  /*40d0*/  LOP3.LUT R2, R2, 0x10000, RZ, 0xfc, !PT ;  /* 0x0001000002027812 */ /* 0x000fd600078efcff */
[----:B------:R-:W-:Y:S05]  /*40e0*/  @!P0 BRA `(.L_x_308) ;  /* 0x00000000000c8947 */ /* 0x000fea0003800000 */
.L_x_307:
[----:B------:R-:W-:Y:S02]  /*40f0*/  ISETP.NE.AND P0, PT, R16, 0x73, PT ;  /* 0x000000731000780c */ /* 0x000fe40003f05270 */
[----:B------:R-:W-:-:S11]  /*4100*/  LOP3.LUT R2, R2, 0x20000, RZ, 0xfc, !PT ;  /* 0x0002000002027812 */ /* 0x000fd600078efcff */
[----:B------:R-:W-:Y:S05]  /*4110*/  @!P0 BRA `(.L_x_309) ;  /* 0x00000000000c8947 */ /* 0x000fea0003800000 */
.L_x_308:
[----:B------:R-:W-:Y:S02]  /*4120*/  ISETP.NE.AND P0, PT, R16, 0x74, PT ;  /* 0x000000741000780c */ /* 0x000fe40003f05270 */
[----:B------:R-:W-:-:S11]  /*4130*/  LOP3.LUT R2, R2, 0x40000, RZ, 0xfc, !PT ;  /* 0x0004000002027812 */ /* 0x000fd600078efcff */
[----:B------:R-:W-:Y:S05]  /*4140*/  @!P0 BRA `(.L_x_310) ;  /* 0x00000000000c8947 */ /* 0x000fea0003800000 */
.L_x_309:
[----:B------:R-:W-:Y:S02]  /*4150*/  ISETP.NE.AND P0, PT, R16, 0x75, PT ;  /* 0x000000751000780c */ /* 0x000fe40003f05270 */
[----:B------:R-:W-:-:S11]  /*4160*/  LOP3.LUT R2, R2, 0x80000, RZ, 0xfc, !PT ;  /* 0x0008000002027812 */ /* 0x000fd600078efcff */
[----:B------:R-:W-:Y:S05]  /*4170*/  @!P0 BRA `(.L_x_311) ;  /* 0x00000000000c8947 */ /* 0x000fea0003800000 */
.L_x_310:
[----:B------:R-:W-:Y:S02]  /*4180*/  ISETP.NE.AND P0, PT, R16, 0x76, PT ;  /* 0x000000761000780c */ /* 0x000fe40003f05270 */
[----:B------:R-:W-:-:S11]  /*4190*/  LOP3.LUT R2, R2, 0x100000, RZ, 0xfc, !PT ;  /* 0x0010000002027812 */ /* 0x000fd600078efcff */
[----:B------:R-:W-:Y:S05]  /*41a0*/  @!P0 BRA `(.L_x_312) ;  /* 0x00000000000c8947 */ /* 0x000fea0003800000 */
.L_x_311:
[----:B------:R-:W-:Y:S02]  /*41b0*/  ISETP.NE.AND P0, PT, R16, 0x77, PT ;  /* 0x000000771000780c */ /* 0x000fe40003f05270 */
[----:B------:R-:W-:-:S11]  /*41c0*/  LOP3.LUT R2, R2, 0x200000, RZ, 0xfc, !PT ;  /* 0x0020000002027812 */ /* 0x000fd600078efcff */
[----:B------:R-:W-:Y:S05]  /*41d0*/  @!P0 BRA `(.L_x_313) ;  /* 0x00000000000c8947 */ /* 0x000fea0003800000 */
.L_x_312:
[----:B------:R-:W-:Y:S02]  /*41e0*/  ISETP.NE.AND P0, PT, R16, 0x78, PT ;  /* 0x000000781000780c */ /* 0x000fe40003f05270 */
[----:B------:R-:W-:-:S11]  /*41f0*/  LOP3.LUT R2, R2, 0x400000, RZ, 0xfc, !PT ;  /* 0x0040000002027812 */ /* 0x000fd600078efcff */
[----:B------:R-:W-:Y:S05]  /*4200*/  @!P0 BRA `(.L_x_314) ;  /* 0x00000000000c8947 */ /* 0x000fea0003800000 */
.L_x_313:
[----:B------:R-:W-:Y:S02]  /*4210*/  ISETP.NE.AND P0, PT, R16, 0x79, PT ;  /* 0x000000791000780c */ /* 0x000fe40003f05270 */
[----:B------:R-:W-:-:S11]  /*4220*/  LOP3.LUT R2, R2, 0x800000, RZ, 0xfc, !PT ;  /* 0x0080000002027812 */ /* 0x000fd600078efcff */
[----:B------:R-:W-:Y:S05]  /*4230*/  @!P0 BRA `(.L_x_315) ;  /* 0x00000000000c8947 */ /* 0x000fea0003800000 */
.L_x_314:
[----:B------:R-:W-:Y:S02]  /*4240*/  ISETP.NE.AND P0, PT, R16, 0x7a, PT ;  /* 0x0000007a1000780c */ /* 0x000fe40003f05270 */
[----:B------:R-:W-:-:S11]  /*4250*/  LOP3.LUT R2, R2, 0x1000000, RZ, 0xfc, !PT ;  /* 0x0100000002027812 */ /* 0x000fd600078efcff */
[----:B------:R-:W-:Y:S05]  /*4260*/  @!P0 BRA `(.L_x_290) ;  /* 0x0000000000408947 */ /* 0x000fea0003800000 */
.L_x_315:
[----:B------:R-:W-:Y:S01]  /*4270*/  LOP3.LUT R2, R2, 0x2000000, RZ, 0xfc, !PT ;  /* 0x0200000002027812 */ /* 0x000fe200078efcff */
[----:B------:R-:W-:Y:S06]  /*4280*/  BRA `(.L_x_290) ;  /* 0x0000000000387947 */ /* 0x000fec0003800000 */
.L_x_289:
[----:B------:R-:W-:Y:S01]  /*4290*/  PRMT R8, R16, 0x8880, RZ ;  /* 0x0000888010087816 */ /* 0x000fe200000000ff */
[----:B01----:R-:W-:-:S04]  /*42a0*/  IMAD.MOV.U32 R21, RZ, RZ, 0x1 ;  /* 0x00000001ff157424 */ /* 0x003fc800078e00ff */
[----:B------:R-:W-:-:S05]  /*42b0*/  VIADD R8, R8, 0xffffff9f ;  /* 0xffffff9f08087836 */ /* 0x000fca0000000000 */
[----:B------:R-:W-:-:S04]  /*42c0*/  SHF.L.U32 R21, R21, R8, RZ ;  /* 0x0000000815157219 */ /* 0x000fc800000006ff */
[----:B------:R-:W-:Y:S01]  /*42d0*/  LOP3.LUT R2, R2, R21, RZ, 0xfc, !PT ;  /* 0x0000001502027212 */ /* 0x000fe200078efcff */
[----:B------:R-:W-:Y:S06]  /*42e0*/  BRA `(.L_x_290) ;  /* 0x0000000000207947 */ /* 0x000fec0003800000 */
.L_x_288:
[----:B------:R-:W2:Y:S01]  /*42f0*/  LDL.U8 R8, [R17+0xc3] ;  /* 0x0000c30011087983 */ /* 0x000ea20000100000 */
[----:B------:R-:W-:Y:S01]  /*4300*/  PRMT R16, R16, 0x8880, RZ ;  /* 0x0000888010107816 */ /* 0x000fe200000000ff */
[----:B01----:R-:W-:-:S04]  /*4310*/  IMAD.MOV.U32 R21, RZ, RZ, 0x1 ;  /* 0x00000001ff157424 */ /* 0x003fc800078e00ff */
[----:B------:R-:W-:-:S05]  /*4320*/  VIADD R16, R16, 0xffffff9f ;  /* 0xffffff9f10107836 */ /* 0x000fca0000000000 */
[----:B------:R-:W-:-:S04]  /*4330*/  SHF.L.U32 R21, R21, R16, RZ ;  /* 0x0000001015157219 */ /* 0x000fc800000006ff */
[----:B------:R-:W-:Y:S01]  /*4340*/  LOP3.LUT R2, R2, R21, RZ, 0xfc, !PT ;  /* 0x0000001502027212 */ /* 0x000fe200078efcff */
[----:B--2---:R-:W-:-:S05]  /*4350*/  VIADD R8, R8, 0x1 ;  /* 0x0000000108087836 */ /* 0x004fca0000000000 */
[----:B------:R3:W-:Y:S02]  /*4360*/  STL.U8 [R17+0xc3], R8 ;  /* 0x0000c30811007387 */ /* 0x0007e40000100000 */
.L_x_290:
[----:B------:R-:W-:Y:S05]  /*4370*/  BSYNC.RECONVERGENT B1 ;  /* 0x0000000000017941 */ /* 0x000fea0003800200 */
.L_x_287:
[----:B------:R-:W-:Y:S01]  /*4380*/  PRMT R16, R7, 0x9910, RZ ;  /* 0x0000991007107816 */ /* 0x000fe200000000ff */
[----:B------:R-:W-:Y:S01]  /*4390*/  BSSY.RECONVERGENT B1, `(.L_x_316) ;  /* 0x000006a000017945 */ /* 0x000fe20003800200 */
[----:B--23--:R-:W-:Y:S02]  /*43a0*/  PRMT R8, R9, 0x8880, RZ ;  /* 0x0000888009087816 */ /* 0x00cfe400000000ff */
[----:B------:R-:W-:-:S03]  /*43b0*/  ISETP.NE.AND P0, PT, R16, 0x1, PT ;  /* 0x000000011000780c */ /* 0x000fc60003f05270 */
[----:B------:R-:W-:-:S10]  /*43c0*/  IMAD.IADD R8, R1, 0x1, R8 ;  /* 0x0000000101087824 */ /* 0x000fd400078e0208 */
[----:B------:R-:W-:Y:S05]  /*43d0*/  @!P0 BRA `(.L_x_317) ;  /* 0x0000000400748947 */ /* 0x000fea0003800000 */
[----:B------:R-:W-:-:S13]  /*43e0*/  ISETP.NE.AND P0, PT, R16, 0x2, PT ;  /* 0x000000021000780c */ /* 0x000fda0003f05270 */
[----:B------:R-:W-:Y:S05]  /*43f0*/  @P0 BRA `(.L_x_318) ;  /* 0x0000000400540947 */ /* 0x000fea0003800000 */
[----:B------:R-:W0:Y:S02]  /*4400*/  LDL.U8 R16, [R8+0xc3] ;  /* 0x0000c30008107983 */ /* 0x000e240000100000 */
[----:B01----:R-:W-:Y:S02]  /*4410*/  VIADD R21, R16, 0x1 ;  /* 0x0000000110157836 */ /* 0x003fe40000000000 */
        /* <DEDUP_REMOVED lines=9> */
.L_x_320:
[----:B------:R-:W-:Y:S02]  /*44b0*/  ISETP.NE.AND P0, PT, R9, 0x63, PT ;  /* 0x000000630900780c */ /* 0x000fe40003f05270 */
[----:B------:R-:W-:-:S11]  /*44c0*/  LOP3.LUT R0, R0, 0x2, RZ, 0xfc, !PT ;  /* 0x0000000200007812 */ /* 0x000fd600078efcff */
[----:B------:R-:W-:Y:S05]  /*44d0*/  @!P0 BRA `(.L_x_322) ;  /* 0x00000000000c8947 */ /* 0x000fea0003800000 */
.L_x_321:
[----:B------:R-:W-:Y:S02]  /*44e0*/  ISETP.NE.AND P0, PT, R9, 0x64, PT ;  /* 0x000000640900780c */ /* 0x000fe40003f05270 */
[----:B------:R-:W-:-:S11]  /*44f0*/  LOP3.LUT R0, R0, 0x4, RZ, 0xfc, !PT ;  /* 0x0000000400007812 */ /* 0x000fd600078efcff */
[----:B------:R-:W-:Y:S05]  /*4500*/  @!P0 BRA `(.L_x_323) ;  /* 0x00000000000c8947 */ /* 0x000fea0003800000 */
.L_x_322:
[----:B------:R-:W-:Y:S02]  /*4510*/  ISETP.NE.AND P0, PT, R9, 0x65, PT ;  /* 0x000000650900780c */ /* 0x000fe40003f05270 */
[----:B------:R-:W-:-:S11]  /*4520*/  LOP3.LUT R0, R0, 0x8, RZ, 0xfc, !PT ;  /* 0x0000000800007812 */ /* 0x000fd600078efcff */
[----:B------:R-:W-:Y:S05]  /*4530*/  @!P0 BRA `(.L_x_324) ;  /* 0x00000000000c8947 */ /* 0x000fea0003800000 */
.L_x_323:
[----:B------:R-:W-:Y:S02]  /*4540*/  ISETP.NE.AND P0, PT, R9, 0x66, PT ;  /* 0x000000660900780c */ /* 0x000fe40003f05270 */
[----:B------:R-:W-:-:S11]  /*4550*/  LOP3.LUT R0, R0, 0x10, RZ, 0xfc, !PT ;  /* 0x0000001000007812 */ /* 0x000fd600078efcff */
[----:B------:R-:W-:Y:S05]  /*4560*/  @!P0 BRA `(.L_x_325) ;  /* 0x00000000000c8947 */ /* 0x000fea0003800000 */
.L_x_324:
[----:B------:R-:W-:Y:S02]  /*4570*/  ISETP.NE.AND P0, PT, R9, 0x67, PT ;  /* 0x000000670900780c */ /* 0x000fe40003f05270 */
[----:B------:R-:W-:-:S11]  /*4580*/  LOP3.LUT R0, R0, 0x20, RZ, 0xfc, !PT ;  /* 0x0000002000007812 */ /* 0x000fd600078efcff */
[----:B------:R-:W-:Y:S05]  /*4590*/  @!P0 BRA `(.L_x_326) ;  /* 0x00000000000c8947 */ /* 0x000fea0003800000 */
.L_x_325:
[----:B------:R-:W-:Y:S02]  /*45a0*/  ISETP.NE.AND P0, PT, R9, 0x68, PT ;  /* 0x000000680900780c */ /* 0x000fe40003f05270 */
[----:B------:R-:W-:-:S11]  /*45b0*/  LOP3.LUT R0, R0, 0x40, RZ, 0xfc, !PT ;  /* 0x0000004000007812 */ /* 0x000fd600078efcff */
[----:B------:R-:W-:Y:S05]  /*45c0*/  @!P0 BRA `(.L_x_327) ;  /* 0x00000000000c8947 */ /* 0x000fea0003800000 */
.L_x_326:
[----:B------:R-:W-:Y:S02]  /*45d0*/  ISETP.NE.AND P0, PT, R9, 0x69, PT ;  /* 0x000000690900780c */ /* 0x000fe40003f05270 */
[----:B------:R-:W-:-:S11]  /*45e0*/  LOP3.LUT R0, R0, 0x80, RZ, 0xfc, !PT ;  /* 0x0000008000007812 */ /* 0x000fd600078efcff */
[----:B------:R-:W-:Y:S05]  /*45f0*/  @!P0 BRA `(.L_x_328) ;  /* 0x00000000000c8947 */ /* 0x000fea0003800000 */
.L_x_327:
[----:B------:R-:W-:Y:S02]  /*4600*/  ISETP.NE.AND P0, PT, R9, 0x6a, PT ;  /* 0x0000006a0900780c */ /* 0x000fe40003f05270 */
[----:B------:R-:W-:-:S11]  /*4610*/  LOP3.LUT R0, R0, 0x100, RZ, 0xfc, !PT ;  /* 0x0000010000007812 */ /* 0x000fd600078efcff */
[----:B------:R-:W-:Y:S05]  /*4620*/  @!P0 BRA `(.L_x_329) ;  /* 0x00000000000c8947 */ /* 0x000fea0003800000 */
.L_x_328:
[----:B------:R-:W-:Y:S02]  /*4630*/  ISETP.NE.AND P0, PT, R9, 0x6b, PT ;  /* 0x0000006b0900780c */ /* 0x000fe40003f05270 */
[----:B------:R-:W-:-:S11]  /*4640*/  LOP3.LUT R0, R0, 0x200, RZ, 0xfc, !PT ;  /* 0x0000020000007812 */ /* 0x000fd600078efcff */
[----:B------:R-:W-:Y:S05]  /*4650*/  @!P0 BRA `(.L_x_330) ;  /* 0x00000000000c8947 */ /* 0x000fea0003800000 */
.L_x_329:
[----:B------:R-:W-:Y:S02]  /*4660*/  ISETP.NE.AND P0, PT, R9, 0x6c, PT ;  /* 0x0000006c0900780c */ /* 0x000fe40003f05270 */
[----:B------:R-:W-:-:S11]  /*4670*/  LOP3.LUT R0, R0, 0x400, RZ, 0xfc, !PT ;  /* 0x0000040000007812 */ /* 0x000fd600078efcff */
[----:B------:R-:W-:Y:S05]  /*4680*/  @!P0 BRA `(.L_x_331) ;  /* 0x00000000000c8947 */ /* 0x000fea0003800000 */
.L_x_330:
[----:B------:R-:W-:Y:S02]  /*4690*/  ISETP.NE.AND P0, PT, R9, 0x6d, PT ;  /* 0x0000006d0900780c */ /* 0x000fe40003f05270 */
[----:B------:R-:W-:-:S11]  /*46a0*/  LOP3.LUT R0, R0, 0x800, RZ, 0xfc, !PT ;  /* 0x0000080000007812 */ /* 0x000fd600078efcff */
[----:B------:R-:W-:Y:S05]  /*46b0*/  @!P0 BRA `(.L_x_332) ;  /* 0x00000000000c8947 */ /* 0x000fea0003800000 */
.L_x_331:
[----:B------:R-:W-:Y:S02]  /*46c0*/  ISETP.NE.AND P0, PT, R9, 0x6e, PT ;  /* 0x0000006e0900780c */ /* 0x000fe40003f05270 */
[----:B------:R-:W-:-:S11]  /*46d0*/  LOP3.LUT R0, R0, 0x1000, RZ, 0xfc, !PT ;  /* 0x0000100000007812 */ /* 0x000fd600078efcff */
[----:B------:R-:W-:Y:S05]  /*46e0*/  @!P0 BRA `(.L_x_333) ;  /* 0x00000000000c8947 */ /* 0x000fea0003800000 */
.L_x_332:
[----:B------:R-:W-:Y:S02]  /*46f0*/  ISETP.NE.AND P0, PT, R9, 0x6f, PT ;  /* 0x0000006f0900780c */ /* 0x000fe40003f05270 */
[----:B------:R-:W-:-:S11]  /*4700*/  LOP3.LUT R0, R0, 0x2000, RZ, 0xfc, !PT ;  /* 0x0000200000007812 */ /* 0x000fd600078efcff */
[----:B------:R-:W-:Y:S05]  /*4710*/  @!P0 BRA `(.L_x_334) ;  /* 0x00000000000c8947 */ /* 0x000fea0003800000 */
.L_x_333:
[----:B------:R-:W-:Y:S02]  /*4720*/  ISETP.NE.AND P0, PT, R9, 0x70, PT ;  /* 0x000000700900780c */ /* 0x000fe40003f05270 */
[----:B------:R-:W-:-:S11]  /*4730*/  LOP3.LUT R0, R0, 0x4000, RZ, 0xfc, !PT ;  /* 0x0000400000007812 */ /* 0x000fd600078efcff */
[----:B------:R-:W-:Y:S05]  /*4740*/  @!P0 BRA `(.L_x_335) ;  /* 0x00000000000c8947 */ /* 0x000fea0003800000 */
.L_x_334:
[----:B------:R-:W-:Y:S02]  /*4750*/  ISETP.NE.AND P0, PT, R9, 0x71, PT ;  /* 0x000000710900780c */ /* 0x000fe40003f05270 */
[----:B------:R-:W-:-:S11]  /*4760*/  LOP3.LUT R0, R0, 0x8000, RZ, 0xfc, !PT ;  /* 0x0000800000007812 */ /* 0x000fd600078efcff */
[----:B------:R-:W-:Y:S05]  /*4770*/  @!P0 BRA `(.L_x_336) ;  /* 0x00000000000c8947 */ /* 0x000fea0003800000 */
.L_x_335:
[----:B------:R-:W-:Y:S02]  /*4780*/  ISETP.NE.AND P0, PT, R9, 0x72, PT ;  /* 0x000000720900780c */ /* 0x000fe40003f05270 */
[----:B------:R-:W-:-:S11]  /*4790*/  LOP3.LUT R0, R0, 0x10000, RZ, 0xfc, !PT ;  /* 0x0001000000007812 */ /* 0x000fd600078efcff */
[----:B------:R-:W-:Y:S05]  /*47a0*/  @!P0 BRA `(.L_x_337) ;  /* 0x00000000000c8947 */ /* 0x000fea0003800000 */
.L_x_336:
[----:B------:R-:W-:Y:S02]  /*47b0*/  ISETP.NE.AND P0, PT, R9, 0x73, PT ;  /* 0x000000730900780c */ /* 0x000fe40003f05270 */
[----:B------:R-:W-:-:S11]  /*47c0*/  LOP3.LUT R0, R0, 0x20000, RZ, 0xfc, !PT ;  /* 0x0002000000007812 */ /* 0x000fd600078efcff */
[----:B------:R-:W-:Y:S05]  /*47d0*/  @!P0 BRA `(.L_x_338) ;  /* 0x00000000000c8947 */ /* 0x000fea0003800000 */
.L_x_337:
[----:B------:R-:W-:Y:S02]  /*47e0*/  ISETP.NE.AND P0, PT, R9, 0x74, PT ;  /* 0x000000740900780c */ /* 0x000fe40003f05270 */
[----:B------:R-:W-:-:S11]  /*47f0*/  LOP3.LUT R0, R0, 0x40000, RZ, 0xfc, !PT ;  /* 0x0004000000007812 */ /* 0x000fd600078efcff */
[----:B------:R-:W-:Y:S05]  /*4800*/  @!P0 BRA `(.L_x_339) ;  /* 0x00000000000c8947 */ /* 0x000fea0003800000 */
.L_x_338:
[----:B------:R-:W-:Y:S02]  /*4810*/  ISETP.NE.AND P0, PT, R9, 0x75, PT ;  /* 0x000000750900780c */ /* 0x000fe40003f05270 */
[----:B------:R-:W-:-:S11]  /*4820*/  LOP3.LUT R0, R0, 0x80000, RZ, 0xfc, !PT ;  /* 0x0008000000007812 */ /* 0x000fd600078efcff */
[----:B------:R-:W-:Y:S05]  /*4830*/  @!P0 BRA `(.L_x_340) ;  /* 0x00000000000c8947 */ /* 0x000fea0003800000 */
.L_x_339:
[----:B------:R-:W-:Y:S02]  /*4840*/  ISETP.NE.AND P0, PT, R9, 0x76, PT ;  /* 0x000000760900780c */ /* 0x000fe40003f05270 */
[----:B------:R-:W-:-:S11]  /*4850*/  LOP3.LUT R0, R0, 0x100000, RZ, 0xfc, !PT ;  /* 0x0010000000007812 */ /* 0x000fd600078efcff */
[----:B------:R-:W-:Y:S05]  /*4860*/  @!P0 BRA `(.L_x_341) ;  /* 0x00000000000c8947 */ /* 0x000fea0003800000 */
.L_x_340:
[----:B------:R-:W-:Y:S02]  /*4870*/  ISETP.NE.AND P0, PT, R9, 0x77, PT ;  /* 0x000000770900780c */ /* 0x000fe40003f05270 */
[----:B------:R-:W-:-:S11]  /*4880*/  LOP3.LUT R0, R0, 0x200000, RZ, 0xfc, !PT ;  /* 0x0020000000007812 */ /* 0x000fd600078efcff */
[----:B------:R-:W-:Y:S05]  /*4890*/  @!P0 BRA `(.L_x_342) ;  /* 0x00000000000c8947 */ /* 0x000fea0003800000 */
.L_x_341:
[----:B------:R-:W-:Y:S02]  /*48a0*/  ISETP.NE.AND P0, PT, R9, 0x78, PT ;  /* 0x000000780900780c */ /* 0x000fe40003f05270 */
[----:B------:R-:W-:-:S11]  /*48b0*/  LOP3.LUT R0, R0, 0x400000, RZ, 0xfc, !PT ;  /* 0x0040000000007812 */ /* 0x000fd600078efcff */
[----:B------:R-:W-:Y:S05]  /*48c0*/  @!P0 BRA `(.L_x_343) ;  /* 0x00000000000c8947 */ /* 0x000fea0003800000 */
.L_x_342:
[----:B------:R-:W-:Y:S02]  /*48d0*/  ISETP.NE.AND P0, PT, R9, 0x79, PT ;  /* 0x000000790900780c */ /* 0x000fe40003f05270 */
[----:B------:R-:W-:-:S11]  /*48e0*/  LOP3.LUT R0, R0, 0x800000, RZ, 0xfc, !PT ;  /* 0x0080000000007812 */ /* 0x000fd600078efcff */
[----:B------:R-:W-:Y:S05]  /*48f0*/  @!P0 BRA `(.L_x_344) ;  /* 0x00000000000c8947 */ /* 0x000fea0003800000 */
.L_x_343:
[----:B------:R-:W-:Y:S02]  /*4900*/  ISETP.NE.AND P0, PT, R9, 0x7a, PT ;  /* 0x0000007a0900780c */ /* 0x000fe40003f05270 */
[----:B------:R-:W-:-:S11]  /*4910*/  LOP3.LUT R0, R0, 0x1000000, RZ, 0xfc, !PT ;  /* 0x0100000000007812 */ /* 0x000fd600078efcff */
[----:B------:R-:W-:Y:S05]  /*4920*/  @!P0 BRA `(.L_x_319) ;  /* 0x0000000000408947 */ /* 0x000fea0003800000 */
.L_x_344:
[----:B------:R-:W-:Y:S01]  /*4930*/  LOP3.LUT R0, R0, 0x2000000, RZ, 0xfc, !PT ;  /* 0x0200000000007812 */ /* 0x000fe200078efcff */
[----:B------:R-:W-:Y:S06]  /*4940*/  BRA `(.L_x_319) ;  /* 0x0000000000387947 */ /* 0x000fec0003800000 */
.L_x_318:
[----:B------:R-:W-:Y:S01]  /*4950*/  PRMT R9, R9, 0x8880, RZ ;  /* 0x0000888009097816 */ /* 0x000fe200000000ff */
[----:B------:R-:W-:-:S04]  /*4960*/  IMAD.MOV.U32 R16, RZ, RZ, 0x1 ;  /* 0x00000001ff107424 */ /* 0x000fc800078e00ff */
[----:B------:R-:W-:-:S05]  /*4970*/  VIADD R9, R9, 0xffffff9f ;  /* 0xffffff9f09097836 */ /* 0x000fca0000000000 */
[----:B------:R-:W-:-:S04]  /*4980*/  SHF.L.U32 R9, R16, R9, RZ ;  /* 0x0000000910097219 */ /* 0x000fc800000006ff */
[----:B------:R-:W-:Y:S01]  /*4990*/  LOP3.LUT R0, R0, R9, RZ, 0xfc, !PT ;  /* 0x0000000900007212 */ /* 0x000fe200078efcff */
[----:B------:R-:W-:Y:S06]  /*49a0*/  BRA `(.L_x_319) ;  /* 0x0000000000207947 */ /* 0x000fec0003800000 */
.L_x_317:
[----:B01----:R-:W2:Y:S01]  /*49b0*/  LDL.U8 R21, [R8+0xc3] ;  /* 0x0000c30008157983 */ /* 0x003ea20000100000 */
[----:B------:R-:W-:Y:S01]  /*49c0*/  PRMT R9, R9, 0x8880, RZ ;  /* 0x0000888009097816 */ /* 0x000fe200000000ff */
[----:B------:R-:W-:-:S04]  /*49d0*/  IMAD.MOV.U32 R16, RZ, RZ, 0x1 ;  /* 0x00000001ff107424 */ /* 0x000fc800078e00ff */
[----:B------:R-:W-:-:S05]  /*49e0*/  VIADD R9, R9, 0xffffff9f ;  /* 0xffffff9f09097836 */ /* 0x000fca0000000000 */
[----:B------:R-:W-:-:S04]  /*49f0*/  SHF.L.U32 R9, R16, R9, RZ ;  /* 0x0000000910097219 */ /* 0x000fc800000006ff */
[----:B------:R-:W-:Y:S01]  /*4a00*/  LOP3.LUT R0, R0, R9, RZ, 0xfc, !PT ;  /* 0x0000000900007212 */ /* 0x000fe200078efcff */
[----:B--2---:R-:W-:-:S05]  /*4a10*/  VIADD R21, R21, 0x1 ;  /* 0x0000000115157836 */ /* 0x004fca0000000000 */
[----:B------:R0:W-:Y:S02]  /*4a20*/  STL.U8 [R8+0xc3], R21 ;  /* 0x0000c31508007387 */ /* 0x0001e40000100000 */
.L_x_319:
[----:B------:R-:W-:Y:S05]  /*4a30*/  BSYNC.RECONVERGENT B1 ;  /* 0x0000000000017941 */ /* 0x000fea0003800200 */
.L_x_316:
        /* <DEDUP_REMOVED lines=19> */
.L_x_346:
[----:B------:R-:W-:Y:S05]  /*4b70*/  BSYNC.RECONVERGENT B1 ;  /* 0x0000000000017941 */ /* 0x000fea0003800200 */
.L_x_345:
[----:B------:R-:W-:Y:S04]  /*4b80*/  BSSY.RECONVERGENT B1, `(.L_x_347) ;  /* 0x0000004000017945 */ /* 0x000fe80003800200 */
[----:B------:R-:W-:Y:S05]  /*4b90*/  @!P1 BRA `(.L_x_348) ;  /* 0x0000000000089947 */ /* 0x000fea0003800000 */
[----:B0-2---:R-:W2:Y:S04]  /*4ba0*/  LDL.U8 R12, [R19+0xc3] ;  /* 0x0000c300130c7983 */ /* 0x005ea80000100000 */
[----:B--2---:R3:W-:Y:S02]  /*4bb0*/  STL.U8 [R19+0xdd], R12 ;  /* 0x0000dd0c13007387 */ /* 0x0047e40000100000 */
.L_x_348:
[----:B------:R-:W-:Y:S05]  /*4bc0*/  BSYNC.RECONVERGENT B1 ;  /* 0x0000000000017941 */ /* 0x000fea0003800200 */
.L_x_347:
[----:B------:R-:W-:Y:S04]  /*4bd0*/  BSSY.RECONVERGENT B1, `(.L_x_349) ;  /* 0x0000004000017945 */ /* 0x000fe80003800200 */
[----:B------:R-:W-:Y:S05]  /*4be0*/  @!P2 BRA `(.L_x_350) ;  /* 0x000000000008a947 */ /* 0x000fea0003800000 */
[----:B--2---:R-:W2:Y:S04]  /*4bf0*/  LDL.U8 R7, [R18+0xc3] ;  /* 0x0000c30012077983 */ /* 0x004ea80000100000 */
[----:B--2---:R4:W-:Y:S02]  /*4c00*/  STL.U8 [R18+0xdd], R7 ;  /* 0x0000dd0712007387 */ /* 0x0049e40000100000 */
.L_x_350:
[----:B------:R-:W-:Y:S05]  /*4c10*/  BSYNC.RECONVERGENT B1 ;  /* 0x0000000000017941 */ /* 0x000fea0003800200 */
.L_x_349:
[----:B------:R-:W-:Y:S04]  /*4c20*/  BSSY.RECONVERGENT B1, `(.L_x_351) ;  /* 0x0000004000017945 */ /* 0x000fe80003800200 */
[----:B------:R-:W-:Y:S05]  /*4c30*/  @!P3 BRA `(.L_x_352) ;  /* 0x000000000008b947 */ /* 0x000fea0003800000 */
[----:B0-23--:R-:W2:Y:S04]  /*4c40*/  LDL.U8 R12, [R17+0xc3] ;  /* 0x0000c300110c7983 */ /* 0x00dea80000100000 */
[----:B--2---:R0:W-:Y:S02]  /*4c50*/  STL.U8 [R17+0xdd], R12 ;  /* 0x0000dd0c11007387 */ /* 0x0041e40000100000 */
.L_x_352:
[----:B------:R-:W-:Y:S05]  /*4c60*/  BSYNC.RECONVERGENT B1 ;  /* 0x0000000000017941 */ /* 0x000fea0003800200 */
.L_x_351:
[----:B------:R-:W-:Y:S04]  /*4c70*/  BSSY.RECONVERGENT B1, `(.L_x_353) ;  /* 0x0000004000017945 */ /* 0x000fe80003800200 */
[----:B------:R-:W-:Y:S05]  /*4c80*/  @!P4 BRA `(.L_x_354) ;  /* 0x000000000008c947 */ /* 0x000fea0003800000 */
[----:B--2-4-:R-:W2:Y:S04]  /*4c90*/  LDL.U8 R7, [R8+0xc3] ;  /* 0x0000c30008077983 */ /* 0x014ea80000100000 */
[----:B--2---:R2:W-:Y:S02]  /*4ca0*/  STL.U8 [R8+0xdd], R7 ;  /* 0x0000dd0708007387 */ /* 0x0045e40000100000 */
.L_x_354:
[----:B------:R-:W-:Y:S05]  /*4cb0*/  BSYNC.RECONVERGENT B1 ;  /* 0x0000000000017941 */ /* 0x000fea0003800200 */
.L_x_353:
[----:B------:R-:W-:Y:S02]  /*4cc0*/  IMAD.MOV.U32 R9, RZ, RZ, 0x6 ;  /* 0x00000006ff097424 */ /* 0x000fe400078e00ff */
[----:B------:R-:W-:-:S07]  /*4cd0*/  IMAD.MOV.U32 R11, RZ, RZ, -0x905 ;  /* 0xfffff6fbff0b7424 */ /* 0x000fce00078e00ff */
.L_x_359:
[----:B------:R-:W-:-:S05]  /*4ce0*/  VIADD R14, R11, 0x905 ;  /* 0x000009050b0e7836 */ /* 0x000fca0000000000 */
[----:B0-23--:R-:W-:-:S05]  /*4cf0*/  SHF.R.U32.HI R12, RZ, 0x5, R14 ;  /* 0x00000005ff0c7819 */ /* 0x00dfca000001160e */
[----:B------:R-:W-:-:S05]  /*4d00*/  IMAD R12, R12, 0x4, R1 ;  /* 0x000000040c0c7824 */ /* 0x000fca00078e0201 */
[----:B------:R-:W2:Y:S01]  /*4d10*/  LDL R13, [R12] ;  /* 0x000000000c0d7983 */ /* 0x000ea20000100800 */
[----:B----4-:R-:W-:Y:S01]  /*4d20*/  IMAD.MOV.U32 R7, RZ, RZ, 0x1 ;  /* 0x00000001ff077424 */ /* 0x010fe200078e00ff */
        /* <DEDUP_REMOVED lines=17> */
[----:B--2---:R-:W-:Y:S05]  /*4e40*/  @!P0 BRA `(.L_x_358) ;  /* 0x0000000c00488947 */ /* 0x004fea0003800000 */
        /* <DEDUP_REMOVED lines=12> */
[----:B------:R-:W-:-:S05]  /*4f10*/  PRMT R8, R17, 0x8880, RZ ;  /* 0x0000888011087816 */ /* 0x000fca00000000ff */
[----:B0-----:R-:W-:-:S05]  /*4f20*/  IMAD.IADD R16, R1, 0x1, R8 ;  /* 0x0000000101107824 */ /* 0x001fca00078e0208 */
        /* <DEDUP_REMOVED lines=11> */
[----:B--2---:R-:W-:-:S05]  /*4fe0*/  IMAD.IADD R16, R1, 0x1, R8 ;  /* 0x0000000101107824 */ /* 0x004fca00078e0208 */
        /* <DEDUP_REMOVED lines=11> */
[----:B---3--:R-:W-:-:S05]  /*50a0*/  IMAD.IADD R16, R1, 0x1, R8 ;  /* 0x0000000101107824 */ /* 0x008fca00078e0208 */
        /* <DEDUP_REMOVED lines=11> */
[----:B----4-:R-:W-:-:S05]  /*5160*/  IMAD.IADD R16, R1, 0x1, R8 ;  /* 0x0000000101107824 */ /* 0x010fca00078e0208 */
        /* <DEDUP_REMOVED lines=8> */
[----:B0-----:R-:W-:Y:S05]  /*51f0*/  @P0 BRA `(.L_x_358) ;  /* 0x00000008005c0947 */ /* 0x001fea0003800000 */
        /* <DEDUP_REMOVED lines=151> */
.L_x_358:
[----:B------:R-:W-:Y:S05]  /*5b70*/  BSYNC.RELIABLE B2 ;  /* 0x0000000000027941 */ /* 0x000fea0003800100 */
.L_x_357:
[----:B------:R-:W-:-:S05]  /*5b80*/  LOP3.LUT R13, R13, R14, RZ, 0x30, !PT ;  /* 0x0000000e0d0d7212 */ /* 0x000fca00078e30ff */
[----:B------:R0:W-:Y:S02]  /*5b90*/  STL [R12], R13 ;  /* 0x0000000d0c007387 */ /* 0x0001e40000100800 */
.L_x_356:
[----:B------:R-:W-:Y:S05]  /*5ba0*/  BSYNC.RECONVERGENT B1 ;  /* 0x0000000000017941 */ /* 0x000fea0003800200 */
.L_x_355:
[----:B------:R-:W-:Y:S01]  /*5bb0*/  VIADD R9, R9, 0x5 ;  /* 0x0000000509097836 */ /* 0x000fe20000000000 */
[----:B------:R-:W-:Y:S06]  /*5bc0*/  @P1 BRA `(.L_x_359) ;  /* 0xfffffff000441947 */ /* 0x000fec000383ffff */
[----:B------:R-:W-:Y:S05]  /*5bd0*/  BRA `(.L_x_360) ;  /* 0xffffffa400e07947 */ /* 0x000fea000383ffff */
.L_x_185:
[----:B------:R-:W-:Y:S05]  /*5be0*/  BSYNC.RECONVERGENT B0 ;  /* 0x0000000000007941 */ /* 0x000fea0003800200 */
.L_x_181:
[----:B------:R-:W-:Y:S05]  /*5bf0*/  WARPSYNC.ALL ;  /* 0x0000000000007948 */ /* 0x000fea0003800000 */
[----:B------:R-:W0:Y:S02]  /*5c00*/  LDC.64 R2, c[0x0][0x380] ;  /* 0x0000e000ff027b82 */ /* 0x000e240000000a00 */
[----:B0-----:R-:W-:-:S05]  /*5c10*/  IMAD.WIDE R10, R10, 0x4, R2 ;  /* 0x000000040a0a7825 */ /* 0x001fca00078e0202 */
[----:B------:R-:W-:Y:S01]  /*5c20*/  STG.E desc[UR4][R10.64], R6 ;  /* 0x000000060a007986 */ /* 0x000fe2000c101904 */
[----:B------:R-:W-:Y:S05]  /*5c30*/  EXIT ;  /* 0x000000000000794d */ /* 0x000fea0003800000 */
.L_x_361:
        /* <DEDUP_REMOVED lines=12> */
.L_x_544:


//--------------------- .text._Z7g_guessiPKiPii   --------------------------
	.section	.text._Z7g_guessiPKiPii,"ax",@progbits
	.align	128
        .global         _Z7g_guessiPKiPii
        .type           _Z7g_guessiPKiPii,@function
        .size           _Z7g_guessiPKiPii,(.L_x_545 - _Z7g_guessiPKiPii)
        .other          _Z7g_guessiPKiPii,@"STO_CUDA_ENTRY STV_DEFAULT"
_Z7g_guessiPKiPii:
.text._Z7g_guessiPKiPii:
        /* <DEDUP_REMOVED lines=9> */
[----:B------:R-:W0:Y:S01]  /*0090*/  LDC.64 R2, c[0x0][0x388] ;  /* 0x0000e200ff027b82 */ /* 0x000e220000000a00 */
[----:B------:R-:W1:Y:S01]  /*00a0*/  LDCU.64 UR4, c[0x0][0x358] ;  /* 0x00006b00ff0477ac */ /* 0x000e620008000a00 */
[----:B0-----:R-:W-:-:S05]  /*00b0*/  IMAD.WIDE R2, R11, 0x4, R2 ;  /* 0x000000040b027825 */ /* 0x001fca00078e0202 */
[----:B-1----:R0:W2:Y:S01]  /*00c0*/  LDG.E R13, desc[UR4][R2.64] ;  /* 0x00000004020d7981 */ /* 0x0020a2000c1e1900 */
[----:B------:R-:W-:Y:S01]  /*00d0*/  IMAD.MOV.U32 R8, RZ, RZ, -0x1 ;  /* 0xffffffffff087424 */ /* 0x000fe200078e00ff */
[----:B------:R-:W-:Y:S01]  /*00e0*/  BSSY.RECONVERGENT B0, `(.L_x_362) ;  /* 0x00005b3000007945 */ /* 0x000fe20003800200 */
[----:B------:R-:W-:Y:S01]  /*00f0*/  IMAD.MOV.U32 R9, RZ, RZ, -0x1 ;  /* 0xffffffffff097424 */ /* 0x000fe200078e00ff */
[----:B------:R-:W-:Y:S01]  /*0100*/  CS2R R4, SRZ ;  /* 0x0000000000047805 */ /* 0x000fe2000001ff00 */
[----:B------:R-:W-:Y:S01]  /*0110*/  IMAD.MOV.U32 R10, RZ, RZ, 0x4 ;  /* 0x00000004ff0a7424 */ /* 0x000fe200078e00ff */
[----:B------:R1:W-:Y:S01]  /*0120*/  STL [R1+0x120], R8 ;  /* 0x0001200801007387 */ /* 0x0003e20000100800 */
[----:B------:R-:W-:Y:S02]  /*0130*/  IMAD.MOV.U32 R0, RZ, RZ, RZ ;  /* 0x000000ffff007224 */ /* 0x000fe400078e00ff */
[----:B------:R-:W-:Y:S01]  /*0140*/  IMAD.MOV.U32 R6, RZ, RZ, RZ ;  /* 0x000000ffff067224 */ /* 0x000fe200078e00ff */
[----:B------:R1:W-:Y:S01]  /*0150*/  STL.64 [R1], R8 ;  /* 0x0000000801007387 */ /* 0x0003e20000100a00 */
[----:B0-----:R-:W-:-:S03]  /*0160*/  CS2R R2, SRZ ;  /* 0x0000000000027805 */ /* 0x001fc6000001ff00 */
        /* <DEDUP_REMOVED lines=34> */
[----:B------:R1:W-:Y:S02]  /*0390*/  STL.64 [R1+0x118], R8 ;  /* 0x0001180801007387 */ /* 0x0003e40000100a00 */
[----:B-12---:R-:W-:-:S07]  /*03a0*/  IMAD R7, R13, 0x5, R10 ;  /* 0x000000050d077824 */ /* 0x006fce00078e020a */
.L_x_541:
[----:B0-----:R-:W0:Y:S01]  /*03b0*/  LDC R10, c[0x0][0x398] ;  /* 0x0000e600ff0a7b82 */ /* 0x001e220000000800 */
        /* <DEDUP_REMOVED lines=407> */
.L_x_365:
[----:B------:R-:W-:-:S07]  /*1d30*/  IMAD.IADD R8, R8, 0x1, R9 ;  /* 0x0000000108087824 */ /* 0x000fce00078e0209 */
.L_x_364:
[----:B------:R-:W-:Y:S05]  /*1d40*/  BSYNC.RECONVERGENT B1 ;  /* 0x0000000000017941 */ /* 0x000fea0003800200 */
.L_x_363:
        /* <DEDUP_REMOVED lines=59> */
.L_x_369:
[----:B------:R-:W-:Y:S01]  /*2100*/  LOP3.LUT R20, R27, R20, RZ, 0xfc, !PT ;  /* 0x000000141b147212 */ /* 0x000fe200078efcff */
[----:B------:R-:W-:-:S03]  /*2110*/  IMAD.MOV.U32 R9, RZ, RZ, 0x1 ;  /* 0x00000001ff097424 */ /* 0x000fc600078e00ff */
[----:B------:R-:W-:Y:S02]  /*2120*/  PRMT R27, R20, 0x7610, R27 ;  /* 0x00007610141b7816 */ /* 0x000fe4000000001b */
[----:B------:R-:W-:-:S07]  /*2130*/  PRMT R20, R9, 0x7610, R20 ;  /* 0x0000761009147816 */ /* 0x000fce0000000014 */
.L_x_368:
[----:B------:R-:W-:Y:S05]  /*2140*/  BSYNC.RECONVERGENT B1 ;  /* 0x0000000000017941 */ /* 0x000fea0003800200 */
.L_x_367:
        /* <DEDUP_REMOVED lines=22> */
.L_x_372:
[----:B------:R-:W-:Y:S01]  /*22b0*/  LOP3.LUT R27, R27, R36, RZ, 0xfc, !PT ;  /* 0x000000241b1b7212 */ /* 0x000fe200078efcff */
[----:B------:R-:W-:-:S07]  /*22c0*/  IMAD.MOV.U32 R19, RZ, RZ, 0x1 ;  /* 0x00000001ff137424 */ /* 0x000fce00078e00ff */
.L_x_371:
[----:B------:R-:W-:Y:S05]  /*22d0*/  BSYNC.RECONVERGENT B1 ;  /* 0x0000000000017941 */ /* 0x000fea0003800200 */
.L_x_370:
        /* <DEDUP_REMOVED lines=22> */
.L_x_375:
[----:B------:R-:W-:Y:S01]  /*2440*/  LOP3.LUT R27, R27, R36, RZ, 0xfc, !PT ;  /* 0x000000241b1b7212 */ /* 0x000fe200078efcff */
[----:B------:R-:W-:-:S07]  /*2450*/  IMAD.MOV.U32 R18, RZ, RZ, 0x1 ;  /* 0x00000001ff127424 */ /* 0x000fce00078e00ff */
.L_x_374:
[----:B------:R-:W-:Y:S05]  /*2460*/  BSYNC.RECONVERGENT B1 ;  /* 0x0000000000017941 */ /* 0x000fea0003800200 */
.L_x_373:
        /* <DEDUP_REMOVED lines=22> */
.L_x_378:
[----:B------:R-:W-:Y:S01]  /*25d0*/  LOP3.LUT R27, R27, R36, RZ, 0xfc, !PT ;  /* 0x000000241b1b7212 */ /* 0x000fe200078efcff */
[----:B------:R-:W-:-:S07]  /*25e0*/  IMAD.MOV.U32 R17, RZ, RZ, 0x1 ;  /* 0x00000001ff117424 */ /* 0x000fce00078e00ff */
.L_x_377:
[----:B------:R-:W-:Y:S05]  /*25f0*/  BSYNC.RECONVERGENT B1 ;  /* 0x0000000000017941 */ /* 0x000fea0003800200 */
.L_x_376:
        /* <DEDUP_REMOVED lines=49> */
.L_x_380:
[----:B------:R-:W-:Y:S05]  /*2910*/  BSYNC.RECONVERGENT B1 ;  /* 0x0000000000017941 */ /* 0x000fea0003800200 */
.L_x_379:
        /* <DEDUP_REMOVED lines=14> */
.L_x_383:
[----:B------:R-:W-:Y:S01]  /*2a00*/  PRMT R15, R25, 0x8880, RZ ;  /* 0x00008880190f7816 */ /* 0x000fe200000000ff */
[----:B------:R-:W-:-:S04]  /*2a10*/  IMAD.MOV.U32 R26, RZ, RZ, 0x1 ;  /* 0x00000001ff1a7424 */ /* 0x000fc800078e00ff */
[----:B------:R-:W-:-:S05]  /*2a20*/  VIADD R15, R15, 0xffffff9f ;  /* 0xffffff9f0f0f7836 */ /* 0x000fca0000000000 */
[----:B------:R-:W-:-:S04]  /*2a30*/  SHF.L.U32 R26, R26, R15, RZ ;  /* 0x0000000f1a1a7219 */ /* 0x000fc800000006ff */
[----:B------:R-:W-:Y:S01]  /*2a40*/  LOP3.LUT R5, R5, R26, RZ, 0xfc, !PT ;  /* 0x0000001a05057212 */ /* 0x000fe200078efcff */
[----:B------:R-:W-:Y:S06]  /*2a50*/  BRA `(.L_x_384) ;  /* 0x0000000400507947 */ /* 0x000fec0003800000 */
.L_x_382:
        /* <DEDUP_REMOVED lines=11> */
.L_x_385:
[----:B------:R-:W-:Y:S02]  /*2b10*/  ISETP.NE.AND P0, PT, R25, 0x63, PT ;  /* 0x000000631900780c */ /* 0x000fe40003f05270 */
[----:B------:R-:W-:-:S11]  /*2b20*/  LOP3.LUT R5, R5, 0x2, RZ, 0xfc, !PT ;  /* 0x0000000205057812 */ /* 0x000fd600078efcff */
[----:B------:R-:W-:Y:S05]  /*2b30*/  @!P0 BRA `(.L_x_387) ;  /* 0x00000000000c8947 */ /* 0x000fea0003800000 */
.L_x_386:
[----:B------:R-:W-:Y:S02]  /*2b40*/  ISETP.NE.AND P0, PT, R25, 0x64, PT ;  /* 0x000000641900780c */ /* 0x000fe40003f05270 */
[----:B------:R-:W-:-:S11]  /*2b50*/  LOP3.LUT R5, R5, 0x4, RZ, 0xfc, !PT ;  /* 0x0000000405057812 */ /* 0x000fd600078efcff */
[----:B------:R-:W-:Y:S05]  /*2b60*/  @!P0 BRA `(.L_x_388) ;  /* 0x00000000000c8947 */ /* 0x000fea0003800000 */
.L_x_387:
[----:B------:R-:W-:Y:S02]  /*2b70*/  ISETP.NE.AND P0, PT, R25, 0x65, PT ;  /* 0x000000651900780c */ /* 0x000fe40003f05270 */
[----:B------:R-:W-:-:S11]  /*2b80*/  LOP3.LUT R5, R5, 0x8, RZ, 0xfc, !PT ;  /* 0x0000000805057812 */ /* 0x000fd600078efcff */
[----:B------:R-:W-:Y:S05]  /*2b90*/  @!P0 BRA `(.L_x_389) ;  /* 0x00000000000c8947 */ /* 0x000fea0003800000 */
.L_x_388:
[----:B------:R-:W-:Y:S02]  /*2ba0*/  ISETP.NE.AND P0, PT, R25, 0x66, PT ;  /* 0x000000661900780c */ /* 0x000fe40003f05270 */
[----:B------:R-:W-:-:S11]  /*2bb0*/  LOP3.LUT R5, R5, 0x10, RZ, 0xfc, !PT ;  /* 0x0000001005057812 */ /* 0x000fd600078efcff */
[----:B------:R-:W-:Y:S05]  /*2bc0*/  @!P0 BRA `(.L_x_390) ;  /* 0x00000000000c8947 */ /* 0x000fea0003800000 */
.L_x_389:
[----:B------:R-:W-:Y:S02]  /*2bd0*/  ISETP.NE.AND P0, PT, R25, 0x67, PT ;  /* 0x000000671900780c */ /* 0x000fe40003f05270 */
[----:B------:R-:W-:-:S11]  /*2be0*/  LOP3.LUT R5, R5, 0x20, RZ, 0xfc, !PT ;  /* 0x0000002005057812 */ /* 0x000fd600078efcff */
[----:B------:R-:W-:Y:S05]  /*2bf0*/  @!P0 BRA `(.L_x_391) ;  /* 0x00000000000c8947 */ /* 0x000fea0003800000 */
.L_x_390:
[----:B------:R-:W-:Y:S02]  /*2c00*/  ISETP.NE.AND P0, PT, R25, 0x68, PT ;  /* 0x000000681900780c */ /* 0x000fe40003f05270 */
[----:B------:R-:W-:-:S11]  /*2c10*/  LOP3.LUT R5, R5, 0x40, RZ, 0xfc, !PT ;  /* 0x0000004005057812 */ /* 0x000fd600078efcff */
[----:B------:R-:W-:Y:S05]  /*2c20*/  @!P0 BRA `(.L_x_392) ;  /* 0x00000000000c8947 */ /* 0x000fea0003800000 */
.L_x_391:
[----:B------:R-:W-:Y:S02]  /*2c30*/  ISETP.NE.AND P0, PT, R25, 0x69, PT ;  /* 0x000000691900780c */ /* 0x000fe40003f05270 */
[----:B------:R-:W-:-:S11]  /*2c40*/  LOP3.LUT R5, R5, 0x80, RZ, 0xfc, !PT ;  /* 0x0000008005057812 */ /* 0x000fd600078efcff */
[----:B------:R-:W-:Y:S05]  /*2c50*/  @!P0 BRA `(.L_x_393) ;  /* 0x00000000000c8947 */ /* 0x000fea0003800000 */
.L_x_392:
[----:B------:R-:W-:Y:S02]  /*2c60*/  ISETP.NE.AND P0, PT, R25, 0x6a, PT ;  /* 0x0000006a1900780c */ /* 0x000fe40003f05270 */
[----:B------:R-:W-:-:S11]  /*2c70*/  LOP3.LUT R5, R5, 0x100, RZ, 0xfc, !PT ;  /* 0x0000010005057812 */ /* 0x000fd600078efcff */
[----:B------:R-:W-:Y:S05]  /*2c80*/  @!P0 BRA `(.L_x_394) ;  /* 0x00000000000c8947 */ /* 0x000fea0003800000 */
.L_x_393:
[----:B------:R-:W-:Y:S02]  /*2c90*/  ISETP.NE.AND P0, PT, R25, 0x6b, PT ;  /* 0x0000006b1900780c */ /* 0x000fe40003f05270 */
[----:B------:R-:W-:-:S11]  /*2ca0*/  LOP3.LUT R5, R5, 0x200, RZ, 0xfc, !PT ;  /* 0x0000020005057812 */ /* 0x000fd600078efcff */
[----:B------:R-:W-:Y:S05]  /*2cb0*/  @!P0 BRA `(.L_x_395) ;  /* 0x00000000000c8947 */ /* 0x000fea0003800000 */
.L_x_394:
[----:B------:R-:W-:Y:S02]  /*2cc0*/  ISETP.NE.AND P0, PT, R25, 0x6c, PT ;  /* 0x0000006c1900780c */ /* 0x000fe40003f05270 */
[----:B------:R-:W-:-:S11]  /*2cd0*/  LOP3.LUT R5, R5, 0x400, RZ, 0xfc, !PT ;  /* 0x0000040005057812 */ /* 0x000fd600078efcff */
[----:B------:R-:W-:Y:S05]  /*2ce0*/  @!P0 BRA `(.L_x_396) ;  /* 0x00000000000c8947 */ /* 0x000fea0003800000 */
.L_x_395:
[----:B------:R-:W-:Y:S02]  /*2cf0*/  ISETP.NE.AND P0, PT, R25, 0x6d, PT ;  /* 0x0000006d1900780c */ /* 0x000fe40003f05270 */
[----:B------:R-:W-:-:S11]  /*2d00*/  LOP3.LUT R5, R5, 0x800, RZ, 0xfc, !PT ;  /* 0x0000080005057812 */ /* 0x000fd600078efcff */
[----:B------:R-:W-:Y:S05]  /*2d10*/  @!P0 BRA `(.L_x_397) ;  /* 0x00000000000c8947 */ /* 0x000fea0003800000 */
.L_x_396:
[----:B------:R-:W-:Y:S02]  /*2d20*/  ISETP.NE.AND P0, PT, R25, 0x6e, PT ;  /* 0x0000006e1900780c */ /* 0x000fe40003f05270 */
[----:B------:R-:W-:-:S11]  /*2d30*/  LOP3.LUT R5, R5, 0x1000, RZ, 0xfc, !PT ;  /* 0x0000100005057812 */ /* 0x000fd600078efcff */
[----:B------:R-:W-:Y:S05]  /*2d40*/  @!P0 BRA `(.L_x_398) ;  /* 0x00000000000c8947 */ /* 0x000fea0003800000 */
.L_x_397:
[----:B------:R-:W-:Y:S02]  /*2d50*/  ISETP.NE.AND P0, PT, R25, 0x6f, PT ;  /* 0x0000006f1900780c */ /* 0x000fe40003f05270 */
[----:B------:R-:W-:-:S11]  /*2d60*/  LOP3.LUT R5, R5, 0x2000, RZ, 0xfc, !PT ;  /* 0x0000200005057812 */ /* 0x000fd600078efcff */
[----:B------:R-:W-:Y:S05]  /*2d70*/  @!P0 BRA `(.L_x_399) ;  /* 0x00000000000c8947 */ /* 0x000fea0003800000 */
.L_x_398:
[----:B------:R-:W-:Y:S02]  /*2d80*/  ISETP.NE.AND P0, PT, R25, 0x70, PT ;  /* 0x000000701900780c */ /* 0x000fe40003f05270 */
[----:B------:R-:W-:-:S11]  /*2d90*/  LOP3.LUT R5, R5, 0x4000, RZ, 0xfc, !PT ;  /* 0x0000400005057812 */ /* 0x000fd600078efcff */
[----:B------:R-:W-:Y:S05]  /*2da0*/  @!P0 BRA `(.L_x_400) ;  /* 0x00000000000c8947 */ /* 0x000fea0003800000 */
.L_x_399:
[----:B------:R-:W-:Y:S02]  /*2db0*/  ISETP.NE.AND P0, PT, R25, 0x71, PT ;  /* 0x000000711900780c */ /* 0x000fe40003f05270 */
[----:B------:R-:W-:-:S11]  /*2dc0*/  LOP3.LUT R5, R5, 0x8000, RZ, 0xfc, !PT ;  /* 0x0000800005057812 */ /* 0x000fd600078efcff */
[----:B------:R-:W-:Y:S05]  /*2dd0*/  @!P0 BRA `(.L_x_401) ;  /* 0x00000000000c8947 */ /* 0x000fea0003800000 */
.L_x_400:
[----:B------:R-:W-:Y:S02]  /*2de0*/  ISETP.NE.AND P0, PT, R25, 0x72, PT ;  /* 0x000000721900780c */ /* 0x000fe40003f05270 */
[----:B------:R-:W-:-:S11]  /*2df0*/  LOP3.LUT R5, R5, 0x10000, RZ, 0xfc, !PT ;  /* 0x0001000005057812 */ /* 0x000fd600078efcff */
[----:B------:R-:W-:Y:S05]  /*2e00*/  @!P0 BRA `(.L_x_402) ;  /* 0x00000000000c8947 */ /* 0x000fea0003800000 */
.L_x_401:
[----:B------:R-:W-:Y:S02]  /*2e10*/  ISETP.NE.AND P0, PT, R25, 0x73, PT ;  /* 0x000000731900780c */ /* 0x000fe40003f05270 */
[----:B------:R-:W-:-:S11]  /*2e20*/  LOP3.LUT R5, R5, 0x20000, RZ, 0xfc, !PT ;  /* 0x0002000005057812 */ /* 0x000fd600078efcff */
[----:B------:R-:W-:Y:S05]  /*2e30*/  @!P0 BRA `(.L_x_403) ;  /* 0x00000000000c8947 */ /* 0x000fea0003800000 */
.L_x_402:
[----:B------:R-:W-:Y:S02]  /*2e40*/  ISETP.NE.AND P0, PT, R25, 0x74, PT ;  /* 0x000000741900780c */ /* 0x000fe40003f05270 */
[----:B------:R-:W-:-:S11]  /*2e50*/  LOP3.LUT R5, R5, 0x40000, RZ, 0xfc, !PT ;  /* 0x0004000005057812 */ /* 0x000fd600078efcff */
[----:B------:R-:W-:Y:S05]  /*2e60*/  @!P0 BRA `(.L_x_404) ;  /* 0x00000000000c8947 */ /* 0x000fea0003800000 */
.L_x_403:
[----:B------:R-:W-:Y:S02]  /*2e70*/  ISETP.NE.AND P0, PT, R25, 0x75, PT ;  /* 0x000000751900780c */ /* 0x000fe40003f05270 */
[----:B------:R-:W-:-:S11]  /*2e80*/  LOP3.LUT R5, R5, 0x80000, RZ, 0xfc, !PT ;  /* 0x0008000005057812 */ /* 0x000fd600078efcff */
[----:B------:R-:W-:Y:S05]  /*2e90*/  @!P0 BRA `(.L_x_405) ;  /* 0x00000000000c8947 */ /* 0x000fea0003800000 */
.L_x_404:
[----:B------:R-:W-:Y:S02]  /*2ea0*/  ISETP.NE.AND P0, PT, R25, 0x76, PT ;  /* 0x000000761900780c */ /* 0x000fe40003f05270 */
[----:B------:R-:W-:-:S11]  /*2eb0*/  LOP3.LUT R5, R5, 0x100000, RZ, 0xfc, !PT ;  /* 0x0010000005057812 */ /* 0x000fd600078efcff */
[----:B------:R-:W-:Y:S05]  /*2ec0*/  @!P0 BRA `(.L_x_406) ;  /* 0x00000000000c8947 */ /* 0x000fea0003800000 */
.L_x_405:
[----:B------:R-:W-:Y:S02]  /*2ed0*/  ISETP.NE.AND P0, PT, R25, 0x77, PT ;  /* 0x000000771900780c */ /* 0x000fe40003f05270 */
[----:B------:R-:W-:-:S11]  /*2ee0*/  LOP3.LUT R5, R5, 0x200000, RZ, 0xfc, !PT ;  /* 0x0020000005057812 */ /* 0x000fd600078efcff */
[----:B------:R-:W-:Y:S05]  /*2ef0*/  @!P0 BRA `(.L_x_407) ;  /* 0x00000000000c8947 */ /* 0x000fea0003800000 */
.L_x_406:
[----:B------:R-:W-:Y:S02]  /*2f00*/  ISETP.NE.AND P0, PT, R25, 0x78, PT ;  /* 0x000000781900780c */ /* 0x000fe40003f05270 */
[----:B------:R-:W-:-:S11]  /*2f10*/  LOP3.LUT R5, R5, 0x400000, RZ, 0xfc, !PT ;  /* 0x0040000005057812 */ /* 0x000fd600078efcff */
[----:B------:R-:W-:Y:S05]  /*2f20*/  @!P0 BRA `(.L_x_408) ;  /* 0x00000000000c8947 */ /* 0x000fea0003800000 */
.L_x_407:
[----:B------:R-:W-:Y:S02]  /*2f30*/  ISETP.NE.AND P0, PT, R25, 0x79, PT ;  /* 0x000000791900780c */ /* 0x000fe40003f05270 */
[----:B------:R-:W-:-:S11]  /*2f40*/  LOP3.LUT R5, R5, 0x800000, RZ, 0xfc, !PT ;  /* 0x0080000005057812 */ /* 0x000fd600078efcff */
[----:B------:R-:W-:Y:S05]  /*2f50*/  @!P0 BRA `(.L_x_409) ;  /* 0x00000000000c8947 */ /* 0x000fea0003800000 */
.L_x_408:
[----:B------:R-:W-:Y:S02]  /*2f60*/  ISETP.NE.AND P0, PT, R25, 0x7a, PT ;  /* 0x0000007a1900780c */ /* 0x000fe40003f05270 */
[----:B------:R-:W-:-:S11]  /*2f70*/  LOP3.LUT R5, R5, 0x1000000, RZ, 0xfc, !PT ;  /* 0x0100000005057812 */ /* 0x000fd600078efcff */
[----:B------:R-:W-:Y:S05]  /*2f80*/  @!P0 BRA `(.L_x_384) ;  /* 0x0000000000048947 */ /* 0x000fea0003800000 */
.L_x_409:
[----:B------:R-:W-:-:S07]  /*2f90*/  LOP3.LUT R5, R5, 0x2000000, RZ, 0xfc, !PT ;  /* 0x0200000005057812 */ /* 0x000fce00078efcff */
.L_x_384:
[----:B------:R-:W-:Y:S05]  /*2fa0*/  BSYNC.RECONVERGENT B1 ;  /* 0x0000000000017941 */ /* 0x000fea0003800200 */
.L_x_381:
        /* <DEDUP_REMOVED lines=18> */
.L_x_414:
[----:B------:R-:W-:Y:S02]  /*30d0*/  ISETP.NE.AND P0, PT, R24, 0x63, PT ;  /* 0x000000631800780c */ /* 0x000fe40003f05270 */
[----:B------:R-:W-:-:S11]  /*30e0*/  LOP3.LUT R4, R4, 0x2, RZ, 0xfc, !PT ;  /* 0x0000000204047812 */ /* 0x000fd600078efcff */
[----:B------:R-:W-:Y:S05]  /*30f0*/  @!P0 BRA `(.L_x_416) ;  /* 0x00000000000c8947 */ /* 0x000fea0003800000 */
.L_x_415:
[----:B------:R-:W-:Y:S02]  /*3100*/  ISETP.NE.AND P0, PT, R24, 0x64, PT ;  /* 0x000000641800780c */ /* 0x000fe40003f05270 */
[----:B------:R-:W-:-:S11]  /*3110*/  LOP3.LUT R4, R4, 0x4, RZ, 0xfc, !PT ;  /* 0x0000000404047812 */ /* 0x000fd600078efcff */
[----:B------:R-:W-:Y:S05]  /*3120*/  @!P0 BRA `(.L_x_417) ;  /* 0x00000000000c8947 */ /* 0x000fea0003800000 */
.L_x_416:
[----:B------:R-:W-:Y:S02]  /*3130*/  ISETP.NE.AND P0, PT, R24, 0x65, PT ;  /* 0x000000651800780c */ /* 0x000fe40003f05270 */
[----:B------:R-:W-:-:S11]  /*3140*/  LOP3.LUT R4, R4, 0x8, RZ, 0xfc, !PT ;  /* 0x0000000804047812 */ /* 0x000fd600078efcff */
[----:B------:R-:W-:Y:S05]  /*3150*/  @!P0 BRA `(.L_x_418) ;  /* 0x00000000000c8947 */ /* 0x000fea0003800000 */
.L_x_417:
[----:B------:R-:W-:Y:S02]  /*3160*/  ISETP.NE.AND P0, PT, R24, 0x66, PT ;  /* 0x000000661800780c */ /* 0x000fe40003f05270 */
[----:B------:R-:W-:-:S11]  /*3170*/  LOP3.LUT R4, R4, 0x10, RZ, 0xfc, !PT ;  /* 0x0000001004047812 */ /* 0x000fd600078efcff */
[----:B------:R-:W-:Y:S05]  /*3180*/  @!P0 BRA `(.L_x_419) ;  /* 0x00000000000c8947 */ /* 0x000fea0003800000 */
.L_x_418:
[----:B------:R-:W-:Y:S02]  /*3190*/  ISETP.NE.AND P0, PT, R24, 0x67, PT ;  /* 0x000000671800780c */ /* 0x000fe40003f05270 */
[----:B------:R-:W-:-:S11]  /*31a0*/  LOP3.LUT R4, R4, 0x20, RZ, 0xfc, !PT ;  /* 0x0000002004047812 */ /* 0x000fd600078efcff */
[----:B------:R-:W-:Y:S05]  /*31b0*/  @!P0 BRA `(.L_x_420) ;  /* 0x00000000000c8947 */ /* 0x000fea0003800000 */
.L_x_419:
[----:B------:R-:W-:Y:S02]  /*31c0*/  ISETP.NE.AND P0, PT, R24, 0x68, PT ;  /* 0x000000681800780c */ /* 0x000fe40003f05270 */
[----:B------:R-:W-:-:S11]  /*31d0*/  LOP3.LUT R4, R4, 0x40, RZ, 0xfc, !PT ;  /* 0x0000004004047812 */ /* 0x000fd600078efcff */
[----:B------:R-:W-:Y:S05]  /*31e0*/  @!P0 BRA `(.L_x_421) ;  /* 0x00000000000c8947 */ /* 0x000fea0003800000 */
.L_x_420:
[----:B------:R-:W-:Y:S02]  /*31f0*/  ISETP.NE.AND P0, PT, R24, 0x69, PT ;  /* 0x000000691800780c */ /* 0x000fe40003f05270 */
[----:B------:R-:W-:-:S11]  /*3200*/  LOP3.LUT R4, R4, 0x80, RZ, 0xfc, !PT ;  /* 0x0000008004047812 */ /* 0x000fd600078efcff */
[----:B------:R-:W-:Y:S05]  /*3210*/  @!P0 BRA `(.L_x_422) ;  /* 0x00000000000c8947 */ /* 0x000fea0003800000 */
.L_x_421:
[----:B------:R-:W-:Y:S02]  /*3220*/  ISETP.NE.AND P0, PT, R24, 0x6a, PT ;  /* 0x0000006a1800780c */ /* 0x000fe40003f05270 */
[----:B------:R-:W-:-:S11]  /*3230*/  LOP3.LUT R4, R4, 0x100, RZ, 0xfc, !PT ;  /* 0x0000010004047812 */ /* 0x000fd600078efcff */
[----:B------:R-:W-:Y:S05]  /*3240*/  @!P0 BRA `(.L_x_423) ;  /* 0x00000000000c8947 */ /* 0x000fea0003800000 */
.L_x_422:
[----:B------:R-:W-:Y:S02]  /*3250*/  ISETP.NE.AND P0, PT, R24, 0x6b, PT ;  /* 0x0000006b1800780c */ /* 0x000fe40003f05270 */
[----:B------:R-:W-:-:S11]  /*3260*/  LOP3.LUT R4, R4, 0x200, RZ, 0xfc, !PT ;  /* 0x0000020004047812 */ /* 0x000fd600078efcff */
[----:B------:R-:W-:Y:S05]  /*3270*/  @!P0 BRA `(.L_x_424) ;  /* 0x00000000000c8947 */ /* 0x000fea0003800000 */
.L_x_423:
[----:B------:R-:W-:Y:S02]  /*3280*/  ISETP.NE.AND P0, PT, R24, 0x6c, PT ;  /* 0x0000006c1800780c */ /* 0x000fe40003f05270 */
[----:B------:R-:W-:-:S11]  /*3290*/  LOP3.LUT R4, R4, 0x400, RZ, 0xfc, !PT ;  /* 0x0000040004047812 */ /* 0x000fd600078efcff */
[----:B------:R-:W-:Y:S05]  /*32a0*/  @!P0 BRA `(.L_x_425) ;  /* 0x00000000000c8947 */ /* 0x000fea0003800000 */
.L_x_424:
[----:B------:R-:W-:Y:S02]  /*32b0*/  ISETP.NE.AND P0, PT, R24, 0x6d, PT ;  /* 0x0000006d1800780c */ /* 0x000fe40003f05270 */
[----:B------:R-:W-:-:S11]  /*32c0*/  LOP3.LUT R4, R4, 0x800, RZ, 0xfc, !PT ;  /* 0x0000080004047812 */ /* 0x000fd600078efcff */
[----:B------:R-:W-:Y:S05]  /*32d0*/  @!P0 BRA `(.L_x_426) ;  /* 0x00000000000c8947 */ /* 0x000fea0003800000 */
.L_x_425:
[----:B------:R-:W-:Y:S02]  /*32e0*/  ISETP.NE.AND P0, PT, R24, 0x6e, PT ;  /* 0x0000006e1800780c */ /* 0x000fe40003f05270 */
[----:B------:R-:W-:-:S11]  /*32f0*/  LOP3.LUT R4, R4, 0x1000, RZ, 0xfc, !PT ;  /* 0x0000100004047812 */ /* 0x000fd600078efcff */
[----:B------:R-:W-:Y:S05]  /*3300*/  @!P0 BRA `(.L_x_427) ;  /* 0x00000000000c8947 */ /* 0x000fea0003800000 */
.L_x_426:
[----:B------:R-:W-:Y:S02]  /*3310*/  ISETP.NE.AND P0, PT, R24, 0x6f, PT ;  /* 0x0000006f1800780c */ /* 0x000fe40003f05270 */
[----:B------:R-:W-:-:S11]  /*3320*/  LOP3.LUT R4, R4, 0x2000, RZ, 0xfc, !PT ;  /* 0x0000200004047812 */ /* 0x000fd600078efcff */
[----:B------:R-:W-:Y:S05]  /*3330*/  @!P0 BRA `(.L_x_428) ;  /* 0x00000000000c8947 */ /* 0x000fea0003800000 */
.L_x_427:
[----:B------:R-:W-:Y:S02]  /*3340*/  ISETP.NE.AND P0, PT, R24, 0x70, PT ;  /* 0x000000701800780c */ /* 0x000fe40003f05270 */
[----:B------:R-:W-:-:S11]  /*3350*/  LOP3.LUT R4, R4, 0x4000, RZ, 0xfc, !PT ;  /* 0x0000400004047812 */ /* 0x000fd600078efcff */
[----:B------:R-:W-:Y:S05]  /*3360*/  @!P0 BRA `(.L_x_429) ;  /* 0x00000000000c8947 */ /* 0x000fea0003800000 */
.L_x_428:
[----:B------:R-:W-:Y:S02]  /*3370*/  ISETP.NE.AND P0, PT, R24, 0x71, PT ;  /* 0x000000711800780c */ /* 0x000fe40003f05270 */
[----:B------:R-:W-:-:S11]  /*3380*/  LOP3.LUT R4, R4, 0x8000, RZ, 0xfc, !PT ;  /* 0x0000800004047812 */ /* 0x000fd600078efcff */
[----:B------:R-:W-:Y:S05]  /*3390*/  @!P0 BRA `(.L_x_430) ;  /* 0x00000000000c8947 */ /* 0x000fea0003800000 */
.L_x_429:
[----:B------:R-:W-:Y:S02]  /*33a0*/  ISETP.NE.AND P0, PT, R24, 0x72, PT ;  /* 0x000000721800780c */ /* 0x000fe40003f05270 */
[----:B------:R-:W-:-:S11]  /*33b0*/  LOP3.LUT R4, R4, 0x10000, RZ, 0xfc, !PT ;  /* 0x0001000004047812 */ /* 0x000fd600078efcff */
[----:B------:R-:W-:Y:S05]  /*33c0*/  @!P0 BRA `(.L_x_431) ;  /* 0x00000000000c8947 */ /* 0x000fea0003800000 */
.L_x_430:
[----:B------:R-:W-:Y:S02]  /*33d0*/  ISETP.NE.AND P0, PT, R24, 0x73, PT ;  /* 0x000000731800780c */ /* 0x000fe40003f05270 */
[----:B------:R-:W-:-:S11]  /*33e0*/  LOP3.LUT R4, R4, 0x20000, RZ, 0xfc, !PT ;  /* 0x0002000004047812 */ /* 0x000fd600078efcff */
[----:B------:R-:W-:Y:S05]  /*33f0*/  @!P0 BRA `(.L_x_432) ;  /* 0x00000000000c8947 */ /* 0x000fea0003800000 */
.L_x_431:
[----:B------:R-:W-:Y:S02]  /*3400*/  ISETP.NE.AND P0, PT, R24, 0x74, PT ;  /* 0x000000741800780c */ /* 0x000fe40003f05270 */
[----:B------:R-:W-:-:S11]  /*3410*/  LOP3.LUT R4, R4, 0x40000, RZ, 0xfc, !PT ;  /* 0x0004000004047812 */ /* 0x000fd600078efcff */
[----:B------:R-:W-:Y:S05]  /*3420*/  @!P0 BRA `(.L_x_433) ;  /* 0x00000000000c8947 */ /* 0x000fea0003800000 */
.L_x_432:
[----:B------:R-:W-:Y:S02]  /*3430*/  ISETP.NE.AND P0, PT, R24, 0x75, PT ;  /* 0x000000751800780c */ /* 0x000fe40003f05270 */
[----:B------:R-:W-:-:S11]  /*3440*/  LOP3.LUT R4, R4, 0x80000, RZ, 0xfc, !PT ;  /* 0x0008000004047812 */ /* 0x000fd600078efcff */
[----:B------:R-:W-:Y:S05]  /*3450*/  @!P0 BRA `(.L_x_434) ;  /* 0x00000000000c8947 */ /* 0x000fea0003800000 */
.L_x_433:
[----:B------:R-:W-:Y:S02]  /*3460*/  ISETP.NE.AND P0, PT, R24, 0x76, PT ;  /* 0x000000761800780c */ /* 0x000fe40003f05270 */
[----:B------:R-:W-:-:S11]  /*3470*/  LOP3.LUT R4, R4, 0x100000, RZ, 0xfc, !PT ;  /* 0x0010000004047812 */ /* 0x000fd600078efcff */
[----:B------:R-:W-:Y:S05]  /*3480*/  @!P0 BRA `(.L_x_435) ;  /* 0x00000000000c8947 */ /* 0x000fea0003800000 */
.L_x_434:
[----:B------:R-:W-:Y:S02]  /*3490*/  ISETP.NE.AND P0, PT, R24, 0x77, PT ;  /* 0x000000771800780c */ /* 0x000fe40003f05270 */
[----:B------:R-:W-:-:S11]  /*34a0*/  LOP3.LUT R4, R4, 0x200000, RZ, 0xfc, !PT ;  /* 0x0020000004047812 */ /* 0x000fd600078efcff */
[----:B------:R-:W-:Y:S05]  /*34b0*/  @!P0 BRA `(.L_x_436) ;  /* 0x00000000000c8947 */ /* 0x000fea0003800000 */
.L_x_435:
[----:B------:R-:W-:Y:S02]  /*34c0*/  ISETP.NE.AND P0, PT, R24, 0x78, PT ;  /* 0x000000781800780c */ /* 0x000fe40003f05270 */
[----:B------:R-:W-:-:S11]  /*34d0*/  LOP3.LUT R4, R4, 0x400000, RZ, 0xfc, !PT ;  /* 0x0040000004047812 */ /* 0x000fd600078efcff */
[----:B------:R-:W-:Y:S05]  /*34e0*/  @!P0 BRA `(.L_x_437) ;  /* 0x00000000000c8947 */ /* 0x000fea0003800000 */
.L_x_436:
[----:B------:R-:W-:Y:S02]  /*34f0*/  ISETP.NE.AND P0, PT, R24, 0x79, PT ;  /* 0x000000791800780c */ /* 0x000fe40003f05270 */
[----:B------:R-:W-:-:S11]  /*3500*/  LOP3.LUT R4, R4, 0x800000, RZ, 0xfc, !PT ;  /* 0x0080000004047812 */ /* 0x000fd600078efcff */
[----:B------:R-:W-:Y:S05]  /*3510*/  @!P0 BRA `(.L_x_438) ;  /* 0x00000000000c8947 */ /* 0x000fea0003800000 */
.L_x_437:
[----:B------:R-:W-:Y:S02]  /*3520*/  ISETP.NE.AND P0, PT, R24, 0x7a, PT ;  /* 0x0000007a1800780c */ /* 0x000fe40003f05270 */
[----:B------:R-:W-:-:S11]  /*3530*/  LOP3.LUT R4, R4, 0x1000000, RZ, 0xfc, !PT ;  /* 0x0100000004047812 */ /* 0x000fd600078efcff */
[----:B------:R-:W-:Y:S05]  /*3540*/  @!P0 BRA `(.L_x_413) ;  /* 0x0000000000408947 */ /* 0x000fea0003800000 */
.L_x_438:
[----:B------:R-:W-:Y:S01]  /*3550*/  LOP3.LUT R4, R4, 0x2000000, RZ, 0xfc, !PT ;  /* 0x0200000004047812 */ /* 0x000fe200078efcff */
[----:B------:R-:W-:Y:S06]  /*3560*/  BRA `(.L_x_413) ;  /* 0x0000000000387947 */ /* 0x000fec0003800000 */
.L_x_412:
[----:B------:R-:W-:Y:S01]  /*3570*/  PRMT R15, R24, 0x8880, RZ ;  /* 0x00008880180f7816 */ /* 0x000fe200000000ff */
[----:B------:R-:W-:-:S04]  /*3580*/  IMAD.MOV.U32 R24, RZ, RZ, 0x1 ;  /* 0x00000001ff187424 */ /* 0x000fc800078e00ff */
[----:B------:R-:W-:-:S05]  /*3590*/  VIADD R15, R15, 0xffffff9f ;  /* 0xffffff9f0f0f7836 */ /* 0x000fca0000000000 */
[----:B------:R-:W-:-:S04]  /*35a0*/  SHF.L.U32 R15, R24, R15, RZ ;  /* 0x0000000f180f7219 */ /* 0x000fc800000006ff */
[----:B------:R-:W-:Y:S01]  /*35b0*/  LOP3.LUT R4, R4, R15, RZ, 0xfc, !PT ;  /* 0x0000000f04047212 */ /* 0x000fe200078efcff */
[----:B------:R-:W-:Y:S06]  /*35c0*/  BRA `(.L_x_413) ;  /* 0x0000000000207947 */ /* 0x000fec0003800000 */
.L_x_411:
        /* <DEDUP_REMOVED lines=8> */
.L_x_413:
[----:B------:R-:W-:Y:S05]  /*3650*/  BSYNC.RECONVERGENT B1 ;  /* 0x0000000000017941 */ /* 0x000fea0003800200 */
.L_x_410:
        /* <DEDUP_REMOVED lines=18> */
.L_x_443:
[----:B------:R-:W-:Y:S02]  /*3780*/  ISETP.NE.AND P0, PT, R23, 0x63, PT ;  /* 0x000000631700780c */ /* 0x000fe40003f05270 */
[----:B------:R-:W-:-:S11]  /*3790*/  LOP3.LUT R3, R3, 0x2, RZ, 0xfc, !PT ;  /* 0x0000000203037812 */ /* 0x000fd600078efcff */
[----:B------:R-:W-:Y:S05]  /*37a0*/  @!P0 BRA `(.L_x_445) ;  /* 0x00000000000c8947 */ /* 0x000fea0003800000 */
.L_x_444:
[----:B------:R-:W-:Y:S02]  /*37b0*/  ISETP.NE.AND P0, PT, R23, 0x64, PT ;  /* 0x000000641700780c */ /* 0x000fe40003f05270 */
[----:B------:R-:W-:-:S11]  /*37c0*/  LOP3.LUT R3, R3, 0x4, RZ, 0xfc, !PT ;  /* 0x0000000403037812 */ /* 0x000fd600078efcff */
[----:B------:R-:W-:Y:S05]  /*37d0*/  @!P0 BRA `(.L_x_446) ;  /* 0x00000000000c8947 */ /* 0x000fea0003800000 */
.L_x_445:
[----:B------:R-:W-:Y:S02]  /*37e0*/  ISETP.NE.AND P0, PT, R23, 0x65, PT ;  /* 0x000000651700780c */ /* 0x000fe40003f05270 */
[----:B------:R-:W-:-:S11]  /*37f0*/  LOP3.LUT R3, R3, 0x8, RZ, 0xfc, !PT ;  /* 0x0000000803037812 */ /* 0x000fd600078efcff */
[----:B------:R-:W-:Y:S05]  /*3800*/  @!P0 BRA `(.L_x_447) ;  /* 0x00000000000c8947 */ /* 0x000fea0003800000 */
.L_x_446:
[----:B------:R-:W-:Y:S02]  /*3810*/  ISETP.NE.AND P0, PT, R23, 0x66, PT ;  /* 0x000000661700780c */ /* 0x000fe40003f05270 */
[----:B------:R-:W-:-:S11]  /*3820*/  LOP3.LUT R3, R3, 0x10, RZ, 0xfc, !PT ;  /* 0x0000001003037812 */ /* 0x000fd600078efcff */
[----:B------:R-:W-:Y:S05]  /*3830*/  @!P0 BRA `(.L_x_448) ;  /* 0x00000000000c8947 */ /* 0x000fea0003800000 */
.L_x_447:
[----:B------:R-:W-:Y:S02]  /*3840*/  ISETP.NE.AND P0, PT, R23, 0x67, PT ;  /* 0x000000671700780c */ /* 0x000fe40003f05270 */
[----:B------:R-:W-:-:S11]  /*3850*/  LOP3.LUT R3, R3, 0x20, RZ, 0xfc, !PT ;  /* 0x0000002003037812 */ /* 0x000fd600078efcff */
[----:B------:R-:W-:Y:S05]  /*3860*/  @!P0 BRA `(.L_x_449) ;  /* 0x00000000000c8947 */ /* 0x000fea0003800000 */
.L_x_448:
[----:B------:R-:W-:Y:S02]  /*3870*/  ISETP.NE.AND P0, PT, R23, 0x68, PT ;  /* 0x000000681700780c */ /* 0x000fe40003f05270 */
[----:B------:R-:W-:-:S11]  /*3880*/  LOP3.LUT R3, R3, 0x40, RZ, 0xfc, !PT ;  /* 0x0000004003037812 */ /* 0x000fd600078efcff */
[----:B------:R-:W-:Y:S05]  /*3890*/  @!P0 BRA `(.L_x_450) ;  /* 0x00000000000c8947 */ /* 0x000fea0003800000 */
.L_x_449:
[----:B------:R-:W-:Y:S02]  /*38a0*/  ISETP.NE.AND P0, PT, R23, 0x69, PT ;  /* 0x000000691700780c */ /* 0x000fe40003f05270 */
[----:B------:R-:W-:-:S11]  /*38b0*/  LOP3.LUT R3, R3, 0x80, RZ, 0xfc, !PT ;  /* 0x0000008003037812 */ /* 0x000fd600078efcff */
[----:B------:R-:W-:Y:S05]  /*38c0*/  @!P0 BRA `(.L_x_451) ;  /* 0x00000000000c8947 */ /* 0x000fea0003800000 */
.L_x_450:
[----:B------:R-:W-:Y:S02]  /*38d0*/  ISETP.NE.AND P0, PT, R23, 0x6a, PT ;  /* 0x0000006a1700780c */ /* 0x000fe40003f05270 */
[----:B------:R-:W-:-:S11]  /*38e0*/  LOP3.LUT R3, R3, 0x100, RZ, 0xfc, !PT ;  /* 0x0000010003037812 */ /* 0x000fd600078efcff */
[----:B------:R-:W-:Y:S05]  /*38f0*/  @!P0 BRA `(.L_x_452) ;  /* 0x00000000000c8947 */ /* 0x000fea0003800000 */
.L_x_451:
[----:B------:R-:W-:Y:S02]  /*3900*/  ISETP.NE.AND P0, PT, R23, 0x6b, PT ;  /* 0x0000006b1700780c */ /* 0x000fe40003f05270 */
[----:B------:R-:W-:-:S11]  /*3910*/  LOP3.LUT R3, R3, 0x200, RZ, 0xfc, !PT ;  /* 0x0000020003037812 */ /* 0x000fd600078efcff */
[----:B------:R-:W-:Y:S05]  /*3920*/  @!P0 BRA `(.L_x_453) ;  /* 0x00000000000c8947 */ /* 0x000fea0003800000 */
.L_x_452:
[----:B------:R-:W-:Y:S02]  /*3930*/  ISETP.NE.AND P0, PT, R23, 0x6c, PT ;  /* 0x0000006c1700780c */ /* 0x000fe40003f05270 */
[----:B------:R-:W-:-:S11]  /*3940*/  LOP3.LUT R3, R3, 0x400, RZ, 0xfc, !PT ;  /* 0x0000040003037812 */ /* 0x000fd600078efcff */
[----:B------:R-:W-:Y:S05]  /*3950*/  @!P0 BRA `(.L_x_454) ;  /* 0x00000000000c8947 */ /* 0x000fea0003800000 */
.L_x_453:
[----:B------:R-:W-:Y:S02]  /*3960*/  ISETP.NE.AND P0, PT, R23, 0x6d, PT ;  /* 0x0000006d1700780c */ /* 0x000fe40003f05270 */
[----:B------:R-:W-:-:S11]  /*3970*/  LOP3.LUT R3, R3, 0x800, RZ, 0xfc, !PT ;  /* 0x0000080003037812 */ /* 0x000fd600078efcff */
[----:B------:R-:W-:Y:S05]  /*3980*/  @!P0 BRA `(.L_x_455) ;  /* 0x00000000000c8947 */ /* 0x000fea0003800000 */
.L_x_454:
[----:B------:R-:W-:Y:S02]  /*3990*/  ISETP.NE.AND P0, PT, R23, 0x6e, PT ;  /* 0x0000006e1700780c */ /* 0x000fe40003f05270 */
[----:B------:R-:W-:-:S11]  /*39a0*/  LOP3.LUT R3, R3, 0x1000, RZ, 0xfc, !PT ;  /* 0x0000100003037812 */ /* 0x000fd600078efcff */
[----:B------:R-:W-:Y:S05]  /*39b0*/  @!P0 BRA `(.L_x_456) ;  /* 0x00000000000c8947 */ /* 0x000fea0003800000 */
.L_x_455:
[----:B------:R-:W-:Y:S02]  /*39c0*/  ISETP.NE.AND P0, PT, R23, 0x6f, PT ;  /* 0x0000006f1700780c */ /* 0x000fe40003f05270 */
[----:B------:R-:W-:-:S11]  /*39d0*/  LOP3.LUT R3, R3, 0x2000, RZ, 0xfc, !PT ;  /* 0x0000200003037812 */ /* 0x000fd600078efcff */
[----:B------:R-:W-:Y:S05]  /*39e0*/  @!P0 BRA `(.L_x_457) ;  /* 0x00000000000c8947 */ /* 0x000fea0003800000 */
.L_x_456:
[----:B------:R-:W-:Y:S02]  /*39f0*/  ISETP.NE.AND P0, PT, R23, 0x70, PT ;  /* 0x000000701700780c */ /* 0x000fe40003f05270 */
[----:B------:R-:W-:-:S11]  /*3a00*/  LOP3.LUT R3, R3, 0x4000, RZ, 0xfc, !PT ;  /* 0x0000400003037812 */ /* 0x000fd600078efcff */
[----:B------:R-:W-:Y:S05]  /*3a10*/  @!P0 BRA `(.L_x_458) ;  /* 0x00000000000c8947 */ /* 0x000fea0003800000 */
.L_x_457:
[----:B------:R-:W-:Y:S02]  /*3a20*/  ISETP.NE.AND P0, PT, R23, 0x71, PT ;  /* 0x000000711700780c */ /* 0x000fe40003f05270 */
[----:B------:R-:W-:-:S11]  /*3a30*/  LOP3.LUT R3, R3, 0x8000, RZ, 0xfc, !PT ;  /* 0x0000800003037812 */ /* 0x000fd600078efcff */
[----:B------:R-:W-:Y:S05]  /*3a40*/  @!P0 BRA `(.L_x_459) ;  /* 0x00000000000c8947 */ /* 0x000fea0003800000 */
.L_x_458:
[----:B------:R-:W-:Y:S02]  /*3a50*/  ISETP.NE.AND P0, PT, R23, 0x72, PT ;  /* 0x000000721700780c */ /* 0x000fe40003f05270 */
[----:B------:R-:W-:-:S11]  /*3a60*/  LOP3.LUT R3, R3, 0x10000, RZ, 0xfc, !PT ;  /* 0x0001000003037812 */ /* 0x000fd600078efcff */
[----:B------:R-:W-:Y:S05]  /*3a70*/  @!P0 BRA `(.L_x_460) ;  /* 0x00000000000c8947 */ /* 0x000fea0003800000 */
.L_x_459:
[----:B------:R-:W-:Y:S02]  /*3a80*/  ISETP.NE.AND P0, PT, R23, 0x73, PT ;  /* 0x000000731700780c */ /* 0x000fe40003f05270 */
[----:B------:R-:W-:-:S11]  /*3a90*/  LOP3.LUT R3, R3, 0x20000, RZ, 0xfc, !PT ;  /* 0x0002000003037812 */ /* 0x000fd600078efcff */
[----:B------:R-:W-:Y:S05]  /*3aa0*/  @!P0 BRA `(.L_x_461) ;  /* 0x00000000000c8947 */ /* 0x000fea0003800000 */
.L_x_460:
[----:B------:R-:W-:Y:S02]  /*3ab0*/  ISETP.NE.AND P0, PT, R23, 0x74, PT ;  /* 0x000000741700780c */ /* 0x000fe40003f05270 */
[----:B------:R-:W-:-:S11]  /*3ac0*/  LOP3.LUT R3, R3, 0x40000, RZ, 0xfc, !PT ;  /* 0x0004000003037812 */ /* 0x000fd600078efcff */
[----:B------:R-:W-:Y:S05]  /*3ad0*/  @!P0 BRA `(.L_x_462) ;  /* 0x00000000000c8947 */ /* 0x000fea0003800000 */
.L_x_461:
[----:B------:R-:W-:Y:S02]  /*3ae0*/  ISETP.NE.AND P0, PT, R23, 0x75, PT ;  /* 0x000000751700780c */ /* 0x000fe40003f05270 */
[----:B------:R-:W-:-:S11]  /*3af0*/  LOP3.LUT R3, R3, 0x80000, RZ, 0xfc, !PT ;  /* 0x0008000003037812 */ /* 0x000fd600078efcff */
[----:B------:R-:W-:Y:S05]  /*3b00*/  @!P0 BRA `(.L_x_463) ;  /* 0x00000000000c8947 */ /* 0x000fea0003800000 */
.L_x_462:
[----:B------:R-:W-:Y:S02]  /*3b10*/  ISETP.NE.AND P0, PT, R23, 0x76, PT ;  /* 0x000000761700780c */ /* 0x000fe40003f05270 */
[----:B------:R-:W-:-:S11]  /*3b20*/  LOP3.LUT R3, R3, 0x100000, RZ, 0xfc, !PT ;  /* 0x0010000003037812 */ /* 0x000fd600078efcff */
[----:B------:R-:W-:Y:S05]  /*3b30*/  @!P0 BRA `(.L_x_464) ;  /* 0x00000000000c8947 */ /* 0x000fea0003800000 */
.L_x_463:
[----:B------:R-:W-:Y:S02]  /*3b40*/  ISETP.NE.AND P0, PT, R23, 0x77, PT ;  /* 0x000000771700780c */ /* 0x000fe40003f05270 */
[----:B------:R-:W-:-:S11]  /*3b50*/  LOP3.LUT R3, R3, 0x200000, RZ, 0xfc, !PT ;  /* 0x0020000003037812 */ /* 0x000fd600078efcff */
[----:B------:R-:W-:Y:S05]  /*3b60*/  @!P0 BRA `(.L_x_465) ;  /* 0x00000000000c8947 */ /* 0x000fea0003800000 */
.L_x_464:
[----:B------:R-:W-:Y:S02]  /*3b70*/  ISETP.NE.AND P0, PT, R23, 0x78, PT ;  /* 0x000000781700780c */ /* 0x000fe40003f05270 */
[----:B------:R-:W-:-:S11]  /*3b80*/  LOP3.LUT R3, R3, 0x400000, RZ, 0xfc, !PT ;  /* 0x0040000003037812 */ /* 0x000fd600078efcff */
[----:B------:R-:W-:Y:S05]  /*3b90*/  @!P0 BRA `(.L_x_466) ;  /* 0x00000000000c8947 */ /* 0x000fea0003800000 */
.L_x_465:
[----:B------:R-:W-:Y:S02]  /*3ba0*/  ISETP.NE.AND P0, PT, R23, 0x79, PT ;  /* 0x000000791700780c */ /* 0x000fe40003f05270 */
[----:B------:R-:W-:-:S11]  /*3bb0*/  LOP3.LUT R3, R3, 0x800000, RZ, 0xfc, !PT ;  /* 0x0080000003037812 */ /* 0x000fd600078efcff */
[----:B------:R-:W-:Y:S05]  /*3bc0*/  @!P0 BRA `(.L_x_467) ;  /* 0x00000000000c8947 */ /* 0x000fea0003800000 */
.L_x_466:
[----:B------:R-:W-:Y:S02]  /*3bd0*/  ISETP.NE.AND P0, PT, R23, 0x7a, PT ;  /* 0x0000007a1700780c */ /* 0x000fe40003f05270 */
[----:B------:R-:W-:-:S11]  /*3be0*/  LOP3.LUT R3, R3, 0x1000000, RZ, 0xfc, !PT ;  /* 0x0100000003037812 */ /* 0x000fd600078efcff */
[----:B------:R-:W-:Y:S05]  /*3bf0*/  @!P0 BRA `(.L_x_442) ;  /* 0x0000000000408947 */ /* 0x000fea0003800000 */
.L_x_467:
[----:B------:R-:W-:Y:S01]  /*3c00*/  LOP3.LUT R3, R3, 0x2000000, RZ, 0xfc, !PT ;  /* 0x0200000003037812 */ /* 0x000fe200078efcff */
[----:B------:R-:W-:Y:S06]  /*3c10*/  BRA `(.L_x_442) ;  /* 0x0000000000387947 */ /* 0x000fec0003800000 */
.L_x_441:
[----:B------:R-:W-:Y:S01]  /*3c20*/  PRMT R15, R23, 0x8880, RZ ;  /* 0x00008880170f7816 */ /* 0x000fe200000000ff */
[----:B------:R-:W-:-:S04]  /*3c30*/  IMAD.MOV.U32 R24, RZ, RZ, 0x1 ;  /* 0x00000001ff187424 */ /* 0x000fc800078e00ff */
[----:B------:R-:W-:-:S05]  /*3c40*/  VIADD R15, R15, 0xffffff9f ;  /* 0xffffff9f0f0f7836 */ /* 0x000fca0000000000 */
[----:B------:R-:W-:-:S04]  /*3c50*/  SHF.L.U32 R24, R24, R15, RZ ;  /* 0x0000000f18187219 */ /* 0x000fc800000006ff */
[----:B------:R-:W-:Y:S01]  /*3c60*/  LOP3.LUT R3, R3, R24, RZ, 0xfc, !PT ;  /* 0x0000001803037212 */ /* 0x000fe200078efcff */
[----:B------:R-:W-:Y:S06]  /*3c70*/  BRA `(.L_x_442) ;  /* 0x0000000000207947 */ /* 0x000fec0003800000 */
.L_x_440:
        /* <DEDUP_REMOVED lines=8> */
.L_x_442:
[----:B------:R-:W-:Y:S05]  /*3d00*/  BSYNC.RECONVERGENT B1 ;  /* 0x0000000000017941 */ /* 0x000fea0003800200 */
.L_x_439:
        /* <DEDUP_REMOVED lines=18> */
.L_x_472:
[----:B------:R-:W-:Y:S02]  /*3e30*/  ISETP.NE.AND P0, PT, R22, 0x63, PT ;  /* 0x000000631600780c */ /* 0x000fe40003f05270 */
[----:B------:R-:W-:-:S11]  /*3e40*/  LOP3.LUT R2, R2, 0x2, RZ, 0xfc, !PT ;  /* 0x0000000202027812 */ /* 0x000fd600078efcff */
[----:B------:R-:W-:Y:S05]  /*3e50*/  @!P0 BRA `(.L_x_474) ;  /* 0x00000000000c8947 */ /* 0x000fea0003800000 */
.L_x_473:
[----:B------:R-:W-:Y:S02]  /*3e60*/  ISETP.NE.AND P0, PT, R22, 0x64, PT ;  /* 0x000000641600780c */ /* 0x000fe40003f05270 */
[----:B------:R-:W-:-:S11]  /*3e70*/  LOP3.LUT R2, R2, 0x4, RZ, 0xfc, !PT ;  /* 0x0000000402027812 */ /* 0x000fd600078efcff */
[----:B------:R-:W-:Y:S05]  /*3e80*/  @!P0 BRA `(.L_x_475) ;  /* 0x00000000000c8947 */ /* 0x000fea0003800000 */
.L_x_474:
[----:B------:R-:W-:Y:S02]  /*3e90*/  ISETP.NE.AND P0, PT, R22, 0x65, PT ;  /* 0x000000651600780c */ /* 0x000fe40003f05270 */
[----:B------:R-:W-:-:S11]  /*3ea0*/  LOP3.LUT R2, R2, 0x8, RZ, 0xfc, !PT ;  /* 0x0000000802027812 */ /* 0x000fd600078efcff */
[----:B------:R-:W-:Y:S05]  /*3eb0*/  @!P0 BRA `(.L_x_476) ;  /* 0x00000000000c8947 */ /* 0x000fea0003800000 */
.L_x_475:
[----:B------:R-:W-:Y:S02]  /*3ec0*/  ISETP.NE.AND P0, PT, R22, 0x66, PT ;  /* 0x000000661600780c */ /* 0x000fe40003f05270 */
[----:B------:R-:W-:-:S11]  /*3ed0*/  LOP3.LUT R2, R2, 0x10, RZ, 0xfc, !PT ;  /* 0x0000001002027812 */ /* 0x000fd600078efcff */
[----:B------:R-:W-:Y:S05]  /*3ee0*/  @!P0 BRA `(.L_x_477) ;  /* 0x00000000000c8947 */ /* 0x000fea0003800000 */
.L_x_476:
[----:B------:R-:W-:Y:S02]  /*3ef0*/  ISETP.NE.AND P0, PT, R22, 0x67, PT ;  /* 0x000000671600780c */ /* 0x000fe40003f05270 */
[----:B------:R-:W-:-:S11]  /*3f00*/  LOP3.LUT R2, R2, 0x20, RZ, 0xfc, !PT ;  /* 0x0000002002027812 */ /* 0x000fd600078efcff */
[----:B------:R-:W-:Y:S05]  /*3f10*/  @!P0 BRA `(.L_x_478) ;  /* 0x00000000000c8947 */ /* 0x000fea0003800000 */
.L_x_477:
[----:B------:R-:W-:Y:S02]  /*3f20*/  ISETP.NE.AND P0, PT, R22, 0x68, PT ;  /* 0x000000681600780c */ /* 0x000fe40003f05270 */
[----:B------:R-:W-:-:S11]  /*3f30*/  LOP3.LUT R2, R2, 0x40, RZ, 0xfc, !PT ;  /* 0x0000004002027812 */ /* 0x000fd600078efcff */
[----:B------:R-:W-:Y:S05]  /*3f40*/  @!P0 BRA `(.L_x_479) ;  /* 0x00000000000c8947 */ /* 0x000fea0003800000 */
.L_x_478:
[----:B------:R-:W-:Y:S02]  /*3f50*/  ISETP.NE.AND P0, PT, R22, 0x69, PT ;  /* 0x000000691600780c */ /* 0x000fe40003f05270 */
[----:B------:R-:W-:-:S11]  /*3f60*/  LOP3.LUT R2, R2, 0x80, RZ, 0xfc, !PT ;  /* 0x0000008002027812 */ /* 0x000fd600078efcff */
[----:B------:R-:W-:Y:S05]  /*3f70*/  @!P0 BRA `(.L_x_480) ;  /* 0x00000000000c8947 */ /* 0x000fea0003800000 */
.L_x_479:
[----:B------:R-:W-:Y:S02]  /*3f80*/  ISETP.NE.AND P0, PT, R22, 0x6a, PT ;  /* 0x0000006a1600780c */ /* 0x000fe40003f05270 */
[----:B------:R-:W-:-:S11]  /*3f90*/  LOP3.LUT R2, R2, 0x100, RZ, 0xfc, !PT ;  /* 0x0000010002027812 */ /* 0x000fd600078efcff */
[----:B------:R-:W-:Y:S05]  /*3fa0*/  @!P0 BRA `(.L_x_481) ;  /* 0x00000000000c8947 */ /* 0x000fea0003800000 */
.L_x_480:
[----:B------:R-:W-:Y:S02]  /*3fb0*/  ISETP.NE.AND P0, PT, R22, 0x6b, PT ;  /* 0x0000006b1600780c */ /* 0x000fe40003f05270 */
[----:B------:R-:W-:-:S11]  /*3fc0*/  LOP3.LUT R2, R2, 0x200, RZ, 0xfc, !PT ;  /* 0x0000020002027812 */ /* 0x000fd600078efcff */
[----:B------:R-:W-:Y:S05]  /*3fd0*/  @!P0 BRA `(.L_x_482) ;  /* 0x00000000000c8947 */ /* 0x000fea0003800000 */
.L_x_481:
[----:B------:R-:W-:Y:S02]  /*3fe0*/  ISETP.NE.AND P0, PT, R22, 0x6c, PT ;  /* 0x0000006c1600780c */ /* 0x000fe40003f05270 */
[----:B------:R-:W-:-:S11]  /*3ff0*/  LOP3.LUT R2, R2, 0x400, RZ, 0xfc, !PT ;  /* 0x0000040002027812 */ /* 0x000fd600078efcff */
[----:B------:R-:W-:Y:S05]  /*4000*/  @!P0 BRA `(.L_x_483) ;  /* 0x00000000000c8947 */ /* 0x000fea0003800000 */
.L_x_482:
[----:B------:R-:W-:Y:S02]  /*4010*/  ISETP.NE.AND P0, PT, R22, 0x6d, PT ;  /* 0x0000006d1600780c */ /* 0x000fe40003f05270 */
[----:B------:R-:W-:-:S11]  /*4020*/  LOP3.LUT R2, R2, 0x800, RZ, 0xfc, !PT ;  /* 0x0000080002027812 */ /* 0x000fd600078efcff */
[----:B------:R-:W-:Y:S05]  /*4030*/  @!P0 BRA `(.L_x_484) ;  /* 0x00000000000c8947 */ /* 0x000fea0003800000 */
.L_x_483:
[----:B------:R-:W-:Y:S02]  /*4040*/  ISETP.NE.AND P0, PT, R22, 0x6e, PT ;  /* 0x0000006e1600780c */ /* 0x000fe40003f05270 */
[----:B------:R-:W-:-:S11]  /*4050*/  LOP3.LUT R2, R2, 0x1000, RZ, 0xfc, !PT ;  /* 0x0000100002027812 */ /* 0x000fd600078efcff */
[----:B------:R-:W-:Y:S05]  /*4060*/  @!P0 BRA `(.L_x_485) ;  /* 0x00000000000c8947 */ /* 0x000fea0003800000 */
.L_x_484:
[----:B------:R-:W-:Y:S02]  /*4070*/  ISETP.NE.AND P0, PT, R22, 0x6f, PT ;  /* 0x0000006f1600780c */ /* 0x000fe40003f05270 */
[----:B------:R-:W-:-:S11]  /*4080*/  LOP3.LUT R2, R2, 0x2000, RZ, 0xfc, !PT ;  /* 0x0000200002027812 */ /* 0x000fd600078efcff */
[----:B------:R-:W-:Y:S05]  /*4090*/  @!P0 BRA `(.L_x_486) ;  /* 0x00000000000c8947 */ /* 0x000fea0003800000 */
.L_x_485:
[----:B------:R-:W-:Y:S02]  /*40a0*/  ISETP.NE.AND P0, PT, R22, 0x70, PT ;  /* 0x000000701600780c */ /* 0x000fe40003f05270 */
[----:B------:R-:W-:-:S11]  /*40b0*/  LOP3.LUT R2, R2, 0x4000, RZ, 0xfc, !PT ;  /* 0x0000400002027812 */ /* 0x000fd600078efcff */
[----:B------:R-:W-:Y:S05]  /*40c0*/  @!P0 BRA `(.L_x_487) ;  /* 0x00000000000c8947 */ /* 0x000fea0003800000 */
.L_x_486:
[----:B------:R-:W-:Y:S02]  /*40d0*/  ISETP.NE.AND P0, PT, R22, 0x71, PT ;  /* 0x000000711600780c */ /* 0x000fe40003f05270 */
[----:B------:R-:W-:-:S11]  /*40e0*/  LOP3.LUT R2, R2, 0x8000, RZ, 0xfc, !PT ;  /* 0x0000800002027812 */ /* 0x000fd600078efcff */
[----:B------:R-:W-:Y:S05]  /*40f0*/  @!P0 BRA `(.L_x_488) ;  /* 0x00000000000c8947 */ /* 0x000fea0003800000 */
.L_x_487:
[----:B------:R-:W-:Y:S02]  /*4100*/  ISETP.NE.AND P0, PT, R22, 0x72, PT ;  /* 0x000000721600780c */ /* 0x000fe40003f05270 */
[----:B------:R-:W-:-:S11]  /*4110*/  LOP3.LUT R2, R2, 0x10000, RZ, 0xfc, !PT ;  /* 0x0001000002027812 */ /* 0x000fd600078efcff */
[----:B------:R-:W-:Y:S05]  /*4120*/  @!P0 BRA `(.L_x_489) ;  /* 0x00000000000c8947 */ /* 0x000fea0003800000 */
.L_x_488:
[----:B------:R-:W-:Y:S02]  /*4130*/  ISETP.NE.AND P0, PT, R22, 0x73, PT ;  /* 0x000000731600780c */ /* 0x000fe40003f05270 */
[----:B------:R-:W-:-:S11]  /*4140*/  LOP3.LUT R2, R2, 0x20000, RZ, 0xfc, !PT ;  /* 0x0002000002027812 */ /* 0x000fd600078efcff */
[----:B------:R-:W-:Y:S05]  /*4150*/  @!P0 BRA `(.L_x_490) ;  /* 0x00000000000c8947 */ /* 0x000fea0003800000 */
.L_x_489:
[----:B------:R-:W-:Y:S02]  /*4160*/  ISETP.NE.AND P0, PT, R22, 0x74, PT ;  /* 0x000000741600780c */ /* 0x000fe40003f05270 */
[----:B------:R-:W-:-:S11]  /*4170*/  LOP3.LUT R2, R2, 0x40000, RZ, 0xfc, !PT ;  /* 0x0004000002027812 */ /* 0x000fd600078efcff */
[----:B------:R-:W-:Y:S05]  /*4180*/  @!P0 BRA `(.L_x_491) ;  /* 0x00000000000c8947 */ /* 0x000fea0003800000 */
.L_x_490:
[----:B------:R-:W-:Y:S02]  /*4190*/  ISETP.NE.AND P0, PT, R22, 0x75, PT ;  /* 0x000000751600780c */ /* 0x000fe40003f05270 */
[----:B------:R-:W-:-:S11]  /*41a0*/  LOP3.LUT R2, R2, 0x80000, RZ, 0xfc, !PT ;  /* 0x0008000002027812 */ /* 0x000fd600078efcff */
[----:B------:R-:W-:Y:S05]  /*41b0*/  @!P0 BRA `(.L_x_492) ;  /* 0x00000000000c8947 */ /* 0x000fea0003800000 */
.L_x_491:
[----:B------:R-:W-:Y:S02]  /*41c0*/  ISETP.NE.AND P0, PT, R22, 0x76, PT ;  /* 0x000000761600780c */ /* 0x000fe40003f05270 */
[----:B------:R-:W-:-:S11]  /*41d0*/  LOP3.LUT R2, R2, 0x100000, RZ, 0xfc, !PT ;  /* 0x0010000002027812 */ /* 0x000fd600078efcff */
[----:B------:R-:W-:Y:S05]  /*41e0*/  @!P0 BRA `(.L_x_493) ;  /* 0x00000000000c8947 */ /* 0x000fea0003800000 */
.L_x_492:
[----:B------:R-:W-:Y:S02]  /*41f0*/  ISETP.NE.AND P0, PT, R22, 0x77, PT ;  /* 0x000000771600780c */ /* 0x000fe40003f05270 */
[----:B------:R-:W-:-:S11]  /*4200*/  LOP3.LUT R2, R2, 0x200000, RZ, 0xfc, !PT ;  /* 0x0020000002027812 */ /* 0x000fd600078efcff */
[----:B------:R-:W-:Y:S05]  /*4210*/  @!P0 BRA `(.L_x_494) ;  /* 0x00000000000c8947 */ /* 0x000fea0003800000 */
.L_x_493:
[----:B------:R-:W-:Y:S02]  /*4220*/  ISETP.NE.AND P0, PT, R22, 0x78, PT ;  /* 0x000000781600780c */ /* 0x000fe40003f05270 */
[----:B------:R-:W-:-:S11]  /*4230*/  LOP3.LUT R2, R2, 0x400000, RZ, 0xfc, !PT ;  /* 0x0040000002027812 */ /* 0x000fd600078efcff */
[----:B------:R-:W-:Y:S05]  /*4240*/  @!P0 BRA `(.L_x_495) ;  /* 0x00000000000c8947 */ /* 0x000fea0003800000 */
.L_x_494:
[----:B------:R-:W-:Y:S02]  /*4250*/  ISETP.NE.AND P0, PT, R22, 0x79, PT ;  /* 0x000000791600780c */ /* 0x000fe40003f05270 */
[----:B------:R-:W-:-:S11]  /*4260*/  LOP3.LUT R2, R2, 0x800000, RZ, 0xfc, !PT ;  /* 0x0080000002027812 */ /* 0x000fd600078efcff */
[----:B------:R-:W-:Y:S05]  /*4270*/  @!P0 BRA `(.L_x_496) ;  /* 0x00000000000c8947 */ /* 0x000fea0003800000 */
.L_x_495:
[----:B------:R-:W-:Y:S02]  /*4280*/  ISETP.NE.AND P0, PT, R22, 0x7a, PT ;  /* 0x0000007a1600780c */ /* 0x000fe40003f05270 */
[----:B------:R-:W-:-:S11]  /*4290*/  LOP3.LUT R2, R2, 0x1000000, RZ, 0xfc, !PT ;  /* 0x0100000002027812 */ /* 0x000fd600078efcff */
[----:B------:R-:W-:Y:S05]  /*42a0*/  @!P0 BRA `(.L_x_471) ;  /* 0x0000000000408947 */ /* 0x000fea0003800000 */
.L_x_496:
[----:B------:R-:W-:Y:S01]  /*42b0*/  LOP3.LUT R2, R2, 0x2000000, RZ, 0xfc, !PT ;  /* 0x0200000002027812 */ /* 0x000fe200078efcff */
[----:B------:R-:W-:Y:S06]  /*42c0*/  BRA `(.L_x_471) ;  /* 0x0000000000387947 */ /* 0x000fec0003800000 */
.L_x_470:
[----:B------:R-:W-:Y:S01]  /*42d0*/  PRMT R15, R22, 0x8880, RZ ;  /* 0x00008880160f7816 */ /* 0x000fe200000000ff */
[----:B------:R-:W-:-:S04]  /*42e0*/  IMAD.MOV.U32 R22, RZ, RZ, 0x1 ;  /* 0x00000001ff167424 */ /* 0x000fc800078e00ff */
[----:B------:R-:W-:-:S05]  /*42f0*/  VIADD R15, R15, 0xffffff9f ;  /* 0xffffff9f0f0f7836 */ /* 0x000fca0000000000 */
[----:B------:R-:W-:-:S04]  /*4300*/  SHF.L.U32 R15, R22, R15, RZ ;  /* 0x0000000f160f7219 */ /* 0x000fc800000006ff */
[----:B------:R-:W-:Y:S01]  /*4310*/  LOP3.LUT R2, R2, R15, RZ, 0xfc, !PT ;  /* 0x0000000f02027212 */ /* 0x000fe200078efcff */
[----:B------:R-:W-:Y:S06]  /*4320*/  BRA `(.L_x_471) ;  /* 0x0000000000207947 */ /* 0x000fec0003800000 */
.L_x_469:
        /* <DEDUP_REMOVED lines=8> */
.L_x_471:
[----:B------:R-:W-:Y:S05]  /*43b0*/  BSYNC.RECONVERGENT B1 ;  /* 0x0000000000017941 */ /* 0x000fea0003800200 */
.L_x_468:
        /* <DEDUP_REMOVED lines=18> */
.L_x_501:
[----:B------:R-:W-:Y:S02]  /*44e0*/  ISETP.NE.AND P0, PT, R21, 0x63, PT ;  /* 0x000000631500780c */ /* 0x000fe40003f05270 */
[----:B------:R-:W-:-:S11]  /*44f0*/  LOP3.LUT R0, R0, 0x2, RZ, 0xfc, !PT ;  /* 0x0000000200007812 */ /* 0x000fd600078efcff */
[----:B------:R-:W-:Y:S05]  /*4500*/  @!P0 BRA `(.L_x_503) ;  /* 0x00000000000c8947 */ /* 0x000fea0003800000 */
.L_x_502:
[----:B------:R-:W-:Y:S02]  /*4510*/  ISETP.NE.AND P0, PT, R21, 0x64, PT ;  /* 0x000000641500780c */ /* 0x000fe40003f05270 */
[----:B------:R-:W-:-:S11]  /*4520*/  LOP3.LUT R0, R0, 0x4, RZ, 0xfc, !PT ;  /* 0x0000000400007812 */ /* 0x000fd600078efcff */
[----:B------:R-:W-:Y:S05]  /*4530*/  @!P0 BRA `(.L_x_504) ;  /* 0x00000000000c8947 */ /* 0x000fea0003800000 */
.L_x_503:
[----:B------:R-:W-:Y:S02]  /*4540*/  ISETP.NE.AND P0, PT, R21, 0x65, PT ;  /* 0x000000651500780c */ /* 0x000fe40003f05270 */
[----:B------:R-:W-:-:S11]  /*4550*/  LOP3.LUT R0, R0, 0x8, RZ, 0xfc, !PT ;  /* 0x0000000800007812 */ /* 0x000fd600078efcff */
[----:B------:R-:W-:Y:S05]  /*4560*/  @!P0 BRA `(.L_x_505) ;  /* 0x00000000000c8947 */ /* 0x000fea0003800000 */
.L_x_504:
[----:B------:R-:W-:Y:S02]  /*4570*/  ISETP.NE.AND P0, PT, R21, 0x66, PT ;  /* 0x000000661500780c */ /* 0x000fe40003f05270 */
[----:B------:R-:W-:-:S11]  /*4580*/  LOP3.LUT R0, R0, 0x10, RZ, 0xfc, !PT ;  /* 0x0000001000007812 */ /* 0x000fd600078efcff */
[----:B------:R-:W-:Y:S05]  /*4590*/  @!P0 BRA `(.L_x_506) ;  /* 0x00000000000c8947 */ /* 0x000fea0003800000 */
.L_x_505:
[----:B------:R-:W-:Y:S02]  /*45a0*/  ISETP.NE.AND P0, PT, R21, 0x67, PT ;  /* 0x000000671500780c */ /* 0x000fe40003f05270 */
[----:B------:R-:W-:-:S11]  /*45b0*/  LOP3.LUT R0, R0, 0x20, RZ, 0xfc, !PT ;  /* 0x0000002000007812 */ /* 0x000fd600078efcff */
[----:B------:R-:W-:Y:S05]  /*45c0*/  @!P0 BRA `(.L_x_507) ;  /* 0x00000000000c8947 */ /* 0x000fea0003800000 */
.L_x_506:
[----:B------:R-:W-:Y:S02]  /*45d0*/  ISETP.NE.AND P0, PT, R21, 0x68, PT ;  /* 0x000000681500780c */ /* 0x000fe40003f05270 */
[----:B------:R-:W-:-:S11]  /*45e0*/  LOP3.LUT R0, R0, 0x40, RZ, 0xfc, !PT ;  /* 0x0000004000007812 */ /* 0x000fd600078efcff */
[----:B------:R-:W-:Y:S05]  /*45f0*/  @!P0 BRA `(.L_x_508) ;  /* 0x00000000000c8947 */ /* 0x000fea0003800000 */
.L_x_507:
[----:B------:R-:W-:Y:S02]  /*4600*/  ISETP.NE.AND P0, PT, R21, 0x69, PT ;  /* 0x000000691500780c */ /* 0x000fe40003f05270 */
[----:B------:R-:W-:-:S11]  /*4610*/  LOP3.LUT R0, R0, 0x80, RZ, 0xfc, !PT ;  /* 0x0000008000007812 */ /* 0x000fd600078efcff */
[----:B------:R-:W-:Y:S05]  /*4620*/  @!P0 BRA `(.L_x_509) ;  /* 0x00000000000c8947 */ /* 0x000fea0003800000 */
.L_x_508:
[----:B------:R-:W-:Y:S02]  /*4630*/  ISETP.NE.AND P0, PT, R21, 0x6a, PT ;  /* 0x0000006a1500780c */ /* 0x000fe40003f05270 */
[----:B------:R-:W-:-:S11]  /*4640*/  LOP3.LUT R0, R0, 0x100, RZ, 0xfc, !PT ;  /* 0x0000010000007812 */ /* 0x000fd600078efcff */
[----:B------:R-:W-:Y:S05]  /*4650*/  @!P0 BRA `(.L_x_510) ;  /* 0x00000000000c8947 */ /* 0x000fea0003800000 */
.L_x_509:
[----:B------:R-:W-:Y:S02]  /*4660*/  ISETP.NE.AND P0, PT, R21, 0x6b, PT ;  /* 0x0000006b1500780c */ /* 0x000fe40003f05270 */
[----:B------:R-:W-:-:S11]  /*4670*/  LOP3.LUT R0, R0, 0x200, RZ, 0xfc, !PT ;  /* 0x0000020000007812 */ /* 0x000fd600078efcff */
[----:B------:R-:W-:Y:S05]  /*4680*/  @!P0 BRA `(.L_x_511) ;  /* 0x00000000000c8947 */ /* 0x000fea0003800000 */
.L_x_510:
[----:B------:R-:W-:Y:S02]  /*4690*/  ISETP.NE.AND P0, PT, R21, 0x6c, PT ;  /* 0x0000006c1500780c */ /* 0x000fe40003f05270 */
[----:B------:R-:W-:-:S11]  /*46a0*/  LOP3.LUT R0, R0, 0x400, RZ, 0xfc, !PT ;  /* 0x0000040000007812 */ /* 0x000fd600078efcff */
[----:B------:R-:W-:Y:S05]  /*46b0*/  @!P0 BRA `(.L_x_512) ;  /* 0x00000000000c8947 */ /* 0x000fea0003800000 */
.L_x_511:
[----:B------:R-:W-:Y:S02]  /*46c0*/  ISETP.NE.AND P0, PT, R21, 0x6d, PT ;  /* 0x0000006d1500780c */ /* 0x000fe40003f05270 */
[----:B------:R-:W-:-:S11]  /*46d0*/  LOP3.LUT R0, R0, 0x800, RZ, 0xfc, !PT ;  /* 0x0000080000007812 */ /* 0x000fd600078efcff */
[----:B------:R-:W-:Y:S05]  /*46e0*/  @!P0 BRA `(.L_x_513) ;  /* 0x00000000000c8947 */ /* 0x000fea0003800000 */
.L_x_512:
[----:B------:R-:W-:Y:S02]  /*46f0*/  ISETP.NE.AND P0, PT, R21, 0x6e, PT ;  /* 0x0000006e1500780c */ /* 0x000fe40003f05270 */
[----:B------:R-:W-:-:S11]  /*4700*/  LOP3.LUT R0, R0, 0x1000, RZ, 0xfc, !PT ;  /* 0x0000100000007812 */ /* 0x000fd600078efcff */
[----:B------:R-:W-:Y:S05]  /*4710*/  @!P0 BRA `(.L_x_514) ;  /* 0x00000000000c8947 */ /* 0x000fea0003800000 */
.L_x_513:
[----:B------:R-:W-:Y:S02]  /*4720*/  ISETP.NE.AND P0, PT, R21, 0x6f, PT ;  /* 0x0000006f1500780c */ /* 0x000fe40003f05270 */
[----:B------:R-:W-:-:S11]  /*4730*/  LOP3.LUT R0, R0, 0x2000, RZ, 0xfc, !PT ;  /* 0x0000200000007812 */ /* 0x000fd600078efcff */
[----:B------:R-:W-:Y:S05]  /*4740*/  @!P0 BRA `(.L_x_515) ;  /* 0x00000000000c8947 */ /* 0x000fea0003800000 */
.L_x_514:
[----:B------:R-:W-:Y:S02]  /*4750*/  ISETP.NE.AND P0, PT, R21, 0x70, PT ;  /* 0x000000701500780c */ /* 0x000fe40003f05270 */
[----:B------:R-:W-:-:S11]  /*4760*/  LOP3.LUT R0, R0, 0x4000, RZ, 0xfc, !PT ;  /* 0x0000400000007812 */ /* 0x000fd600078efcff */
[----:B------:R-:W-:Y:S05]  /*4770*/  @!P0 BRA `(.L_x_516) ;  /* 0x00000000000c8947 */ /* 0x000fea0003800000 */
.L_x_515:
[----:B------:R-:W-:Y:S02]  /*4780*/  ISETP.NE.AND P0, PT, R21, 0x71, PT ;  /* 0x000000711500780c */ /* 0x000fe40003f05270 */
[----:B------:R-:W-:-:S11]  /*4790*/  LOP3.LUT R0, R0, 0x8000, RZ, 0xfc, !PT ;  /* 0x0000800000007812 */ /* 0x000fd600078efcff */
[----:B------:R-:W-:Y:S05]  /*47a0*/  @!P0 BRA `(.L_x_517) ;  /* 0x00000000000c8947 */ /* 0x000fea0003800000 */
.L_x_516:
[----:B------:R-:W-:Y:S02]  /*47b0*/  ISETP.NE.AND P0, PT, R21, 0x72, PT ;  /* 0x000000721500780c */ /* 0x000fe40003f05270 */
[----:B------:R-:W-:-:S11]  /*47c0*/  LOP3.LUT R0, R0, 0x10000, RZ, 0xfc, !PT ;  /* 0x0001000000007812 */ /* 0x000fd600078efcff */
[----:B------:R-:W-:Y:S05]  /*47d0*/  @!P0 BRA `(.L_x_518) ;  /* 0x00000000000c8947 */ /* 0x000fea0003800000 */
.L_x_517:
[----:B------:R-:W-:Y:S02]  /*47e0*/  ISETP.NE.AND P0, PT, R21, 0x73, PT ;  /* 0x000000731500780c */ /* 0x000fe40003f05270 */
[----:B------:R-:W-:-:S11]  /*47f0*/  LOP3.LUT R0, R0, 0x20000, RZ, 0xfc, !PT ;  /* 0x0002000000007812 */ /* 0x000fd600078efcff */
[----:B------:R-:W-:Y:S05]  /*4800*/  @!P0 BRA `(.L_x_519) ;  /* 0x00000000000c8947 */ /* 0x000fea0003800000 */
.L_x_518:
[----:B------:R-:W-:Y:S02]  /*4810*/  ISETP.NE.AND P0, PT, R21, 0x74, PT ;  /* 0x000000741500780c */ /* 0x000fe40003f05270 */
[----:B------:R-:W-:-:S11]  /*4820*/  LOP3.LUT R0, R0, 0x40000, RZ, 0xfc, !PT ;  /* 0x0004000000007812 */ /* 0x000fd600078efcff */
[----:B------:R-:W-:Y:S05]  /*4830*/  @!P0 BRA `(.L_x_520) ;  /* 0x00000000000c8947 */ /* 0x000fea0003800000 */
.L_x_519:
[----:B------:R-:W-:Y:S02]  /*4840*/  ISETP.NE.AND P0, PT, R21, 0x75, PT ;  /* 0x000000751500780c */ /* 0x000fe40003f05270 */
[----:B------:R-:W-:-:S11]  /*4850*/  LOP3.LUT R0, R0, 0x80000, RZ, 0xfc, !PT ;  /* 0x0008000000007812 */ /* 0x000fd600078efcff */
[----:B------:R-:W-:Y:S05]  /*4860*/  @!P0 BRA `(.L_x_521) ;  /* 0x00000000000c8947 */ /* 0x000fea0003800000 */
.L_x_520:
[----:B------:R-:W-:Y:S02]  /*4870*/  ISETP.NE.AND P0, PT, R21, 0x76, PT ;  /* 0x000000761500780c */ /* 0x000fe40003f05270 */
[----:B------:R-:W-:-:S11]  /*4880*/  LOP3.LUT R0, R0, 0x100000, RZ, 0xfc, !PT ;  /* 0x0010000000007812 */ /* 0x000fd600078efcff */
[----:B------:R-:W-:Y:S05]  /*4890*/  @!P0 BRA `(.L_x_522) ;  /* 0x00000000000c8947 */ /* 0x000fea0003800000 */
.L_x_521:
[----:B------:R-:W-:Y:S02]  /*48a0*/  ISETP.NE.AND P0, PT, R21, 0x77, PT ;  /* 0x000000771500780c */ /* 0x000fe40003f05270 */
[----:B------:R-:W-:-:S11]  /*48b0*/  LOP3.LUT R0, R0, 0x200000, RZ, 0xfc, !PT ;  /* 0x0020000000007812 */ /* 0x000fd600078efcff */
[----:B------:R-:W-:Y:S05]  /*48c0*/  @!P0 BRA `(.L_x_523) ;  /* 0x00000000000c8947 */ /* 0x000fea0003800000 */
.L_x_522:
[----:B------:R-:W-:Y:S02]  /*48d0*/  ISETP.NE.AND P0, PT, R21, 0x78, PT ;  /* 0x000000781500780c */ /* 0x000fe40003f05270 */
[----:B------:R-:W-:-:S11]  /*48e0*/  LOP3.LUT R0, R0, 0x400000, RZ, 0xfc, !PT ;  /* 0x0040000000007812 */ /* 0x000fd600078efcff */
[----:B------:R-:W-:Y:S05]  /*48f0*/  @!P0 BRA `(.L_x_524) ;  /* 0x00000000000c8947 */ /* 0x000fea0003800000 */
.L_x_523:
[----:B------:R-:W-:Y:S02]  /*4900*/  ISETP.NE.AND P0, PT, R21, 0x79, PT ;  /* 0x000000791500780c */ /* 0x000fe40003f05270 */
[----:B------:R-:W-:-:S11]  /*4910*/  LOP3.LUT R0, R0, 0x800000, RZ, 0xfc, !PT ;  /* 0x0080000000007812 */ /* 0x000fd600078efcff */
[----:B------:R-:W-:Y:S05]  /*4920*/  @!P0 BRA `(.L_x_525) ;  /* 0x00000000000c8947 */ /* 0x000fea0003800000 */
.L_x_524:
[----:B------:R-:W-:Y:S02]  /*4930*/  ISETP.NE.AND P0, PT, R21, 0x7a, PT ;  /* 0x0000007a1500780c */ /* 0x000fe40003f05270 */
[----:B------:R-:W-:-:S11]  /*4940*/  LOP3.LUT R0, R0, 0x1000000, RZ, 0xfc, !PT ;  /* 0x0100000000007812 */ /* 0x000fd600078efcff */
[----:B------:R-:W-:Y:S05]  /*4950*/  @!P0 BRA `(.L_x_500) ;  /* 0x0000000000408947 */ /* 0x000fea0003800000 */
.L_x_525:
[----:B------:R-:W-:Y:S01]  /*4960*/  LOP3.LUT R0, R0, 0x2000000, RZ, 0xfc, !PT ;  /* 0x0200000000007812 */ /* 0x000fe200078efcff */
[----:B------:R-:W-:Y:S06]  /*4970*/  BRA `(.L_x_500) ;  /* 0x0000000000387947 */ /* 0x000fec0003800000 */
.L_x_499:
[----:B------:R-:W-:Y:S01]  /*4980*/  PRMT R15, R21, 0x8880, RZ ;  /* 0x00008880150f7816 */ /* 0x000fe200000000ff */
[----:B------:R-:W-:-:S04]  /*4990*/  IMAD.MOV.U32 R22, RZ, RZ, 0x1 ;  /* 0x00000001ff167424 */ /* 0x000fc800078e00ff */
[----:B------:R-:W-:-:S05]  /*49a0*/  VIADD R15, R15, 0xffffff9f ;  /* 0xffffff9f0f0f7836 */ /* 0x000fca0000000000 */
[----:B------:R-:W-:-:S04]  /*49b0*/  SHF.L.U32 R15, R22, R15, RZ ;  /* 0x0000000f160f7219 */ /* 0x000fc800000006ff */
[----:B------:R-:W-:Y:S01]  /*49c0*/  LOP3.LUT R0, R0, R15, RZ, 0xfc, !PT ;  /* 0x0000000f00007212 */ /* 0x000fe200078efcff */
[----:B------:R-:W-:Y:S06]  /*49d0*/  BRA `(.L_x_500) ;  /* 0x0000000000207947 */ /* 0x000fec0003800000 */
.L_x_498:
        /* <DEDUP_REMOVED lines=8> */
.L_x_500:
[----:B------:R-:W-:Y:S05]  /*4a60*/  BSYNC.RECONVERGENT B1 ;  /* 0x0000000000017941 */ /* 0x000fea0003800200 */
.L_x_497:
        /* <DEDUP_REMOVED lines=19> */
.L_x_527:
[----:B------:R-:W-:Y:S05]  /*4ba0*/  BSYNC.RECONVERGENT B1 ;  /* 0x0000000000017941 */ /* 0x000fea0003800200 */
.L_x_526:
[----:B------:R-:W-:Y:S04]  /*4bb0*/  BSSY.RECONVERGENT B1, `(.L_x_528) ;  /* 0x0000004000017945 */ /* 0x000fe80003800200 */
[----:B------:R-:W-:Y:S05]  /*4bc0*/  @!P1 BRA `(.L_x_529) ;  /* 0x0000000000089947 */ /* 0x000fea0003800000 */
[----:B--2---:R-:W2:Y:S04]  /*4bd0*/  LDL.U8 R9, [R14+0xc3] ;  /* 0x0000c3000e097983 */ /* 0x004ea80000100000 */
[----:B--2---:R3:W-:Y:S02]  /*4be0*/  STL.U8 [R14+0xdd], R9 ;  /* 0x0000dd090e007387 */ /* 0x0047e40000100000 */
.L_x_529:
[----:B------:R-:W-:Y:S05]  /*4bf0*/  BSYNC.RECONVERGENT B1 ;  /* 0x0000000000017941 */ /* 0x000fea0003800200 */
.L_x_528:
[----:B------:R-:W-:Y:S04]  /*4c00*/  BSSY.RECONVERGENT B1, `(.L_x_530) ;  /* 0x0000004000017945 */ /* 0x000fe80003800200 */
[----:B------:R-:W-:Y:S05]  /*4c10*/  @!P2 BRA `(.L_x_531) ;  /* 0x000000000008a947 */ /* 0x000fea0003800000 */
[----:B--23--:R-:W2:Y:S04]  /*4c20*/  LDL.U8 R9, [R12+0xc3] ;  /* 0x0000c3000c097983 */ /* 0x00cea80000100000 */
[----:B--2---:R4:W-:Y:S02]  /*4c30*/  STL.U8 [R12+0xdd], R9 ;  /* 0x0000dd090c007387 */ /* 0x0049e40000100000 */
.L_x_531:
[----:B------:R-:W-:Y:S05]  /*4c40*/  BSYNC.RECONVERGENT B1 ;  /* 0x0000000000017941 */ /* 0x000fea0003800200 */
.L_x_530:
[----:B------:R-:W-:Y:S04]  /*4c50*/  BSSY.RECONVERGENT B1, `(.L_x_532) ;  /* 0x0000004000017945 */ /* 0x000fe80003800200 */
[----:B------:R-:W-:Y:S05]  /*4c60*/  @!P3 BRA `(.L_x_533) ;  /* 0x000000000008b947 */ /* 0x000fea0003800000 */
[----:B--234-:R-:W2:Y:S04]  /*4c70*/  LDL.U8 R9, [R10+0xc3] ;  /* 0x0000c3000a097983 */ /* 0x01cea80000100000 */
[----:B--2---:R2:W-:Y:S02]  /*4c80*/  STL.U8 [R10+0xdd], R9 ;  /* 0x0000dd090a007387 */ /* 0x0045e40000100000 */
.L_x_533:
[----:B------:R-:W-:Y:S05]  /*4c90*/  BSYNC.RECONVERGENT B1 ;  /* 0x0000000000017941 */ /* 0x000fea0003800200 */
.L_x_532:
[----:B------:R-:W-:Y:S04]  /*4ca0*/  BSSY.RECONVERGENT B1, `(.L_x_534) ;  /* 0x0000004000017945 */ /* 0x000fe80003800200 */
[----:B------:R-:W-:Y:S05]  /*4cb0*/  @!P4 BRA `(.L_x_535) ;  /* 0x000000000008c947 */ /* 0x000fea0003800000 */
[----:B--234-:R-:W2:Y:S04]  /*4cc0*/  LDL.U8 R9, [R8+0xc3] ;  /* 0x0000c30008097983 */ /* 0x01cea80000100000 */
[----:B--2---:R2:W-:Y:S02]  /*4cd0*/  STL.U8 [R8+0xdd], R9 ;  /* 0x0000dd0908007387 */ /* 0x0045e40000100000 */
.L_x_535:
[----:B------:R-:W-:Y:S05]  /*4ce0*/  BSYNC.RECONVERGENT B1 ;  /* 0x0000000000017941 */ /* 0x000fea0003800200 */
.L_x_534:
[----:B--2---:R-:W-:Y:S02]  /*4cf0*/  IMAD.MOV.U32 R10, RZ, RZ, 0x6 ;  /* 0x00000006ff0a7424 */ /* 0x004fe400078e00ff */
[----:B----4-:R-:W-:-:S07]  /*4d00*/  IMAD.MOV.U32 R12, RZ, RZ, -0x905 ;  /* 0xfffff6fbff0c7424 */ /* 0x010fce00078e00ff */
.L_x_540:
[----:B------:R-:W-:-:S05]  /*4d10*/  VIADD R16, R12, 0x905 ;  /* 0x000009050c107836 */ /* 0x000fca0000000000 */
[----:B---34-:R-:W-:-:S05]  /*4d20*/  SHF.R.U32.HI R14, RZ, 0x5, R16 ;  /* 0x00000005ff0e7819 */ /* 0x018fca0000011610 */
[----:B------:R-:W-:-:S05]  /*4d30*/  IMAD R14, R14, 0x4, R1 ;  /* 0x000000040e0e7824 */ /* 0x000fca00078e0201 */
[----:B012---:R-:W2:Y:S01]  /*4d40*/  LDL R15, [R14] ;  /* 0x000000000e0f7983 */ /* 0x007ea20000100800 */
        /* <DEDUP_REMOVED lines=229> */
.L_x_539:
[----:B------:R-:W-:Y:S05]  /*5ba0*/  BSYNC.RELIABLE B2 ;  /* 0x0000000000027941 */ /* 0x000fea0003800100 */
.L_x_538:
[----:B------:R-:W-:-:S05]  /*5bb0*/  LOP3.LUT R15, R15, R16, RZ, 0x30, !PT ;  /* 0x000000100f0f7212 */ /* 0x000fca00078e30ff */
[----:B------:R4:W-:Y:S02]  /*5bc0*/  STL [R14], R15 ;  /* 0x0000000f0e007387 */ /* 0x0009e40000100800 */
.L_x_537:
[----:B------:R-:W-:Y:S05]  /*5bd0*/  BSYNC.RECONVERGENT B1 ;  /* 0x0000000000017941 */ /* 0x000fea0003800200 */
.L_x_536:
[----:B------:R-:W-:Y:S01]  /*5be0*/  VIADD R10, R10, 0x5 ;  /* 0x000000050a0a7836 */ /* 0x000fe20000000000 */
[----:B------:R-:W-:Y:S06]  /*5bf0*/  @P1 BRA `(.L_x_540) ;  /* 0xfffffff000441947 */ /* 0x000fec000383ffff */
[----:B------:R-:W-:Y:S05]  /*5c00*/  BRA `(.L_x_541) ;  /* 0xffffffa400e87947 */ /* 0x000fea000383ffff */
.L_x_366:
[----:B------:R-:W-:Y:S05]  /*5c10*/  BSYNC.RECONVERGENT B0 ;  /* 0x0000000000007941 */ /* 0x000fea0003800200 */
.L_x_362:
[----:B------:R-:W-:Y:S05]  /*5c20*/  WARPSYNC.ALL ;  /* 0x0000000000007948 */ /* 0x000fea0003800000 */
[----:B------:R-:W0:Y:S02]  /*5c30*/  LDC.64 R2, c[0x0][0x390] ;  /* 0x0000e400ff027b82 */ /* 0x000e240000000a00 */
[----:B0-----:R-:W-:-:S05]  /*5c40*/  IMAD.WIDE R2, R11, 0x4, R2 ;  /* 0x000000040b027825 */ /* 0x001fca00078e0202 */
[----:B------:R-:W-:Y:S01]  /*5c50*/  STG.E desc[UR4][R2.64], R6 ;  /* 0x0000000602007986 */ /* 0x000fe2000c101904 */
[----:B------:R-:W-:Y:S05]  /*5c60*/  EXIT ;  /* 0x000000000000794d */ /* 0x000fea0003800000 */
.L_x_542:
        /* <DEDUP_REMOVED lines=9> */
.L_x_545:


//--------------------- .nv.shared.reserved.0     --------------------------
	.section	.nv.shared.reserved.0,"aw",@nobits
	.weak		__nv_reservedSMEM_offset_0_alias
	.size		__nv_reservedSMEM_offset_0_alias, 0, 64
	.other		__nv_reservedSMEM_offset_0_alias,@"STO_CUDA_RESERVED_SHARED STV_DEFAULT"
__nv_reservedSMEM_offset_0_alias:
	.zero		0
	.zero		64


//--------------------- .nv.constant0._Z14g_guess_matrixPi --------------------------
	.section	.nv.constant0._Z14g_guess_matrixPi,"a",@progbits
	.sectionflags	@""
	.align	4
.nv.constant0._Z14g_guess_matrixPi:
	.zero		904


//--------------------- .nv.constant0._Z11g_guess_allPii --------------------------
	.section	.nv.constant0._Z11g_guess_allPii,"a",@progbits
	.sectionflags	@""
	.align	4
.nv.constant0._Z11g_guess_allPii:
	.zero		908


//--------------------- .nv.constant0._Z7g_guessiPKiPii --------------------------
	.section	.nv.constant0._Z7g_guessiPKiPii,"a",@progbits
	.sectionflags	@""
	.align	4
.nv.constant0._Z7g_guessiPKiPii:
	.zero		924


//--------------------- SYMBOLS --------------------------

	.type		.nv.reservedSmem.offset0,@object
	.size		.nv.reservedSmem.offset0,0x4
